	.target	sm_90a

	.elftype	@"ET_EXEC"


//--------------------- .note.nv.tkinfo           --------------------------
	.section	.note.nv.tkinfo,"",@"SHT_NOTE"
	.sectionflags	@"SHF_NOTE_NV_TKINFO"
	.tkinfo
        /*0018*/ 	.word	0x00000002
        /*0030*/ 	.string	""
        /*0030*/ 	.string	"ptxas"
        /*0030*/ 	.string	"Cuda compilation tools, release 13.0, V13.0.88"
        /*0030*/ 	.string	"Build cuda_13.0.r13.0/compiler.36424714_0"
        /*0030*/ 	.string	"-v  -suppress-debug-info  -lineinfo  -arch sm_90a "



//--------------------- .note.nv.cuinfo           --------------------------
	.section	.note.nv.cuinfo,"",@"SHT_NOTE"
	.sectionflags	@"SHF_NOTE_NV_CUINFO"
        /*0018*/ 	.short	0x0002
        /*001a*/ 	.short	0x005a
        /*001c*/ 	.short	0x0082
	.zero		2


//--------------------- .nv.info                  --------------------------
	.section	.nv.info,"",@"SHT_CUDA_INFO"
	.align	4


	//----- nvinfo : EIATTR_REGCOUNT
	.align		4
        /*0000*/ 	.byte	0x04, 0x2f
        /*0002*/ 	.short	(.L_1 - .L_0)
	.align		4
.L_0:
        /*0004*/ 	.word	index@(matmul_kernel)
        /*0008*/ 	.word	0x00000040


	//----- nvinfo : EIATTR_FRAME_SIZE
	.align		4
.L_1:
        /*000c*/ 	.byte	0x04, 0x11
        /*000e*/ 	.short	(.L_3 - .L_2)
	.align		4
.L_2:
        /*0010*/ 	.word	index@(matmul_kernel)
        /*0014*/ 	.word	0x00003dd0


	//----- nvinfo : EIATTR_MIN_STACK_SIZE
	.align		4
.L_3:
        /*0018*/ 	.byte	0x04, 0x12
        /*001a*/ 	.short	(.L_5 - .L_4)
	.align		4
.L_4:
        /*001c*/ 	.word	index@(matmul_kernel)
        /*0020*/ 	.word	0x00003dd0
.L_5:


//--------------------- .nv.compat                --------------------------
	.section	.nv.compat,"",@"SHT_CUDA_COMPAT_INFO"
	.align	4
        /*0000*/ 	.byte	0x02, 0x09, 0x01, 0x00, 0x02, 0x02, 0x02, 0x00, 0x02, 0x05, 0x05, 0x00, 0x03, 0x07, 0x01, 0x01
        /*0010*/ 	.byte	0x02, 0x03, 0x00, 0x00, 0x02, 0x06, 0x01, 0x00, 0x04, 0x0b, 0x08, 0x00, 0x00, 0x00, 0x00, 0x00
        /*0020*/ 	.byte	0x00, 0x00, 0x00, 0x00


//--------------------- .nv.info.matmul_kernel    --------------------------
	.section	.nv.info.matmul_kernel,"",@"SHT_CUDA_INFO"
	.sectionflags	@""
	.align	4


	//----- nvinfo : EIATTR_CUDA_API_VERSION
	.align		4
        /*0000*/ 	.byte	0x04, 0x37
        /*0002*/ 	.short	(.L_7 - .L_6)
.L_6:
        /*0004*/ 	.word	0x00000082


	//----- nvinfo : EIATTR_KPARAM_INFO
	.align		4
.L_7:
        /*0008*/ 	.byte	0x04, 0x17
        /*000a*/ 	.short	(.L_9 - .L_8)
.L_8:
        /*000c*/ 	.word	0x00000000
        /*0010*/ 	.short	0x000d
        /*0012*/ 	.short	0x0048
        /*0014*/ 	.byte	0x00, 0xf4, 0x21, 0x00


	//----- nvinfo : EIATTR_KPARAM_INFO
	.align		4
.L_9:
        /*0018*/ 	.byte	0x04, 0x17
        /*001a*/ 	.short	(.L_11 - .L_10)
.L_10:
        /*001c*/ 	.word	0x00000000
        /*0020*/ 	.short	0x000c
        /*0022*/ 	.short	0x0040
        /*0024*/ 	.byte	0x00, 0xf4, 0x21, 0x00


	//----- nvinfo : EIATTR_KPARAM_INFO
	.align		4
.L_11:
        /*0028*/ 	.byte	0x04, 0x17
        /*002a*/ 	.short	(.L_13 - .L_12)
.L_12:
        /*002c*/ 	.word	0x00000000
        /*0030*/ 	.short	0x000b
        /*0032*/ 	.short	0x0038
        /*0034*/ 	.byte	0x00, 0xf0, 0x11, 0x00


	//----- nvinfo : EIATTR_KPARAM_INFO
	.align		4
.L_13:
        /*0038*/ 	.byte	0x04, 0x17
        /*003a*/ 	.short	(.L_15 - .L_14)
.L_14:
        /*003c*/ 	.word	0x00000000
        /*0040*/ 	.short	0x000a
        /*0042*/ 	.short	0x0034
        /*0044*/ 	.byte	0x00, 0xf0, 0x11, 0x00


	//----- nvinfo : EIATTR_KPARAM_INFO
	.align		4
.L_15:
        /*0048*/ 	.byte	0x04, 0x17
        /*004a*/ 	.short	(.L_17 - .L_16)
.L_16:
        /*004c*/ 	.word	0x00000000
        /*0050*/ 	.short	0x0009
        /*0052*/ 	.short	0x0030
        /*0054*/ 	.byte	0x00, 0xf0, 0x11, 0x00


	//----- nvinfo : EIATTR_KPARAM_INFO
	.align		4
.L_17:
        /*0058*/ 	.byte	0x04, 0x17
        /*005a*/ 	.short	(.L_19 - .L_18)
.L_18:
        /*005c*/ 	.word	0x00000000
        /*0060*/ 	.short	0x0008
        /*0062*/ 	.short	0x002c
        /*0064*/ 	.byte	0x00, 0xf0, 0x11, 0x00


	//----- nvinfo : EIATTR_KPARAM_INFO
	.align		4
.L_19:
        /*0068*/ 	.byte	0x04, 0x17
        /*006a*/ 	.short	(.L_21 - .L_20)
.L_20:
        /*006c*/ 	.word	0x00000000
        /*0070*/ 	.short	0x0007
        /*0072*/ 	.short	0x0028
        /*0074*/ 	.byte	0x00, 0xf0, 0x11, 0x00


	//----- nvinfo : EIATTR_KPARAM_INFO
	.align		4
.L_21:
        /*0078*/ 	.byte	0x04, 0x17
        /*007a*/ 	.short	(.L_23 - .L_22)
.L_22:
        /*007c*/ 	.word	0x00000000
        /*0080*/ 	.short	0x0006
        /*0082*/ 	.short	0x0024
        /*0084*/ 	.byte	0x00, 0xf0, 0x11, 0x00


	//----- nvinfo : EIATTR_KPARAM_INFO
	.align		4
.L_23:
        /*0088*/ 	.byte	0x04, 0x17
        /*008a*/ 	.short	(.L_25 - .L_24)
.L_24:
        /*008c*/ 	.word	0x00000000
        /*0090*/ 	.short	0x0005
        /*0092*/ 	.short	0x0020
        /*0094*/ 	.byte	0x00, 0xf0, 0x11, 0x00


	//----- nvinfo : EIATTR_KPARAM_INFO
	.align		4
.L_25:
        /*0098*/ 	.byte	0x04, 0x17
        /*009a*/ 	.short	(.L_27 - .L_26)
.L_26:
        /*009c*/ 	.word	0x00000000
        /*00a0*/ 	.short	0x0004
        /*00a2*/ 	.short	0x001c
        /*00a4*/ 	.byte	0x00, 0xf0, 0x11, 0x00


	//----- nvinfo : EIATTR_KPARAM_INFO
	.align		4
.L_27:
        /*00a8*/ 	.byte	0x04, 0x17
        /*00aa*/ 	.short	(.L_29 - .L_28)
.L_28:
        /*00ac*/ 	.word	0x00000000
        /*00b0*/ 	.short	0x0003
        /*00b2*/ 	.short	0x0018
        /*00b4*/ 	.byte	0x00, 0xf0, 0x11, 0x00


	//----- nvinfo : EIATTR_KPARAM_INFO
	.align		4
.L_29:
        /*00b8*/ 	.byte	0x04, 0x17
        /*00ba*/ 	.short	(.L_31 - .L_30)
.L_30:
        /*00bc*/ 	.word	0x00000000
        /*00c0*/ 	.short	0x0002
        /*00c2*/ 	.short	0x0010
        /*00c4*/ 	.byte	0x00, 0xf4, 0x21, 0x00


	//----- nvinfo : EIATTR_KPARAM_INFO
	.align		4
.L_31:
        /*00c8*/ 	.byte	0x04, 0x17
        /*00ca*/ 	.short	(.L_33 - .L_32)
.L_32:
        /*00cc*/ 	.word	0x00000000
        /*00d0*/ 	.short	0x0001
        /*00d2*/ 	.short	0x0008
        /*00d4*/ 	.byte	0x00, 0xf4, 0x21, 0x00


	//----- nvinfo : EIATTR_KPARAM_INFO
	.align		4
.L_33:
        /*00d8*/ 	.byte	0x04, 0x17
        /*00da*/ 	.short	(.L_35 - .L_34)
.L_34:
        /*00dc*/ 	.word	0x00000000
        /*00e0*/ 	.short	0x0000
        /*00e2*/ 	.short	0x0000
        /*00e4*/ 	.byte	0x00, 0xf4, 0x21, 0x00


	//----- nvinfo : EIATTR_SPARSE_MMA_MASK
	.align		4
.L_35:
        /*00e8*/ 	.byte	0x03, 0x50
        /*00ea*/ 	.short	0x0000


	//----- nvinfo : EIATTR_MAXREG_COUNT
	.align		4
        /*00ec*/ 	.byte	0x03, 0x1b
        /*00ee*/ 	.short	0x00ff


	//----- nvinfo : EIATTR_NUM_BARRIERS
	.align		4
        /*00f0*/ 	.byte	0x02, 0x4c
        /*00f2*/ 	.byte	0x01
	.zero		1


	//----- nvinfo : EIATTR_ANNOTATIONS
	.align		4
        /*00f4*/ 	.byte	0x04, 0x55
        /*00f6*/ 	.short	(.L_37 - .L_36)


	//   ....[0]....
.L_36:
        /*00f8*/ 	.word	0x00000001
        /*00fc*/ 	.byte	0x00, 0x01, 0x00, 0x00, 0x01, 0x00, 0x00, 0x00, 0x30, 0x01, 0x00, 0x00, 0x01, 0x00, 0x00, 0x00
        /* <DEDUP_REMOVED lines=1210> */
        /*4cac*/ 	.byte	0xf0, 0xf4, 0x00, 0x00, 0x01, 0x00, 0x00, 0x00, 0x00, 0xf5, 0x00, 0x00


	//----- nvinfo : EIATTR_MERCURY_ISA_VERSION
	.align		4
.L_37:
        /*4cb8*/ 	.byte	0x03, 0x5f
        /*4cba*/ 	.short	0x0101


	//----- nvinfo : EIATTR_COOP_GROUP_MASK_REGIDS
	.align		4
        /*4cbc*/ 	.byte	0x04, 0x29
        /*4cbe*/ 	.short	(.L_39 - .L_38)


	//   ....[0]....
.L_38:
        /*4cc0*/ 	.word	0xffffffff


	//   ....[1]....
        /*4cc4*/ 	.word	0xffffffff


	//   ....[2]....
        /*4cc8*/ 	.word	0xffffffff


	//   ....[3]....
        /*4ccc*/ 	.word	0xffffffff


	//   ....[4]....
        /*4cd0*/ 	.word	0xffffffff


	//   ....[5]....
        /*4cd4*/ 	.word	0xffffffff


	//   ....[6]....
        /*4cd8*/ 	.word	0xffffffff


	//   ....[7]....
        /*4cdc*/ 	.word	0xffffffff


	//   ....[8]....
        /*4ce0*/ 	.word	0xffffffff


	//   ....[9]....
        /*4ce4*/ 	.word	0xffffffff


	//   ....[10]....
        /*4ce8*/ 	.word	0xffffffff


	//   ....[11]....
        /*4cec*/ 	.word	0xffffffff


	//   ....[12]....
        /*4cf0*/ 	.word	0xffffffff


	//   ....[13]....
        /*4cf4*/ 	.word	0xffffffff


	//   ....[14]....
        /*4cf8*/ 	.word	0xffffffff


	//   ....[15]....
        /*4cfc*/ 	.word	0xffffffff


	//   ....[16]....
        /*4d00*/ 	.word	0xffffffff


	//   ....[17]....
        /*4d04*/ 	.word	0xffffffff


	//   ....[18]....
        /*4d08*/ 	.word	0xffffffff


	//   ....[19]....
        /*4d0c*/ 	.word	0xffffffff


	//   ....[20]....
        /*4d10*/ 	.word	0xffffffff


	//   ....[21]....
        /*4d14*/ 	.word	0xffffffff


	//   ....[22]....
        /*4d18*/ 	.word	0xffffffff


	//   ....[23]....
        /*4d1c*/ 	.word	0xffffffff


	//   ....[24]....
        /*4d20*/ 	.word	0xffffffff


	//   ....[25]....
        /*4d24*/ 	.word	0xffffffff


	//   ....[26]....
        /*4d28*/ 	.word	0xffffffff


	//   ....[27]....
        /*4d2c*/ 	.word	0xffffffff


	//   ....[28]....
        /*4d30*/ 	.word	0xffffffff


	//   ....[29]....
        /*4d34*/ 	.word	0xffffffff


	//   ....[30]....
        /*4d38*/ 	.word	0xffffffff


	//   ....[31]....
        /*4d3c*/ 	.word	0xffffffff


	//   ....[32]....
        /*4d40*/ 	.word	0xffffffff


	//   ....[33]....
        /*4d44*/ 	.word	0xffffffff


	//   ....[34]....
        /*4d48*/ 	.word	0xffffffff


	//   ....[35]....
        /*4d4c*/ 	.word	0xffffffff


	//   ....[36]....
        /*4d50*/ 	.word	0xffffffff


	//   ....[37]....
        /*4d54*/ 	.word	0xffffffff


	//   ....[38]....
        /*4d58*/ 	.word	0xffffffff


	//   ....[39]....
        /*4d5c*/ 	.word	0xffffffff


	//   ....[40]....
        /*4d60*/ 	.word	0xffffffff


	//   ....[41]....
        /*4d64*/ 	.word	0xffffffff


	//   ....[42]....
        /*4d68*/ 	.word	0xffffffff


	//   ....[43]....
        /*4d6c*/ 	.word	0xffffffff


	//   ....[44]....
        /*4d70*/ 	.word	0xffffffff


	//   ....[45]....
        /*4d74*/ 	.word	0xffffffff


	//   ....[46]....
        /*4d78*/ 	.word	0xffffffff


	//   ....[47]....
        /*4d7c*/ 	.word	0xffffffff


	//   ....[48]....
        /*4d80*/ 	.word	0xffffffff


	//   ....[49]....
        /*4d84*/ 	.word	0xffffffff


	//   ....[50]....
        /*4d88*/ 	.word	0xffffffff


	//   ....[51]....
        /*4d8c*/ 	.word	0xffffffff


	//   ....[52]....
        /*4d90*/ 	.word	0xffffffff


	//   ....[53]....
        /*4d94*/ 	.word	0xffffffff


	//   ....[54]....
        /*4d98*/ 	.word	0xffffffff


	//   ....[55]....
        /*4d9c*/ 	.word	0xffffffff


	//   ....[56]....
        /*4da0*/ 	.word	0xffffffff


	//   ....[57]....
        /*4da4*/ 	.word	0xffffffff


	//   ....[58]....
        /*4da8*/ 	.word	0xffffffff


	//   ....[59]....
        /*4dac*/ 	.word	0xffffffff


	//   ....[60]....
        /*4db0*/ 	.word	0xffffffff


	//   ....[61]....
        /*4db4*/ 	.word	0xffffffff


	//   ....[62]....
        /*4db8*/ 	.word	0xffffffff


	//   ....[63]....
        /*4dbc*/ 	.word	0xffffffff


	//   ....[64]....
        /*4dc0*/ 	.word	0xffffffff


	//   ....[65]....
        /*4dc4*/ 	.word	0xffffffff


	//   ....[66]....
        /*4dc8*/ 	.word	0xffffffff


	//   ....[67]....
        /*4dcc*/ 	.word	0xffffffff


	//   ....[68]....
        /*4dd0*/ 	.word	0xffffffff


	//   ....[69]....
        /*4dd4*/ 	.word	0xffffffff


	//   ....[70]....
        /*4dd8*/ 	.word	0xffffffff


	//   ....[71]....
        /*4ddc*/ 	.word	0xffffffff


	//   ....[72]....
        /*4de0*/ 	.word	0xffffffff


	//   ....[73]....
        /*4de4*/ 	.word	0xffffffff


	//   ....[74]....
        /*4de8*/ 	.word	0xffffffff


	//   ....[75]....
        /*4dec*/ 	.word	0xffffffff


	//   ....[76]....
        /*4df0*/ 	.word	0xffffffff


	//   ....[77]....
        /*4df4*/ 	.word	0xffffffff


	//   ....[78]....
        /*4df8*/ 	.word	0xffffffff


	//   ....[79]....
        /*4dfc*/ 	.word	0xffffffff


	//   ....[80]....
        /*4e00*/ 	.word	0xffffffff


	//   ....[81]....
        /*4e04*/ 	.word	0xffffffff


	//   ....[82]....
        /*4e08*/ 	.word	0xffffffff


	//   ....[83]....
        /*4e0c*/ 	.word	0xffffffff


	//   ....[84]....
        /*4e10*/ 	.word	0xffffffff


	//   ....[85]....
        /*4e14*/ 	.word	0xffffffff


	//   ....[86]....
        /*4e18*/ 	.word	0xffffffff


	//   ....[87]....
        /*4e1c*/ 	.word	0xffffffff


	//   ....[88]....
        /*4e20*/ 	.word	0xffffffff


	//   ....[89]....
        /*4e24*/ 	.word	0xffffffff


	//   ....[90]....
        /*4e28*/ 	.word	0xffffffff


	//   ....[91]....
        /*4e2c*/ 	.word	0xffffffff


	//   ....[92]....
        /*4e30*/ 	.word	0xffffffff


	//   ....[93]....
        /*4e34*/ 	.word	0xffffffff


	//   ....[94]....
        /*4e38*/ 	.word	0xffffffff


	//   ....[95]....
        /*4e3c*/ 	.word	0xffffffff


	//   ....[96]....
        /*4e40*/ 	.word	0xffffffff


	//   ....[97]....
        /*4e44*/ 	.word	0xffffffff


	//   ....[98]....
        /*4e48*/ 	.word	0xffffffff


	//   ....[99]....
        /*4e4c*/ 	.word	0xffffffff


	//   ....[100]....
        /*4e50*/ 	.word	0xffffffff


	//   ....[101]....
        /*4e54*/ 	.word	0xffffffff


	//   ....[102]....
        /*4e58*/ 	.word	0xffffffff


	//   ....[103]....
        /*4e5c*/ 	.word	0xffffffff


	//   ....[104]....
        /*4e60*/ 	.word	0xffffffff


	//   ....[105]....
        /*4e64*/ 	.word	0xffffffff


	//   ....[106]....
        /*4e68*/ 	.word	0xffffffff


	//   ....[107]....
        /*4e6c*/ 	.word	0xffffffff


	//   ....[108]....
        /*4e70*/ 	.word	0xffffffff


	//   ....[109]....
        /*4e74*/ 	.word	0xffffffff


	//   ....[110]....
        /*4e78*/ 	.word	0xffffffff


	//   ....[111]....
        /*4e7c*/ 	.word	0xffffffff


	//   ....[112]....
        /*4e80*/ 	.word	0xffffffff


	//   ....[113]....
        /*4e84*/ 	.word	0xffffffff


	//   ....[114]....
        /*4e88*/ 	.word	0xffffffff


	//   ....[115]....
        /*4e8c*/ 	.word	0xffffffff


	//   ....[116]....
        /*4e90*/ 	.word	0xffffffff


	//   ....[117]....
        /*4e94*/ 	.word	0xffffffff


	//   ....[118]....
        /*4e98*/ 	.word	0xffffffff


	//   ....[119]....
        /*4e9c*/ 	.word	0xffffffff


	//   ....[120]....
        /*4ea0*/ 	.word	0xffffffff


	//   ....[121]....
        /*4ea4*/ 	.word	0xffffffff


	//   ....[122]....
        /*4ea8*/ 	.word	0xffffffff


	//   ....[123]....
        /*4eac*/ 	.word	0xffffffff


	//   ....[124]....
        /*4eb0*/ 	.word	0xffffffff


	//   ....[125]....
        /*4eb4*/ 	.word	0xffffffff


	//   ....[126]....
        /*4eb8*/ 	.word	0xffffffff


	//----- nvinfo : EIATTR_COOP_GROUP_INSTR_OFFSETS
	.align		4
.L_39:
        /*4ebc*/ 	.byte	0x04, 0x28
        /*4ebe*/ 	.short	(.L_41 - .L_40)


	//   ....[0]....
.L_40:
        /*4ec0*/ 	.word	0x00070040


	//   ....[1]....
        /*4ec4*/ 	.word	0x0007d950


	//   ....[2]....
        /*4ec8*/ 	.word	0x0007da50


	//   ....[3]....
        /*4ecc*/ 	.word	0x0007da70


	//   ....[4]....
        /*4ed0*/ 	.word	0x0007dae0


	//   ....[5]....
        /*4ed4*/ 	.word	0x0007db50


	//   ....[6]....
        /*4ed8*/ 	.word	0x0007db70


	//   ....[7]....
        /*4edc*/ 	.word	0x0007dba0


	//   ....[8]....
        /*4ee0*/ 	.word	0x0007dc00


	//   ....[9]....
        /*4ee4*/ 	.word	0x0007dc20


	//   ....[10]....
        /*4ee8*/ 	.word	0x0007dd00


	//   ....[11]....
        /*4eec*/ 	.word	0x0007dd20


	//   ....[12]....
        /*4ef0*/ 	.word	0x0007dd40


	//   ....[13]....
        /*4ef4*/ 	.word	0x0007dd70


	//   ....[14]....
        /*4ef8*/ 	.word	0x0007dff0


	//   ....[15]....
        /*4efc*/ 	.word	0x0007e070


	//   ....[16]....
        /*4f00*/ 	.word	0x0007e0c0


	//   ....[17]....
        /*4f04*/ 	.word	0x0007e1a0


	//   ....[18]....
        /*4f08*/ 	.word	0x0007e2d0


	//   ....[19]....
        /*4f0c*/ 	.word	0x0007e340


	//   ....[20]....
        /*4f10*/ 	.word	0x0007e3b0


	//   ....[21]....
        /*4f14*/ 	.word	0x0007e520


	//   ....[22]....
        /*4f18*/ 	.word	0x0007ead0


	//   ....[23]....
        /*4f1c*/ 	.word	0x00081370


	//   ....[24]....
        /*4f20*/ 	.word	0x000813b0


	//   ....[25]....
        /*4f24*/ 	.word	0x00081460


	//   ....[26]....
        /*4f28*/ 	.word	0x00081490


	//   ....[27]....
        /*4f2c*/ 	.word	0x00081530


	//   ....[28]....
        /*4f30*/ 	.word	0x000815a0


	//   ....[29]....
        /*4f34*/ 	.word	0x00081690


	//   ....[30]....
        /*4f38*/ 	.word	0x00081710


	//   ....[31]....
        /*4f3c*/ 	.word	0x000817e0


	//   ....[32]....
        /*4f40*/ 	.word	0x00081910


	//   ....[33]....
        /*4f44*/ 	.word	0x000819a0


	//   ....[34]....
        /*4f48*/ 	.word	0x00081a10


	//   ....[35]....
        /*4f4c*/ 	.word	0x00081aa0


	//   ....[36]....
        /*4f50*/ 	.word	0x00081b10


	//   ....[37]....
        /*4f54*/ 	.word	0x00081c20


	//   ....[38]....
        /*4f58*/ 	.word	0x00081c50


	//   ....[39]....
        /*4f5c*/ 	.word	0x00081c70


	//   ....[40]....
        /*4f60*/ 	.word	0x00081ce0


	//   ....[41]....
        /*4f64*/ 	.word	0x00081d40


	//   ....[42]....
        /*4f68*/ 	.word	0x00081de0


	//   ....[43]....
        /*4f6c*/ 	.word	0x00081e10


	//   ....[44]....
        /*4f70*/ 	.word	0x00081ec0


	//   ....[45]....
        /*4f74*/ 	.word	0x00081f30


	//   ....[46]....
        /*4f78*/ 	.word	0x00081fe0


	//   ....[47]....
        /*4f7c*/ 	.word	0x000820f0


	//   ....[48]....
        /*4f80*/ 	.word	0x000821e0


	//   ....[49]....
        /*4f84*/ 	.word	0x00082260


	//   ....[50]....
        /*4f88*/ 	.word	0x00082320


	//   ....[51]....
        /*4f8c*/ 	.word	0x00082390


	//   ....[52]....
        /*4f90*/ 	.word	0x000823c0


	//   ....[53]....
        /*4f94*/ 	.word	0x00082520


	//   ....[54]....
        /*4f98*/ 	.word	0x00082580


	//   ....[55]....
        /*4f9c*/ 	.word	0x000825c0


	//   ....[56]....
        /*4fa0*/ 	.word	0x00082610


	//   ....[57]....
        /*4fa4*/ 	.word	0x000826e0


	//   ....[58]....
        /*4fa8*/ 	.word	0x00082790


	//   ....[59]....
        /*4fac*/ 	.word	0x000827f0


	//   ....[60]....
        /*4fb0*/ 	.word	0x00082810


	//   ....[61]....
        /*4fb4*/ 	.word	0x00082920


	//   ....[62]....
        /*4fb8*/ 	.word	0x00082a90


	//   ....[63]....
        /*4fbc*/ 	.word	0x00082ab0


	//   ....[64]....
        /*4fc0*/ 	.word	0x00082ad0


	//   ....[65]....
        /*4fc4*/ 	.word	0x00082be0


	//   ....[66]....
        /*4fc8*/ 	.word	0x00082d10


	//   ....[67]....
        /*4fcc*/ 	.word	0x00082d30


	//   ....[68]....
        /*4fd0*/ 	.word	0x00082d50


	//   ....[69]....
        /*4fd4*/ 	.word	0x00082ec0


	//   ....[70]....
        /*4fd8*/ 	.word	0x00082f40


	//   ....[71]....
        /*4fdc*/ 	.word	0x00082f60


	//   ....[72]....
        /*4fe0*/ 	.word	0x00083210


	//   ....[73]....
        /*4fe4*/ 	.word	0x00083230


	//   ....[74]....
        /*4fe8*/ 	.word	0x00083250


	//   ....[75]....
        /*4fec*/ 	.word	0x00083270


	//   ....[76]....
        /*4ff0*/ 	.word	0x00083290


	//   ....[77]....
        /*4ff4*/ 	.word	0x000832b0


	//   ....[78]....
        /*4ff8*/ 	.word	0x000832e0


	//   ....[79]....
        /*4ffc*/ 	.word	0x00083310


	//   ....[80]....
        /*5000*/ 	.word	0x00083340


	//   ....[81]....
        /*5004*/ 	.word	0x00083460


	//   ....[82]....
        /*5008*/ 	.word	0x000834b0


	//   ....[83]....
        /*500c*/ 	.word	0x000835a0


	//   ....[84]....
        /*5010*/ 	.word	0x000835e0


	//   ....[85]....
        /*5014*/ 	.word	0x00083770


	//   ....[86]....
        /*5018*/ 	.word	0x000837c0


	//   ....[87]....
        /*501c*/ 	.word	0x000837e0


	//   ....[88]....
        /*5020*/ 	.word	0x00083820


	//   ....[89]....
        /*5024*/ 	.word	0x00083890


	//   ....[90]....
        /*5028*/ 	.word	0x000838d0


	//   ....[91]....
        /*502c*/ 	.word	0x000839a0


	//   ....[92]....
        /*5030*/ 	.word	0x000839e0


	//   ....[93]....
        /*5034*/ 	.word	0x00083a60


	//   ....[94]....
        /*5038*/ 	.word	0x00083b00


	//   ....[95]....
        /*503c*/ 	.word	0x00083bf0


	//   ....[96]....
        /*5040*/ 	.word	0x00083d20


	//   ....[97]....
        /*5044*/ 	.word	0x00083d80


	//   ....[98]....
        /*5048*/ 	.word	0x00083dd0


	//   ....[99]....
        /*504c*/ 	.word	0x00083ec0


	//   ....[100]....
        /*5050*/ 	.word	0x00083f10


	//   ....[101]....
        /*5054*/ 	.word	0x00083fc0


	//   ....[102]....
        /*5058*/ 	.word	0x00084050


	//   ....[103]....
        /*505c*/ 	.word	0x000840f0


	//   ....[104]....
        /*5060*/ 	.word	0x00084130


	//   ....[105]....
        /*5064*/ 	.word	0x000841f0


	//   ....[106]....
        /*5068*/ 	.word	0x00084210


	//   ....[107]....
        /*506c*/ 	.word	0x00084280


	//   ....[108]....
        /*5070*/ 	.word	0x000842f0


	//   ....[109]....
        /*5074*/ 	.word	0x00084380


	//   ....[110]....
        /*5078*/ 	.word	0x00084440


	//   ....[111]....
        /*507c*/ 	.word	0x000844d0


	//   ....[112]....
        /*5080*/ 	.word	0x00084520


	//   ....[113]....
        /*5084*/ 	.word	0x00084670


	//   ....[114]....
        /*5088*/ 	.word	0x00084710


	//   ....[115]....
        /*508c*/ 	.word	0x000847d0


	//   ....[116]....
        /*5090*/ 	.word	0x000847f0


	//   ....[117]....
        /*5094*/ 	.word	0x00084900


	//   ....[118]....
        /*5098*/ 	.word	0x00084950


	//   ....[119]....
        /*509c*/ 	.word	0x00084a00


	//   ....[120]....
        /*50a0*/ 	.word	0x00084a20


	//   ....[121]....
        /*50a4*/ 	.word	0x00084aa0


	//   ....[122]....
        /*50a8*/ 	.word	0x00084b10


	//   ....[123]....
        /*50ac*/ 	.word	0x00084b50


	//   ....[124]....
        /*50b0*/ 	.word	0x00084b70


	//   ....[125]....
        /*50b4*/ 	.word	0x00084c00


	//   ....[126]....
        /*50b8*/ 	.word	0x00084d00


	//----- nvinfo : EIATTR_EXIT_INSTR_OFFSETS
	.align		4
.L_41:
        /*50bc*/ 	.byte	0x04, 0x1c
        /*50be*/ 	.short	(.L_43 - .L_42)


	//   ....[0]....
.L_42:
        /*50c0*/ 	.word	0x0009a540


	//   ....[1]....
        /*50c4*/ 	.word	0x0009a560


	//----- nvinfo : EIATTR_REQNTID
	.align		4
.L_43:
        /*50c8*/ 	.byte	0x04, 0x10
        /*50ca*/ 	.short	(.L_45 - .L_44)
.L_44:
        /*50cc*/ 	.word	0x00000020
        /*50d0*/ 	.word	0x00000001
        /*50d4*/ 	.word	0x00000001


	//----- nvinfo : EIATTR_CBANK_PARAM_SIZE
	.align		4
.L_45:
        /*50d8*/ 	.byte	0x03, 0x19
        /*50da*/ 	.short	0x0050


	//----- nvinfo : EIATTR_PARAM_CBANK
	.align		4
        /*50dc*/ 	.byte	0x04, 0x0a
        /*50de*/ 	.short	(.L_47 - .L_46)
	.align		4
.L_46:
        /*50e0*/ 	.word	index@(.nv.constant0.matmul_kernel)
        /*50e4*/ 	.short	0x0210
        /*50e6*/ 	.short	0x0050


	//----- nvinfo : EIATTR_SW_WAR
	.align		4
.L_47:
        /*50e8*/ 	.byte	0x04, 0x36
        /*50ea*/ 	.short	(.L_49 - .L_48)
.L_48:
        /*50ec*/ 	.word	0x00000008
.L_49:


//--------------------- .nv.callgraph             --------------------------
	.section	.nv.callgraph,"",@"SHT_CUDA_CALLGRAPH"
	.align	4
	.sectionentsize	8
	.align		4
        /*0000*/ 	.word	0x00000000
	.align		4
        /*0004*/ 	.word	0xffffffff
	.align		4
        /*0008*/ 	.word	0x00000000
	.align		4
        /*000c*/ 	.word	0xfffffffe
	.align		4
        /*0010*/ 	.word	0x00000000
	.align		4
        /*0014*/ 	.word	0xfffffffd
	.align		4
        /*0018*/ 	.word	0x00000000
	.align		4
        /*001c*/ 	.word	0xfffffffc


//--------------------- .text.matmul_kernel       --------------------------
	.section	.text.matmul_kernel,"ax",@progbits
	.align	128
        .global         matmul_kernel
        .type           matmul_kernel,@function
        .size           matmul_kernel,(.L_x_3 - matmul_kernel)
        .other          matmul_kernel,@"STO_CUDA_ENTRY STV_DEFAULT"
matmul_kernel:
.text.matmul_kernel:
[----:B------:R-:W0:Y:S08]  /*0000*/  LDC R1, c[0x0][0x28] ;  /* 0x00000a00ff017b82 */ /* 0x000e300000000800 */
[----:B------:R-:W1:Y:S01]  /*0010*/  LDC.64 R2, c[0x0][0x228] ;  /* 0x00008a00ff027b82 */ /* 0x000e620000000a00 */
[----:B0-----:R-:W-:Y:S01]  /*0020*/  VIADD R1, R1, 0xffffc230 ;  /* 0xffffc23001017836 */ /* 0x001fe20000000000 */
[----:B------:R-:W0:Y:S01]  /*0030*/  S2R R5, SR_CTAID.X ;  /* 0x0000000000057919 */ /* 0x000e220000002500 */
[----:B------:R-:W-:Y:S01]  /*0040*/  UMOV UR5, 0x400 ;  /* 0x0000040000057882 */ /* 0x000fe20000000000 */
[----:B------:R-:W-:-:S02]  /*0050*/  CS2R R12, SRZ ;  /* 0x00000000000c7805 */ /* 0x000fc4000001ff00 */
[----:B------:R-:W-:Y:S01]  /*0060*/  CS2R R14, SRZ ;  /* 0x00000000000e7805 */ /* 0x000fe2000001ff00 */
[----:B------:R-:W2:Y:S01]  /*0070*/  S2R R16, SR_TID.X ;  /* 0x0000000000107919 */ /* 0x000ea20000002100 */
[----:B------:R-:W-:Y:S01]  /*0080*/  CS2R R36, SRZ ;  /* 0x0000000000247805 */ /* 0x000fe2000001ff00 */
[----:B------:R-:W3:Y:S01]  /*0090*/  S2UR UR4, SR_CgaCtaId ;  /* 0x00000000000479c3 */ /* 0x000ee20000008800 */
[----:B------:R-:W-:Y:S02]  /*00a0*/  CS2R R38, SRZ ;  /* 0x0000000000267805 */ /* 0x000fe4000001ff00 */
[----:B------:R-:W-:Y:S02]  /*00b0*/  CS2R R44, SRZ ;  /* 0x00000000002c7805 */ /* 0x000fe4000001ff00 */
[----:B------:R-:W-:Y:S02]  /*00c0*/  CS2R R46, SRZ ;  /* 0x00000000002e7805 */ /* 0x000fe4000001ff00 */
[----:B------:R-:W-:-:S02]  /*00d0*/  CS2R R52, SRZ ;  /* 0x0000000000347805 */ /* 0x000fc4000001ff00 */
[----:B------:R-:W-:Y:S01]  /*00e0*/  CS2R R54, SRZ ;  /* 0x0000000000367805 */ /* 0x000fe2000001ff00 */
[----:B-1----:R-:W-:Y:S01]  /*00f0*/  IMAD.MOV.U32 R17, RZ, RZ, R3 ;  /* 0x000000ffff117224 */ /* 0x002fe200078e0003 */
[----:B------:R1:W-:Y:S01]  /*0100*/  STL.64 [R1+0xa0], R2 ;  /* 0x0000a00201007387 */ /* 0x0003e20000100a00 */
[----:B------:R-:W-:Y:S02]  /*0110*/  IMAD.MOV.U32 R57, RZ, RZ, R2 ;  /* 0x000000ffff397224 */ /* 0x000fe400078e0002 */
[----:B------:R-:W-:Y:S01]  /*0120*/  VIADD R0, R17, 0x3f ;  /* 0x0000003f11007836 */ /* 0x000fe20000000000 */
[----:B------:R4:W-:Y:S01]  /*0130*/  STL [R1+0x2b00], R17 ;  /* 0x002b001101007387 */ /* 0x0009e20000100800 */
[----:B------:R-:W-:Y:S01]  /*0140*/  ULDC.64 UR32, c[0x0][0x208] ;  /* 0x0000820000207ab9 */ /* 0x000fe20000000a00 */
[----:B---3--:R-:W-:Y:S02]  /*0150*/  ULEA UR5, UR4, UR5, 0x18 ;  /* 0x0000000504057291 */ /* 0x008fe4000f8ec03f */
[----:B------:R3:W-:Y:S01]  /*0160*/  STL [R1+0x2b04], R57 ;  /* 0x002b043901007387 */ /* 0x0007e20000100800 */
[----:B0-----:R-:W-:-:S03]  /*0170*/  IABS R8, R5 ;  /* 0x0000000500087213 */ /* 0x001fc60000000000 */
[----:B------:R-:W-:Y:S01]  /*0180*/  STL [R1], RZ ;  /* 0x000000ff01007387 */ /* 0x000fe20000100800 */
[----:B-1----:R-:W-:-:S03]  /*0190*/  SHF.R.S32.HI R3, RZ, 0x1f, R0 ;  /* 0x0000001fff037819 */ /* 0x002fc60000011400 */
[----:B------:R-:W-:Y:S01]  /*01a0*/  STL [R1+0x4], RZ ;  /* 0x000004ff01007387 */ /* 0x000fe20000100800 */
[----:B------:R-:W-:-:S03]  /*01b0*/  LEA.HI R3, R3, R0, RZ, 0x6 ;  /* 0x0000000003037211 */ /* 0x000fc600078f30ff */
[----:B------:R-:W-:Y:S01]  /*01c0*/  STL [R1+0x8], RZ ;  /* 0x000008ff01007387 */ /* 0x000fe20000100800 */
[----:B------:R-:W-:-:S03]  /*01d0*/  SHF.R.S32.HI R3, RZ, 0x6, R3 ;  /* 0x00000006ff037819 */ /* 0x000fc60000011403 */
[----:B------:R-:W-:Y:S02]  /*01e0*/  STL [R1+0xc], RZ ;  /* 0x00000cff01007387 */ /* 0x000fe40000100800 */
[----:B------:R-:W-:Y:S02]  /*01f0*/  IMAD.SHL.U32 R4, R3, 0x8, RZ ;  /* 0x0000000803047824 */ /* 0x000fe400078e00ff */
[----:B------:R-:W-:Y:S03]  /*0200*/  STL [R1+0x70], RZ ;  /* 0x000070ff01007387 */ /* 0x000fe60000100800 */
[-C--:B------:R-:W-:Y:S01]  /*0210*/  IABS R7, R4.reuse ;  /* 0x0000000400077213 */ /* 0x080fe20000000000 */
[----:B------:R-:W-:Y:S01]  /*0220*/  STL [R1+0x74], RZ ;  /* 0x000074ff01007387 */ /* 0x000fe20000100800 */
[----:B------:R-:W-:Y:S02]  /*0230*/  IABS R10, R4 ;  /* 0x00000004000a7213 */ /* 0x000fe40000000000 */
[----:B------:R-:W0:Y:S01]  /*0240*/  I2F.RP R0, R7 ;  /* 0x0000000700007306 */ /* 0x000e220000209400 */
[----:B------:R-:W-:Y:S04]  /*0250*/  STL [R1+0x78], RZ ;  /* 0x000078ff01007387 */ /* 0x000fe80000100800 */
[----:B------:R-:W-:Y:S04]  /*0260*/  STL [R1+0x7c], RZ ;  /* 0x00007cff01007387 */ /* 0x000fe80000100800 */
[----:B------:R-:W-:Y:S04]  /*0270*/  STL [R1+0x60], RZ ;  /* 0x000060ff01007387 */ /* 0x000fe80000100800 */
[----:B------:R-:W-:Y:S01]  /*0280*/  STL [R1+0x64], RZ ;  /* 0x000064ff01007387 */ /* 0x000fe20000100800 */
[----:B0-----:R-:W0:Y:S03]  /*0290*/  MUFU.RCP R0, R0 ;  /* 0x0000000000007308 */ /* 0x001e260000001000 */
[----:B------:R-:W-:Y:S04]  /*02a0*/  STL [R1+0x68], RZ ;  /* 0x000068ff01007387 */ /* 0x000fe80000100800 */
[----:B------:R-:W-:Y:S04]  /*02b0*/  STL [R1+0x6c], RZ ;  /* 0x00006cff01007387 */ /* 0x000fe80000100800 */
[----:B------:R-:W-:Y:S04]  /*02c0*/  STL [R1+0xbf0], RZ ;  /* 0x000bf0ff01007387 */ /* 0x000fe80000100800 */
[----:B------:R-:W-:Y:S01]  /*02d0*/  STL [R1+0xbf4], RZ ;  /* 0x000bf4ff01007387 */ /* 0x000fe20000100800 */
[----:B0-----:R-:W-:-:S03]  /*02e0*/  VIADD R2, R0, 0xffffffe ;  /* 0x0ffffffe00027836 */ /* 0x001fc60000000000 */
[----:B------:R-:W-:Y:S01]  /*02f0*/  STL [R1+0xbf8], RZ ;  /* 0x000bf8ff01007387 */ /* 0x000fe20000100800 */
[----:B------:R-:W-:Y:S01]  /*0300*/  IMAD.MOV R0, RZ, RZ, -R10 ;  /* 0x000000ffff007224 */ /* 0x000fe200078e0a0a */
[----:B------:R0:W1:Y:S02]  /*0310*/  F2I.FTZ.U32.TRUNC.NTZ R3, R2 ;  /* 0x0000000200037305 */ /* 0x000064000021f000 */
[----:B------:R-:W-:Y:S04]  /*0320*/  STL [R1+0xbfc], RZ ;  /* 0x000bfcff01007387 */ /* 0x000fe80000100800 */
[----:B------:R-:W-:Y:S04]  /*0330*/  STL [R1+0xbe0], RZ ;  /* 0x000be0ff01007387 */ /* 0x000fe80000100800 */
[----:B------:R-:W-:Y:S01]  /*0340*/  STL [R1+0xbe4], RZ ;  /* 0x000be4ff01007387 */ /* 0x000fe20000100800 */
[----:B0-----:R-:W-:-:S03]  /*0350*/  IMAD.MOV.U32 R2, RZ, RZ, RZ ;  /* 0x000000ffff027224 */ /* 0x001fc600078e00ff */
[----:B------:R-:W-:Y:S01]  /*0360*/  STL [R1+0xbe8], RZ ;  /* 0x000be8ff01007387 */ /* 0x000fe20000100800 */
[----:B-1----:R-:W-:-:S03]  /*0370*/  IMAD.MOV R6, RZ, RZ, -R3 ;  /* 0x000000ffff067224 */ /* 0x002fc600078e0a03 */
[----:B------:R-:W-:Y:S01]  /*0380*/  STL [R1+0xbec], RZ ;  /* 0x000becff01007387 */ /* 0x000fe20000100800 */
[----:B------:R-:W-:-:S03]  /*0390*/  IMAD R9, R6, R7, RZ ;  /* 0x0000000706097224 */ /* 0x000fc600078e02ff */
[----:B------:R-:W-:Y:S01]  /*03a0*/  STL [R1+0xbd0], RZ ;  /* 0x000bd0ff01007387 */ /* 0x000fe20000100800 */
[----:B------:R-:W-:Y:S02]  /*03b0*/  IMAD.MOV.U32 R6, RZ, RZ, R8 ;  /* 0x000000ffff067224 */ /* 0x000fe400078e0008 */
[----:B------:R-:W-:Y:S01]  /*03c0*/  IMAD.HI.U32 R3, R3, R9, R2 ;  /* 0x0000000903037227 */ /* 0x000fe200078e0002 */
[----:B------:R-:W-:Y:S04]  /*03d0*/  STL [R1+0xbd4], RZ ;  /* 0x000bd4ff01007387 */ /* 0x000fe80000100800 */
[----:B------:R-:W-:Y:S01]  /*03e0*/  STL [R1+0xbd8], RZ ;  /* 0x000bd8ff01007387 */ /* 0x000fe20000100800 */
[----:B------:R-:W-:-:S03]  /*03f0*/  IMAD.HI.U32 R3, R3, R6, RZ ;  /* 0x0000000603037227 */ /* 0x000fc600078e00ff */
[----:B------:R-:W-:Y:S01]  /*0400*/  STL [R1+0xbdc], RZ ;  /* 0x000bdcff01007387 */ /* 0x000fe20000100800 */
[----:B------:R-:W-:-:S03]  /*0410*/  IMAD R0, R3, R0, R6 ;  /* 0x0000000003007224 */ /* 0x000fc600078e0206 */
[----:B------:R-:W-:Y:S02]  /*0420*/  STL [R1+0xbc0], RZ ;  /* 0x000bc0ff01007387 */ /* 0x000fe40000100800 */
[----:B------:R-:W-:Y:S02]  /*0430*/  ISETP.GT.U32.AND P1, PT, R7, R0, PT ;  /* 0x000000000700720c */ /* 0x000fe40003f24070 */
[----:B------:R-:W-:Y:S04]  /*0440*/  STL [R1+0xbc4], RZ ;  /* 0x000bc4ff01007387 */ /* 0x000fe80000100800 */
[----:B------:R-:W-:Y:S04]  /*0450*/  STL [R1+0xbc8], RZ ;  /* 0x000bc8ff01007387 */ /* 0x000fe80000100800 */
[----:B------:R-:W-:Y:S03]  /*0460*/  STL [R1+0xbcc], RZ ;  /* 0x000bccff01007387 */ /* 0x000fe60000100800 */
[----:B------:R-:W-:Y:S01]  /*0470*/  @!P1 IMAD.IADD R0, R0, 0x1, -R7 ;  /* 0x0000000100009824 */ /* 0x000fe200078e0a07 */
[----:B------:R-:W-:Y:S01]  /*0480*/  STL [R1+0xbb0], RZ ;  /* 0x000bb0ff01007387 */ /* 0x000fe20000100800 */
[----:B------:R-:W-:Y:S01]  /*0490*/  @!P1 VIADD R3, R3, 0x1 ;  /* 0x0000000103039836 */ /* 0x000fe20000000000 */
[----:B------:R-:W-:-:S02]  /*04a0*/  ISETP.NE.AND P1, PT, R4, RZ, PT ;  /* 0x000000ff0400720c */ /* 0x000fc40003f25270 */
[----:B------:R-:W-:Y:S01]  /*04b0*/  STL [R1+0xbb4], RZ ;  /* 0x000bb4ff01007387 */ /* 0x000fe20000100800 */
[----:B------:R-:W-:Y:S02]  /*04c0*/  ISETP.GE.U32.AND P0, PT, R0, R7, PT ;  /* 0x000000070000720c */ /* 0x000fe40003f06070 */
[----:B------:R-:W-:Y:S01]  /*04d0*/  LOP3.LUT R0, R5, R4, RZ, 0x3c, !PT ;  /* 0x0000000405007212 */ /* 0x000fe200078e3cff */
[----:B------:R-:W-:Y:S03]  /*04e0*/  STL [R1+0xbb8], RZ ;  /* 0x000bb8ff01007387 */ /* 0x000fe60000100800 */
[----:B------:R-:W-:Y:S01]  /*04f0*/  ISETP.GE.AND P2, PT, R0, RZ, PT ;  /* 0x000000ff0000720c */ /* 0x000fe20003f46270 */
[----:B------:R-:W-:Y:S01]  /*0500*/  STL [R1+0xbbc], RZ ;  /* 0x000bbcff01007387 */ /* 0x000fe20000100800 */
[----:B------:R-:W-:-:S03]  /*0510*/  VIADD R0, R57, 0x1ff ;  /* 0x000001ff39007836 */ /* 0x000fc60000000000 */
[----:B------:R-:W-:Y:S02]  /*0520*/  STL [R1+0xfb0], RZ ;  /* 0x000fb0ff01007387 */ /* 0x000fe40000100800 */
[----:B------:R-:W-:Y:S02]  /*0530*/  @P0 VIADD R3, R3, 0x1 ;  /* 0x0000000103030836 */ /* 0x000fe40000000000 */
[----:B------:R-:W-:Y:S02]  /*0540*/  STL [R1+0xfb4], RZ ;  /* 0x000fb4ff01007387 */ /* 0x000fe40000100800 */
[----:B------:R-:W-:Y:S01]  /*0550*/  IMAD.MOV.U32 R2, RZ, RZ, R3 ;  /* 0x000000ffff027224 */ /* 0x000fe200078e0003 */
[----:B------:R-:W-:Y:S01]  /*0560*/  SHF.R.S32.HI R3, RZ, 0x1f, R0 ;  /* 0x0000001fff037819 */ /* 0x000fe20000011400 */
[----:B------:R-:W-:Y:S02]  /*0570*/  STL [R1+0xfb8], RZ ;  /* 0x000fb8ff01007387 */ /* 0x000fe40000100800 */
[----:B------:R-:W-:Y:S01]  /*0580*/  @!P2 IMAD.MOV R2, RZ, RZ, -R2 ;  /* 0x000000ffff02a224 */ /* 0x000fe200078e0a02 */
[----:B------:R-:W-:Y:S01]  /*0590*/  @!P1 LOP3.LUT R2, RZ, R4, RZ, 0x33, !PT ;  /* 0x00000004ff029212 */ /* 0x000fe200078e33ff */
[----:B------:R-:W-:Y:S01]  /*05a0*/  STL [R1+0xfbc], RZ ;  /* 0x000fbcff01007387 */ /* 0x000fe20000100800 */
[----:B------:R-:W-:-:S03]  /*05b0*/  LEA.HI R3, R3, R0, RZ, 0x9 ;  /* 0x0000000003037211 */ /* 0x000fc600078f48ff */
[----:B------:R-:W-:Y:S01]  /*05c0*/  STL [R1+0xfa0], RZ ;  /* 0x000fa0ff01007387 */ /* 0x000fe20000100800 */
[----:B------:R-:W-:Y:S02]  /*05d0*/  IMAD.SHL.U32 R6, R2, 0x8, RZ ;  /* 0x0000000802067824 */ /* 0x000fe400078e00ff */
[----:B------:R-:W-:Y:S01]  /*05e0*/  IMAD.MOV R2, RZ, RZ, -R2 ;  /* 0x000000ffff027224 */ /* 0x000fe200078e0a02 */
[----:B------:R-:W-:Y:S02]  /*05f0*/  STL [R1+0xfa4], RZ ;  /* 0x000fa4ff01007387 */ /* 0x000fe40000100800 */
[----:B------:R-:W-:Y:S01]  /*0600*/  LEA.HI.SX32 R3, R3, -R6, 0x17 ;  /* 0x8000000603037211 */ /* 0x000fe200078fbaff */
[----:B------:R-:W-:Y:S01]  /*0610*/  IMAD R4, R4, R2, R5 ;  /* 0x0000000204047224 */ /* 0x000fe200078e0205 */
[----:B------:R-:W-:Y:S02]  /*0620*/  STL [R1+0xfa8], RZ ;  /* 0x000fa8ff01007387 */ /* 0x000fe40000100800 */
[----:B------:R-:W-:-:S02]  /*0630*/  VIMNMX R11, R3, 0x8, PT ;  /* 0x00000008030b7848 */ /* 0x000fc40003fe0100 */
[----:B------:R-:W-:Y:S01]  /*0640*/  STL [R1+0xfac], RZ ;  /* 0x000facff01007387 */ /* 0x000fe20000100800 */
[----:B------:R-:W-:Y:S02]  /*0650*/  IABS R9, R4 ;  /* 0x0000000400097213 */ /* 0x000fe40000000000 */
[----:B------:R-:W-:Y:S01]  /*0660*/  IABS R7, R11 ;  /* 0x0000000b00077213 */ /* 0x000fe20000000000 */
[----:B------:R-:W-:Y:S03]  /*0670*/  STL [R1+0x50], RZ ;  /* 0x000050ff01007387 */ /* 0x000fe60000100800 */
        /* <DEDUP_REMOVED lines=11> */
[----:B------:R-:W-:Y:S04]  /*0730*/  STL [R1+0xb94], RZ ;  /* 0x000b94ff01007387 */ /* 0x000fe80000100800 */
[----:B------:R-:W-:Y:S01]  /*0740*/  STL [R1+0xb98], RZ ;  /* 0x000b98ff01007387 */ /* 0x000fe20000100800 */
[----:B------:R-:W0:Y:S03]  /*0750*/  F2I.FTZ.U32.TRUNC.NTZ R3, R3 ;  /* 0x0000000300037305 */ /* 0x000e26000021f000 */
[----:B------:R-:W-:Y:S04]  /*0760*/  STL [R1+0xb9c], RZ ;  /* 0x000b9cff01007387 */ /* 0x000fe80000100800 */
[----:B------:R-:W-:Y:S04]  /*0770*/  STL [R1+0xb80], RZ ;  /* 0x000b80ff01007387 */ /* 0x000fe80000100800 */
[----:B------:R-:W-:Y:S04]  /*0780*/  STL [R1+0xb84], RZ ;  /* 0x000b84ff01007387 */ /* 0x000fe80000100800 */
[----:B------:R-:W-:Y:S01]  /*0790*/  STL [R1+0xb88], RZ ;  /* 0x000b88ff01007387 */ /* 0x000fe20000100800 */
[----:B0-----:R-:W-:-:S03]  /*07a0*/  IMAD.MOV R8, RZ, RZ, -R3 ;  /* 0x000000ffff087224 */ /* 0x001fc600078e0a03 */
[----:B------:R-:W-:Y:S01]  /*07b0*/  STL [R1+0xb8c], RZ ;  /* 0x000b8cff01007387 */ /* 0x000fe20000100800 */
[----:B------:R-:W-:Y:S01]  /*07c0*/  IMAD.MOV.U32 R2, RZ, RZ, R8 ;  /* 0x000000ffff027224 */ /* 0x000fe200078e0008 */
[----:B------:R-:W-:Y:S02]  /*07d0*/  IABS R8, R11 ;  /* 0x0000000b00087213 */ /* 0x000fe40000000000 */
[----:B------:R-:W-:Y:S01]  /*07e0*/  STL [R1+0xb70], RZ ;  /* 0x000b70ff01007387 */ /* 0x000fe20000100800 */
[----:B------:R-:W-:Y:S02]  /*07f0*/  IMAD R5, R2, R7, RZ ;  /* 0x0000000702057224 */ /* 0x000fe400078e02ff */
[----:B------:R-:W-:Y:S01]  /*0800*/  IMAD.MOV.U32 R2, RZ, RZ, RZ ;  /* 0x000000ffff027224 */ /* 0x000fe200078e00ff */
[----:B------:R-:W-:Y:S03]  /*0810*/  STL [R1+0xb74], RZ ;  /* 0x000b74ff01007387 */ /* 0x000fe60000100800 */
[----:B------:R-:W-:Y:S01]  /*0820*/  IMAD.HI.U32 R2, R3, R5, R2 ;  /* 0x0000000503027227 */ /* 0x000fe200078e0002 */
[----:B------:R-:W-:Y:S03]  /*0830*/  STL [R1+0xb78], RZ ;  /* 0x000b78ff01007387 */ /* 0x000fe60000100800 */
[----:B------:R-:W-:Y:S01]  /*0840*/  IMAD.MOV R3, RZ, RZ, -R8 ;  /* 0x000000ffff037224 */ /* 0x000fe200078e0a08 */
[----:B------:R-:W-:Y:S01]  /*0850*/  STL [R1+0xb7c], RZ ;  /* 0x000b7cff01007387 */ /* 0x000fe20000100800 */
[----:B------:R-:W-:-:S03]  /*0860*/  IMAD.HI.U32 R0, R2, R9, RZ ;  /* 0x0000000902007227 */ /* 0x000fc600078e00ff */
[----:B------:R-:W-:Y:S01]  /*0870*/  STL [R1+0xb60], RZ ;  /* 0x000b60ff01007387 */ /* 0x000fe20000100800 */
[----:B------:R-:W-:Y:S01]  /*0880*/  IMAD R2, R0, R3, R9 ;  /* 0x0000000300027224 */ /* 0x000fe200078e0209 */
[----:B------:R-:W-:Y:S01]  /*0890*/  CS2R R8, SRZ ;  /* 0x0000000000087805 */ /* 0x000fe2000001ff00 */
[----:B------:R-:W0:Y:S01]  /*08a0*/  LDC R3, c[0x0][0x230] ;  /* 0x00008c00ff037b82 */ /* 0x000e220000000800 */
        /* <DEDUP_REMOVED lines=11> */
[-C--:B------:R-:W-:Y:S01]  /*0960*/  LOP3.LUT R2, R4, R11.reuse, RZ, 0x3c, !PT ;  /* 0x0000000b04027212 */ /* 0x080fe200078e3cff */
[----:B------:R-:W-:Y:S01]  /*0970*/  STL [R1+0xf9c], RZ ;  /* 0x000f9cff01007387 */ /* 0x000fe20000100800 */
[----:B0-----:R-:W-:Y:S02]  /*0980*/  VIADD R3, R3, 0x1f ;  /* 0x0000001f03037836 */ /* 0x001fe40000000000 */
[----:B------:R-:W-:Y:S01]  /*0990*/  ISETP.GE.AND P2, PT, R2, RZ, PT ;  /* 0x000000ff0200720c */ /* 0x000fe20003f46270 */
[----:B------:R-:W-:Y:S04]  /*09a0*/  STL [R1+0xf80], RZ ;  /* 0x000f80ff01007387 */ /* 0x000fe80000100800 */
[----:B------:R-:W-:Y:S02]  /*09b0*/  STL [R1+0xf84], RZ ;  /* 0x000f84ff01007387 */ /* 0x000fe40000100800 */
[----:B------:R-:W-:Y:S01]  /*09c0*/  @P0 VIADD R0, R0, 0x1 ;  /* 0x0000000100000836 */ /* 0x000fe20000000000 */
[----:B------:R-:W-:Y:S01]  /*09d0*/  ISETP.GE.AND P0, PT, R3, 0x20, PT ;  /* 0x000000200300780c */ /* 0x000fe20003f06270 */
[----:B------:R-:W-:Y:S04]  /*09e0*/  STL [R1+0xf88], RZ ;  /* 0x000f88ff01007387 */ /* 0x000fe80000100800 */
[----:B------:R-:W-:Y:S01]  /*09f0*/  STL [R1+0xf8c], RZ ;  /* 0x000f8cff01007387 */ /* 0x000fe20000100800 */
[----:B------:R-:W-:Y:S01]  /*0a00*/  @!P2 IMAD.MOV R0, RZ, RZ, -R0 ;  /* 0x000000ffff00a224 */ /* 0x000fe200078e0a00 */
[----:B------:R-:W-:-:S02]  /*0a10*/  @!P1 LOP3.LUT R0, RZ, R11, RZ, 0x33, !PT ;  /* 0x0000000bff009212 */ /* 0x000fc400078e33ff */
[----:B------:R-:W-:Y:S03]  /*0a20*/  STL [R1+0x40], RZ ;  /* 0x000040ff01007387 */ /* 0x000fe60000100800 */
[----:B------:R-:W-:Y:S01]  /*0a30*/  IMAD.MOV R2, RZ, RZ, -R0 ;  /* 0x000000ffff027224 */ /* 0x000fe200078e0a00 */
[----:B------:R-:W-:Y:S01]  /*0a40*/  STL [R1+0x44], RZ ;  /* 0x000044ff01007387 */ /* 0x000fe20000100800 */
[----:B------:R-:W-:Y:S02]  /*0a50*/  IMAD.SHL.U32 R0, R0, 0x40, RZ ;  /* 0x0000004000007824 */ /* 0x000fe400078e00ff */
[----:B------:R-:W-:Y:S01]  /*0a60*/  IMAD R2, R11, R2, R4 ;  /* 0x000000020b027224 */ /* 0x000fe200078e0204 */
[----:B------:R-:W-:Y:S01]  /*0a70*/  STL [R1+0x48], RZ ;  /* 0x000048ff01007387 */ /* 0x000fe20000100800 */
[----:B------:R-:W-:Y:S01]  /*0a80*/  VIADD R5, R0, 0x1 ;  /* 0x0000000100057836 */ /* 0x000fe20000000000 */
[----:B--2---:R-:W-:Y:S01]  /*0a90*/  LOP3.LUT R4, R16, 0x1f, RZ, 0xc0, !PT ;  /* 0x0000001f10047812 */ /* 0x004fe200078ec0ff */
[----:B------:R-:W-:Y:S01]  /*0aa0*/  VIADD R3, R0, 0x2 ;  /* 0x0000000200037836 */ /* 0x000fe20000000000 */
[----:B------:R-:W-:Y:S01]  /*0ab0*/  STL [R1+0x4c], RZ ;  /* 0x00004cff01007387 */ /* 0x000fe20000100800 */
[----:B------:R-:W-:Y:S01]  /*0ac0*/  IMAD.IADD R2, R6, 0x1, R2 ;  /* 0x0000000106027824 */ /* 0x000fe200078e0202 */
[----:B------:R-:W-:Y:S01]  /*0ad0*/  CS2R R10, SRZ ;  /* 0x00000000000a7805 */ /* 0x000fe2000001ff00 */
[----:B------:R-:W-:Y:S01]  /*0ae0*/  VIADD R6, R0, 0x3 ;  /* 0x0000000300067836 */ /* 0x000fe20000000000 */
[----:B------:R-:W-:Y:S01]  /*0af0*/  STL [R1+0xb50], RZ ;  /* 0x000b50ff01007387 */ /* 0x000fe20000100800 */
[----:B----4-:R-:W-:-:S02]  /*0b00*/  IMAD R17, R2, 0x200, R4 ;  /* 0x0000020002117824 */ /* 0x010fc400078e0204 */
[C---:B------:R-:W-:Y:S01]  /*0b10*/  VIADD R4, R0.reuse, 0x16 ;  /* 0x0000001600047836 */ /* 0x040fe20000000000 */
[----:B------:R-:W-:Y:S01]  /*0b20*/  STL [R1+0xb54], RZ ;  /* 0x000b54ff01007387 */ /* 0x000fe20000100800 */
[C---:B------:R-:W-:Y:S02]  /*0b30*/  VIADD R2, R0.reuse, 0x18 ;  /* 0x0000001800027836 */ /* 0x040fe40000000000 */
[C---:B------:R-:W-:Y:S01]  /*0b40*/  VIADD R51, R0.reuse, 0x19 ;  /* 0x0000001900337836 */ /* 0x040fe20000000000 */
[----:B------:R-:W-:Y:S01]  /*0b50*/  STL [R1+0xb58], RZ ;  /* 0x000b58ff01007387 */ /* 0x000fe20000100800 */
[C---:B------:R-:W-:Y:S02]  /*0b60*/  VIADD R50, R0.reuse, 0x1a ;  /* 0x0000001a00327836 */ /* 0x040fe40000000000 */
[C---:B------:R-:W-:Y:S01]  /*0b70*/  VIADD R60, R0.reuse, 0x1b ;  /* 0x0000001b003c7836 */ /* 0x040fe20000000000 */
[----:B------:R-:W-:Y:S01]  /*0b80*/  STL [R1+0xb5c], RZ ;  /* 0x000b5cff01007387 */ /* 0x000fe20000100800 */
[----:B------:R-:W-:-:S02]  /*0b90*/  VIADD R61, R0, 0x23 ;  /* 0x00000023003d7836 */ /* 0x000fc40000000000 */
[C---:B---3--:R-:W-:Y:S01]  /*0ba0*/  VIADD R57, R17.reuse, 0x20 ;  /* 0x0000002011397836 */ /* 0x048fe20000000000 */
[----:B------:R-:W-:Y:S01]  /*0bb0*/  STL [R1+0xb40], RZ ;  /* 0x000b40ff01007387 */ /* 0x000fe20000100800 */
[C---:B------:R-:W-:Y:S02]  /*0bc0*/  VIADD R56, R17.reuse, 0x40 ;  /* 0x0000004011387836 */ /* 0x040fe40000000000 */
[C---:B------:R-:W-:Y:S01]  /*0bd0*/  VIADD R49, R17.reuse, 0x60 ;  /* 0x0000006011317836 */ /* 0x040fe20000000000 */
[----:B------:R-:W-:Y:S01]  /*0be0*/  STL [R1+0xb44], RZ ;  /* 0x000b44ff01007387 */ /* 0x000fe20000100800 */
[C---:B------:R-:W-:Y:S02]  /*0bf0*/  VIADD R58, R17.reuse, 0x140 ;  /* 0x00000140113a7836 */ /* 0x040fe40000000000 */
[----:B------:R-:W-:Y:S01]  /*0c00*/  VIADD R59, R17, 0x160 ;  /* 0x00000160113b7836 */ /* 0x000fe20000000000 */
[----:B------:R-:W-:Y:S01]  /*0c10*/  STL [R1+0xb48], RZ ;  /* 0x000b48ff01007387 */ /* 0x000fe20000100800 */
[----:B------:R-:W-:-:S02]  /*0c20*/  VIADD R48, R0, 0xc ;  /* 0x0000000c00307836 */ /* 0x000fc40000000000 */
        /* <DEDUP_REMOVED lines=35> */
[----:B------:R-:W-:-:S03]  /*0e60*/  VIADD R7, R0, 0x3a ;  /* 0x0000003a00077836 */ /* 0x000fc60000000000 */
[----:B------:R-:W-:Y:S04]  /*0e70*/  STL [R1+0xb1c], RZ ;  /* 0x000b1cff01007387 */ /* 0x000fe80000100800 */
        /* <DEDUP_REMOVED lines=908> */
[----:B------:R-:W-:Y:S04]  /*4740*/  STL [R1+0x14cc], R0 ;  /* 0x0014cc0001007387 */ /* 0x000fe80000100800 */
[----:B------:R0:W-:Y:S04]  /*4750*/  STL [R1+0xff4], R5 ;  /* 0x000ff40501007387 */ /* 0x0001e80000100800 */
[----:B------:R1:W-:Y:S04]  /*4760*/  STL [R1+0xff0], R3 ;  /* 0x000ff00301007387 */ /* 0x0003e80000100800 */
[----:B------:R2:W-:Y:S01]  /*4770*/  STL [R1+0xfec], R6 ;  /* 0x000fec0601007387 */ /* 0x0005e20000100800 */
[----:B0-----:R-:W-:-:S02]  /*4780*/  VIADD R5, R0, 0x4 ;  /* 0x0000000400057836 */ /* 0x001fc40000000000 */
[----:B-1----:R-:W-:-:S03]  /*4790*/  VIADD R3, R0, 0x5 ;  /* 0x0000000500037836 */ /* 0x002fc60000000000 */
[----:B------:R0:W-:Y:S01]  /*47a0*/  STL [R1+0xfe8], R5 ;  /* 0x000fe80501007387 */ /* 0x0001e20000100800 */
[----:B--2---:R-:W-:-:S03]  /*47b0*/  VIADD R6, R0, 0x6 ;  /* 0x0000000600067836 */ /* 0x004fc60000000000 */
[----:B------:R1:W-:Y:S04]  /*47c0*/  STL [R1+0xfe0], R3 ;  /* 0x000fe00301007387 */ /* 0x0003e80000100800 */
[----:B------:R2:W-:Y:S01]  /*47d0*/  STL [R1+0xcc], R6 ;  /* 0x0000cc0601007387 */ /* 0x0005e20000100800 */
[C---:B0-----:R-:W-:Y:S02]  /*47e0*/  VIADD R5, R0.reuse, 0x7 ;  /* 0x0000000700057836 */ /* 0x041fe40000000000 */
        /* <DEDUP_REMOVED lines=10> */
[----:B------:R-:W-:Y:S01]  /*4890*/  STL [R1+0x17c0], R17 ;  /* 0x0017c01101007387 */ /* 0x000fe20000100800 */
[----:B0-----:R-:W-:-:S03]  /*48a0*/  VIADD R5, R0, 0x1f ;  /* 0x0000001f00057836 */ /* 0x001fc60000000000 */
[----:B------:R0:W-:Y:S01]  /*48b0*/  STL [R1+0x2acc], R4 ;  /* 0x002acc0401007387 */ /* 0x0001e20000100800 */
[----:B-1----:R-:W-:-:S05]  /*48c0*/  VIADD R3, R0, 0x17 ;  /* 0x0000001700037836 */ /* 0x002fca0000000000 */
[----:B------:R1:W-:Y:S01]  /*48d0*/  STL [R1+0x2ac8], R3 ;  /* 0x002ac80301007387 */ /* 0x0003e20000100800 */
[----:B0-----:R-:W-:-:S03]  /*48e0*/  VIADD R4, R0, 0x21 ;  /* 0x0000002100047836 */ /* 0x001fc60000000000 */
[----:B------:R0:W-:Y:S04]  /*48f0*/  STL [R1+0x2ac4], R2 ;  /* 0x002ac40201007387 */ /* 0x0001e80000100800 */
[----:B------:R-:W-:Y:S01]  /*4900*/  STL [R1+0x2ac0], R51 ;  /* 0x002ac03301007387 */ /* 0x000fe20000100800 */
[----:B-1----:R-:W-:-:S03]  /*4910*/  VIADD R3, R0, 0x1d ;  /* 0x0000001d00037836 */ /* 0x002fc60000000000 */
[----:B------:R-:W-:Y:S01]  /*4920*/  STL [R1+0x2abc], R50 ;  /* 0x002abc3201007387 */ /* 0x000fe20000100800 */
[----:B0-----:R-:W-:-:S05]  /*4930*/  VIADD R2, R0, 0x1c ;  /* 0x0000001c00027836 */ /* 0x001fca0000000000 */
[----:B------:R0:W-:Y:S04]  /*4940*/  STL [R1+0x2ab4], R2 ;  /* 0x002ab40201007387 */ /* 0x0001e80000100800 */
[----:B------:R-:W-:Y:S04]  /*4950*/  STL [R1+0x2ab8], R60 ;  /* 0x002ab83c01007387 */ /* 0x000fe80000100800 */
[----:B------:R1:W-:Y:S01]  /*4960*/  STL [R1+0x2ab0], R3 ;  /* 0x002ab00301007387 */ /* 0x0003e20000100800 */
[----:B0-----:R-:W-:-:S03]  /*4970*/  VIADD R2, R0, 0x1e ;  /* 0x0000001e00027836 */ /* 0x001fc60000000000 */
[----:B------:R0:W-:Y:S04]  /*4980*/  STL [R1+0x2aa8], R5 ;  /* 0x002aa80501007387 */ /* 0x0001e80000100800 */
[----:B------:R-:W-:Y:S01]  /*4990*/  STL [R1+0x2aac], R2 ;  /* 0x002aac0201007387 */ /* 0x000fe20000100800 */
[C---:B-1----:R-:W-:Y:S02]  /*49a0*/  VIADD R3, R0.reuse, 0x20 ;  /* 0x0000002000037836 */ /* 0x042fe40000000000 */
[----:B0-----:R-:W-:-:S03]  /*49b0*/  VIADD R5, R0, 0x24 ;  /* 0x0000002400057836 */ /* 0x001fc60000000000 */
[----:B------:R0:W-:Y:S04]  /*49c0*/  STL [R1+0x2aa4], R3 ;  /* 0x002aa40301007387 */ /* 0x0001e80000100800 */
[----:B------:R1:W-:Y:S01]  /*49d0*/  STL [R1+0x2aa0], R4 ;  /* 0x002aa00401007387 */ /* 0x0003e20000100800 */
[C---:B0-----:R-:W-:Y:S02]  /*49e0*/  VIADD R3, R0.reuse, 0x22 ;  /* 0x0000002200037836 */ /* 0x041fe40000000000 */
[----:B-1----:R-:W-:-:S03]  /*49f0*/  VIADD R4, R0, 0x25 ;  /* 0x0000002500047836 */ /* 0x002fc60000000000 */
[----:B------:R0:W-:Y:S04]  /*4a00*/  STL [R1+0x2a9c], R3 ;  /* 0x002a9c0301007387 */ /* 0x0001e80000100800 */
[----:B------:R1:W-:Y:S04]  /*4a10*/  STL [R1+0x2a94], R5 ;  /* 0x002a940501007387 */ /* 0x0003e80000100800 */
[----:B------:R-:W-:Y:S01]  /*4a20*/  STL [R1+0x2a98], R61 ;  /* 0x002a983d01007387 */ /* 0x000fe20000100800 */
[----:B0-----:R-:W-:-:S03]  /*4a30*/  VIADD R3, R0, 0x26 ;  /* 0x0000002600037836 */ /* 0x001fc60000000000 */
[----:B------:R0:W-:Y:S01]  /*4a40*/  STL [R1+0x2a90], R4 ;  /* 0x002a900401007387 */ /* 0x0001e20000100800 */
[----:B-1----:R-:W-:-:S03]  /*4a50*/  VIADD R5, R0, 0x29 ;  /* 0x0000002900057836 */ /* 0x002fc60000000000 */
[----:B------:R1:W-:Y:S01]  /*4a60*/  STL [R1+0x2a8c], R3 ;  /* 0x002a8c0301007387 */ /* 0x0003e20000100800 */
[C---:B0-----:R-:W-:Y:S02]  /*4a70*/  VIADD R4, R0.reuse, 0x27 ;  /* 0x0000002700047836 */ /* 0x041fe40000000000 */
[----:B-1----:R-:W-:-:S03]  /*4a80*/  VIADD R3, R0, 0x28 ;  /* 0x0000002800037836 */ /* 0x002fc60000000000 */
[----:B------:R0:W-:Y:S04]  /*4a90*/  STL [R1+0x2a88], R4 ;  /* 0x002a880401007387 */ /* 0x0001e80000100800 */
        /* <DEDUP_REMOVED lines=8> */
[----:B0-----:R-:W-:-:S03]  /*4b20*/  VIADD R4, R0, 0x3d ;  /* 0x0000003d00047836 */ /* 0x001fc60000000000 */
[----:B------:R0:W-:Y:S01]  /*4b30*/  STL [R1+0x17fc], R56 ;  /* 0x0017fc3801007387 */ /* 0x0001e20000100800 */
[----:B-1----:R-:W-:-:S03]  /*4b40*/  VIADD R3, R0, 0x3e ;  /* 0x0000003e00037836 */ /* 0x002fc60000000000 */
[----:B------:R1:W-:Y:S01]  /*4b50*/  STL [R1+0x17f8], R49 ;  /* 0x0017f83101007387 */ /* 0x0003e20000100800 */
[----:B------:R-:W-:Y:S02]  /*4b60*/  VIADD R0, R0, 0x3f ;  /* 0x0000003f00007836 */ /* 0x000fe40000000000 */
[C---:B--2---:R-:W-:Y:S02]  /*4b70*/  VIADD R57, R17.reuse, 0x80 ;  /* 0x0000008011397836 */ /* 0x044fe40000000000 */
[----:B0-----:R-:W-:-:S03]  /*4b80*/  VIADD R56, R17, 0xa0 ;  /* 0x000000a011387836 */ /* 0x001fc60000000000 */
[----:B------:R0:W-:Y:S01]  /*4b90*/  STL [R1+0x17f4], R57 ;  /* 0x0017f43901007387 */ /* 0x0001e20000100800 */
[----:B-1----:R-:W-:-:S03]  /*4ba0*/  VIADD R49, R17, 0xc0 ;  /* 0x000000c011317836 */ /* 0x002fc60000000000 */
[----:B------:R1:W-:Y:S04]  /*4bb0*/  STL [R1+0x17f0], R56 ;  /* 0x0017f03801007387 */ /* 0x0003e80000100800 */
[----:B------:R2:W-:Y:S01]  /*4bc0*/  STL [R1+0x17ec], R49 ;  /* 0x0017ec3101007387 */ /* 0x0005e20000100800 */
[C---:B0-----:R-:W-:Y:S02]  /*4bd0*/  VIADD R57, R17.reuse, 0xe0 ;  /* 0x000000e011397836 */ /* 0x041fe40000000000 */
[----:B-1----:R-:W-:-:S03]  /*4be0*/  VIADD R56, R17, 0x100 ;  /* 0x0000010011387836 */ /* 0x002fc60000000000 */
[----:B------:R0:W-:Y:S01]  /*4bf0*/  STL [R1+0x17e8], R57 ;  /* 0x0017e83901007387 */ /* 0x0001e20000100800 */
[----:B--2---:R-:W-:-:S05]  /*4c00*/  VIADD R49, R17, 0x120 ;  /* 0x0000012011317836 */ /* 0x004fca0000000000 */
[----:B------:R1:W-:Y:S01]  /*4c10*/  STL [R1+0x17e0], R49 ;  /* 0x0017e03101007387 */ /* 0x0003e20000100800 */
[----:B0-----:R-:W-:-:S03]  /*4c20*/  VIADD R57, R17, 0x1a0 ;  /* 0x000001a011397836 */ /* 0x001fc60000000000 */
[----:B------:R-:W-:Y:S04]  /*4c30*/  STL [R1+0x17e4], R56 ;  /* 0x0017e43801007387 */ /* 0x000fe80000100800 */
[----:B------:R-:W-:Y:S01]  /*4c40*/  STL [R1+0x17dc], R58 ;  /* 0x0017dc3a01007387 */ /* 0x000fe20000100800 */
[----:B-1----:R-:W-:-:S03]  /*4c50*/  VIADD R49, R17, 0x180 ;  /* 0x0000018011317836 */ /* 0x002fc60000000000 */
[----:B------:R-:W-:Y:S04]  /*4c60*/  STL [R1+0x17d8], R59 ;  /* 0x0017d83b01007387 */ /* 0x000fe80000100800 */
[----:B------:R0:W-:Y:S02]  /*4c70*/  STL [R1+0x17d0], R57 ;  /* 0x0017d03901007387 */ /* 0x0001e40000100800 */
[C---:B0-----:R-:W-:Y:S02]  /*4c80*/  VIADD R57, R17.reuse, 0x1c0 ;  /* 0x000001c011397836 */ /* 0x041fe40000000000 */
[----:B------:R-:W-:-:S03]  /*4c90*/  VIADD R17, R17, 0x1e0 ;  /* 0x000001e011117836 */ /* 0x000fc60000000000 */
[----:B------:R0:W-:Y:S04]  /*4ca0*/  STL [R1+0x17cc], R57 ;  /* 0x0017cc3901007387 */ /* 0x0001e80000100800 */
[----:B0-----:R0:W5:Y:S04]  /*4cb0*/  LDL.LU R57, [R1+0x2b04] ;  /* 0x002b040001397983 */ /* 0x0011680000300800 */
[----:B------:R1:W-:Y:S04]  /*4cc0*/  STL [R1+0x17c8], R17 ;  /* 0x0017c81101007387 */ /* 0x0003e80000100800 */
[----:B-1----:R0:W5:Y:S04]  /*4cd0*/  LDL.LU R17, [R1+0x2b00] ;  /* 0x002b000001117983 */ /* 0x0021680000300800 */
[----:B------:R0:W-:Y:S01]  /*4ce0*/  STL [R1+0x17d4], R49 ;  /* 0x0017d43101007387 */ /* 0x0001e20000100800 */
[----:B------:R-:W-:Y:S05]  /*4cf0*/  @!P0 BRA `(.L_x_0) ;  /* 0x0000051000108947 */ /* 0x000fea0003800000 */
[----:B------:R-:W2:Y:S04]  /*4d00*/  LDL R44, [R1+0xff4] ;  /* 0x000ff400012c7983 */ /* 0x000ea80000100800 */
[----:B------:R-:W3:Y:S04]  /*4d10*/  LDL R45, [R1+0x2a9c] ;  /* 0x002a9c00012d7983 */ /* 0x000ee80000100800 */
[----:B------:R-:W4:Y:S04]  /*4d20*/  LDL R52, [R1+0x2aa0] ;  /* 0x002aa00001347983 */ /* 0x000f280000100800 */
[----:B------:R-:W0:Y:S04]  /*4d30*/  LDL R9, [R1+0x2a8c] ;  /* 0x002a8c0001097983 */ /* 0x000e280000100800 */
[----:B------:R-:W4:Y:S04]  /*4d40*/  LDL R39, [R1+0xfec] ;  /* 0x000fec0001277983 */ /* 0x000f280000100800 */
[----:B------:R-:W4:Y:S04]  /*4d50*/  LDL R11, [R1+0x2a94] ;  /* 0x002a9400010b7983 */ /* 0x000f280000100800 */
[----:B------:R-:W4:Y:S01]  /*4d60*/  LDL R10, [R1+0x2a90] ;  /* 0x002a9000010a7983 */ /* 0x000f220000100800 */
[----:B-----5:R-:W-:-:S03]  /*4d70*/  IABS R17, R17 ;  /* 0x0000001100117213 */ /* 0x020fc60000000000 */
[----:B------:R-:W4:Y:S04]  /*4d80*/  LDL R54, [R1+0x2a88] ;  /* 0x002a880001367983 */ /* 0x000f280000100800 */
[----:B------:R-:W4:Y:S04]  /*4d90*/  LDL R55, [R1+0x2ab4] ;  /* 0x002ab40001377983 */ /* 0x000f280000100800 */
[----:B------:R-:W4:Y:S04]  /*4da0*/  LDL R46, [R1+0x2aa4] ;  /* 0x002aa400012e7983 */ /* 0x000f280000100800 */
[----:B------:R-:W4:Y:S04]  /*4db0*/  LDL R47, [R1+0x2aa8] ;  /* 0x002aa800012f7983 */ /* 0x000f280000100800 */
[----:B------:R-:W4:Y:S01]  /*4dc0*/  LDL R53, [R1+0x2ab0] ;  /* 0x002ab00001357983 */ /* 0x000f220000100800 */
[----:B------:R-:W-:Y:S01]  /*4dd0*/  IMAD.MOV.U32 R8, RZ, RZ, RZ ;  /* 0x000000ffff087224 */ /* 0x000fe200078e00ff */
[----:B------:R-:W-:Y:S01]  /*4de0*/  IABS R37, R3 ;  /* 0x0000000300257213 */ /* 0x000fe20000000000 */
[----:B------:R-:W-:Y:S01]  /*4df0*/  ULDC UR4, c[0x0][0x23c] ;  /* 0x00008f0000047ab9 */ /* 0x000fe20000000800 */
[----:B------:R2:W-:Y:S01]  /*4e00*/  STL [R1+0x2b74], R58 ;  /* 0x002b743a01007387 */ /* 0x0005e20000100800 */
[----:B------:R-:W-:Y:S01]  /*4e10*/  ISETP.GE.AND P4, PT, R4, RZ, PT ;  /* 0x000000ff0400720c */ /* 0x000fe20003f86270 */
[----:B------:R-:W-:Y:S01]  /*4e20*/  ULDC.64 UR6, c[0x0][0x218] ;  /* 0x0000860000067ab9 */ /* 0x000fe20000000a00 */
[----:B------:R-:W-:Y:S01]  /*4e30*/  ISETP.GE.AND P0, PT, R3, RZ, PT ;  /* 0x000000ff0300720c */ /* 0x000fe20003f06270 */
[----:B------:R0:W-:Y:S01]  /*4e40*/  STL [R1+0x2b70], R49 ;  /* 0x002b703101007387 */ /* 0x0001e20000100800 */
[----:B------:R-:W-:Y:S01]  /*4e50*/  ISETP.GE.AND P3, PT, R0, RZ, PT ;  /* 0x000000ff0000720c */ /* 0x000fe20003f66270 */
[----:B------:R-:W-:Y:S01]  /*4e60*/  ULDC.64 UR8, c[0x0][0x210] ;  /* 0x0000840000087ab9 */ /* 0x000fe20000000a00 */
[----:B------:R-:W-:Y:S01]  /*4e70*/  IABS R57, R57 ;  /* 0x0000003900397213 */ /* 0x000fe20000000000 */
[----:B------:R1:W-:Y:S01]  /*4e80*/  STL [R1+0x2b6c], R56 ;  /* 0x002b6c3801007387 */ /* 0x0003e20000100800 */
[----:B------:R-:W-:Y:S01]  /*4e90*/  IABS R51, R51 ;  /* 0x0000003300337213 */ /* 0x000fe20000000000 */
[----:B------:R-:W-:Y:S01]  /*4ea0*/  ULDC UR13, c[0x0][0x238] ;  /* 0x00008e00000d7ab9 */ /* 0x000fe20000000800 */
[----:B------:R-:W-:Y:S01]  /*4eb0*/  IABS R50, R50 ;  /* 0x0000003200327213 */ /* 0x000fe20000000000 */
[----:B------:R-:W-:Y:S01]  /*4ec0*/  ULDC UR14, c[0x0][0x238] ;  /* 0x00008e00000e7ab9 */ /* 0x000fe20000000800 */
        /* <DEDUP_REMOVED lines=32> */
[----:B--2---:R-:W-:-:S02]  /*50d0*/  IMAD.MOV.U32 R58, RZ, RZ, R44 ;  /* 0x000000ffff3a7224 */ /* 0x004fc400078e002c */
[----:B---3--:R-:W-:Y:S02]  /*50e0*/  IMAD.MOV.U32 R44, RZ, RZ, R45 ;  /* 0x000000ffff2c7224 */ /* 0x008fe400078e002d */
[----:B----4-:R-:W-:Y:S02]  /*50f0*/  IMAD.MOV.U32 R45, RZ, RZ, R52 ;  /* 0x000000ffff2d7224 */ /* 0x010fe400078e0034 */
[----:B------:R-:W-:Y:S02]  /*5100*/  IMAD.MOV.U32 R52, RZ, RZ, R2 ;  /* 0x000000ffff347224 */ /* 0x000fe400078e0002 */
[----:B------:R-:W2:Y:S08]  /*5110*/  I2F.RP R2, R17 ;  /* 0x0000001100027306 */ /* 0x000eb00000209400 */
[----:B--2---:R-:W2:Y:S01]  /*5120*/  MUFU.RCP R2, R2 ;  /* 0x0000000200027308 */ /* 0x004ea20000001000 */
[----:B0-----:R-:W-:-:S02]  /*5130*/  IMAD.MOV.U32 R49, RZ, RZ, R9 ;  /* 0x000000ffff317224 */ /* 0x001fc400078e0009 */
[----:B--2---:R-:W-:-:S05]  /*5140*/  VIADD R2, R2, 0xffffffe ;  /* 0x0ffffffe02027836 */ /* 0x004fca0000000000 */
[----:B------:R-:W0:Y:S01]  /*5150*/  F2I.FTZ.U32.TRUNC.NTZ R9, R2 ;  /* 0x0000000200097305 */ /* 0x000e22000021f000 */
[----:B-1----:R-:W-:Y:S02]  /*5160*/  IMAD.MOV.U32 R56, RZ, RZ, R39 ;  /* 0x000000ffff387224 */ /* 0x002fe400078e0027 */
[----:B------:R-:W-:Y:S01]  /*5170*/  IMAD.MOV.U32 R39, RZ, RZ, R61 ;  /* 0x000000ffff277224 */ /* 0x000fe200078e003d */
[----:B------:R-:W-:Y:S01]  /*5180*/  IABS R61, R0 ;  /* 0x00000000003d7213 */ /* 0x000fe20000000000 */
[----:B0-----:R-:W-:-:S04]  /*5190*/  IMAD.MOV R2, RZ, RZ, -R9 ;  /* 0x000000ffff027224 */ /* 0x001fc800078e0a09 */
[----:B------:R-:W-:-:S04]  /*51a0*/  IMAD R2, R2, R17, RZ ;  /* 0x0000001102027224 */ /* 0x000fc800078e02ff */
[----:B------:R-:W-:-:S04]  /*51b0*/  IMAD.HI.U32 R2, R9, R2, R8 ;  /* 0x0000000209027227 */ /* 0x000fc800078e0008 */
[----:B------:R-:W-:Y:S01]  /*51c0*/  IMAD.MOV.U32 R38, RZ, RZ, R11 ;  /* 0x000000ffff267224 */ /* 0x000fe200078e000b */
[----:B------:R-:W-:Y:S01]  /*51d0*/  IABS R11, R4 ;  /* 0x00000004000b7213 */ /* 0x000fe20000000000 */
[----:B------:R-:W-:-:S04]  /*51e0*/  IMAD.HI.U32 R12, R2, R61, RZ ;  /* 0x0000003d020c7227 */ /* 0x000fc800078e00ff */
[----:B------:R-:W-:-:S04]  /*51f0*/  IMAD.HI.U32 R9, R2, R37, RZ ;  /* 0x0000002502097227 */ /* 0x000fc800078e00ff */
[----:B------:R-:W-:Y:S02]  /*5200*/  IMAD.MOV R12, RZ, RZ, -R12 ;  /* 0x000000ffff0c7224 */ /* 0x000fe400078e0a0c */
[----:B------:R-:W-:-:S04]  /*5210*/  IMAD.HI.U32 R4, R2, R11, RZ ;  /* 0x0000000b02047227 */ /* 0x000fc800078e00ff */
[----:B------:R-:W-:Y:S02]  /*5220*/  IMAD.MOV R9, RZ, RZ, -R9 ;  /* 0x000000ffff097224 */ /* 0x000fe400078e0a09 */
[C---:B------:R-:W-:Y:S02]  /*5230*/  IMAD R61, R17.reuse, R12, R61 ;  /* 0x0000000c113d7224 */ /* 0x040fe400078e023d */
[----:B------:R-:W-:Y:S01]  /*5240*/  IMAD.MOV.U32 R36, RZ, RZ, R10 ;  /* 0x000000ffff247224 */ /* 0x000fe200078e000a */
[----:B------:R-:W-:Y:S01]  /*5250*/  IABS R10, R5 ;  /* 0x00000005000a7213 */ /* 0x000fe20000000000 */
[----:B------:R-:W-:Y:S02]  /*5260*/  IMAD.MOV R4, RZ, RZ, -R4 ;  /* 0x000000ffff047224 */ /* 0x000fe400078e0a04 */
[C---:B------:R-:W-:Y:S01]  /*5270*/  IMAD R37, R17.reuse, R9, R37 ;  /* 0x0000000911257224 */ /* 0x040fe200078e0225 */
[C---:B------:R-:W-:Y:S01]  /*5280*/  ISETP.GT.U32.AND P5, PT, R17.reuse, R61, PT ;  /* 0x0000003d1100720c */ /* 0x040fe20003fa4070 */
[----:B------:R-:W-:-:S02]  /*5290*/  IMAD R11, R17, R4, R11 ;  /* 0x00000004110b7224 */ /* 0x000fc400078e020b */
[----:B------:R-:W-:Y:S01]  /*52a0*/  IMAD.HI.U32 R3, R2, R10, RZ ;  /* 0x0000000a02037227 */ /* 0x000fe200078e00ff */
[C---:B------:R-:W-:Y:S02]  /*52b0*/  ISETP.GT.U32.AND P6, PT, R17.reuse, R37, PT ;  /* 0x000000251100720c */ /* 0x040fe40003fc4070 */
[----:B------:R-:W-:Y:S01]  /*52c0*/  ISETP.GT.U32.AND P2, PT, R17, R11, PT ;  /* 0x0000000b1100720c */ /* 0x000fe20003f44070 */
[----:B------:R-:W-:-:S04]  /*52d0*/  IMAD.MOV R3, RZ, RZ, -R3 ;  /* 0x000000ffff037224 */ /* 0x000fc800078e0a03 */
[----:B------:R-:W-:Y:S02]  /*52e0*/  IMAD R10, R17, R3, R10 ;  /* 0x00000003110a7224 */ /* 0x000fe400078e020a */
[----:B------:R-:W-:-:S03]  /*52f0*/  @!P5 IMAD.IADD R61, R61, 0x1, -R17 ;  /* 0x000000013d3dd824 */ /* 0x000fc600078e0a11 */
[----:B------:R-:W-:Y:S01]  /*5300*/  ISETP.GT.U32.AND P1, PT, R17, R10, PT ;  /* 0x0000000a1100720c */ /* 0x000fe20003f24070 */
[--C-:B------:R-:W-:Y:S01]  /*5310*/  @!P6 IMAD.IADD R37, R37, 0x1, -R17.reuse ;  /* 0x000000012525e824 */ /* 0x100fe200078e0a11 */
[----:B------:R-:W-:Y:S01]  /*5320*/  IABS R9, R7 ;  /* 0x0000000700097213 */ /* 0x000fe20000000000 */
[----:B------:R-:W-:Y:S01]  /*5330*/  @!P2 IMAD.IADD R11, R11, 0x1, -R17 ;  /* 0x000000010b0ba824 */ /* 0x000fe200078e0a11 */
[C---:B------:R-:W-:Y:S02]  /*5340*/  ISETP.GT.U32.AND P6, PT, R17.reuse, R61, PT ;  /* 0x0000003d1100720c */ /* 0x040fe40003fc4070 */
[----:B------:R-:W-:Y:S01]  /*5350*/  ISETP.GT.U32.AND P2, PT, R17, R37, PT ;  /* 0x000000251100720c */ /* 0x000fe20003f44070 */
[----:B------:R-:W-:Y:S01]  /*5360*/  IMAD.HI.U32 R15, R2, R9, RZ ;  /* 0x00000009020f7227 */ /* 0x000fe200078e00ff */
[----:B------:R-:W-:-:S03]  /*5370*/  IABS R3, R18 ;  /* 0x0000001200037213 */ /* 0x000fc60000000000 */
[----:B------:R-:W-:Y:S02]  /*5380*/  IMAD.MOV R15, RZ, RZ, -R15 ;  /* 0x000000ffff0f7224 */ /* 0x000fe400078e0a0f */
[----:B------:R-:W-:Y:S01]  /*5390*/  @!P1 IMAD.IADD R10, R10, 0x1, -R17 ;  /* 0x000000010a0a9824 */ /* 0x000fe200078e0a11 */
[----:B------:R-:W-:Y:S01]  /*53a0*/  IABS R4, R16 ;  /* 0x0000001000047213 */ /* 0x000fe20000000000 */
[----:B------:R-:W-:Y:S01]  /*53b0*/  IMAD.HI.U32 R13, R2, R3, RZ ;  /* 0x00000003020d7227 */ /* 0x000fe200078e00ff */
[----:B------:R-:W-:Y:S02]  /*53c0*/  ISETP.GE.AND P1, PT, R5, RZ, PT ;  /* 0x000000ff0500720c */ /* 0x000fe40003f26270 */
[----:B------:R-:W2:Y:S01]  /*53d0*/  LDL R5, [R1+0xc4] ;  /* 0x0000c40001057983 */ /* 0x000ea20000100800 */
[----:B------:R-:W-:Y:S02]  /*53e0*/  IMAD R9, R17, R15, R9 ;  /* 0x0000000f11097224 */ /* 0x000fe400078e0209 */
[--C-:B------:R-:W-:Y:S01]  /*53f0*/  @!P6 IMAD.IADD R61, R61, 0x1, -R17.reuse ;  /* 0x000000013d3de824 */ /* 0x100fe200078e0a11 */
[----:B------:R-:W3:Y:S01]  /*5400*/  LDL R15, [R1+0xc8] ;  /* 0x0000c800010f7983 */ /* 0x000ee20000100800 */
[----:B------:R-:W-:Y:S01]  /*5410*/  @!P2 IMAD.IADD R37, R37, 0x1, -R17 ;  /* 0x000000012525a824 */ /* 0x000fe200078e0a11 */
[----:B------:R-:W-:Y:S01]  /*5420*/  ISETP.GT.U32.AND P2, PT, R17, R10, PT ;  /* 0x0000000a1100720c */ /* 0x000fe20003f44070 */
[----:B------:R-:W-:-:S02]  /*5430*/  IMAD.MOV R13, RZ, RZ, -R13 ;  /* 0x000000ffff0d7224 */ /* 0x000fc400078e0a0d */
[----:B------:R-:W-:-:S04]  /*5440*/  IMAD.HI.U32 R14, R2, R4, RZ ;  /* 0x00000004020e7227 */ /* 0x000fc800078e00ff */
[----:B------:R-:W-:Y:S01]  /*5450*/  @!P3 IMAD.MOV R61, RZ, RZ, -R61 ;  /* 0x000000ffff3db224 */ /* 0x000fe200078e0a3d */
[C---:B------:R-:W-:Y:S01]  /*5460*/  ISETP.GT.U32.AND P3, PT, R17.reuse, R9, PT ;  /* 0x000000091100720c */ /* 0x040fe20003f64070 */
[----:B------:R-:W-:Y:S02]  /*5470*/  IMAD.MOV R14, RZ, RZ, -R14 ;  /* 0x000000ffff0e7224 */ /* 0x000fe400078e0a0e */
[C---:B------:R-:W-:Y:S02]  /*5480*/  IMAD R3, R17.reuse, R13, R3 ;  /* 0x0000000d11037224 */ /* 0x040fe400078e0203 */
[----:B------:R-:W4:Y:S01]  /*5490*/  LDL R13, [R1+0xfe0] ;  /* 0x000fe000010d7983 */ /* 0x000f220000100800 */
[----:B------:R-:W-:Y:S02]  /*54a0*/  @!P0 IMAD.MOV R37, RZ, RZ, -R37 ;  /* 0x000000ffff258224 */ /* 0x000fe400078e0a25 */
[----:B------:R-:W-:Y:S02]  /*54b0*/  IMAD R4, R17, R14, R4 ;  /* 0x0000000e11047224 */ /* 0x000fe400078e0204 */
[----:B------:R-:W3:Y:S01]  /*54c0*/  LDL R14, [R1+0xfe8] ;  /* 0x000fe800010e7983 */ /* 0x000ee20000100800 */
[----:B------:R-:W-:Y:S01]  /*54d0*/  @!P2 IMAD.IADD R10, R10, 0x1, -R17 ;  /* 0x000000010a0aa824 */ /* 0x000fe200078e0a11 */
[----:B------:R-:W-:-:S02]  /*54e0*/  IABS R8, R6 ;  /* 0x0000000600087213 */ /* 0x000fc40000000000 */
[----:B------:R-:W-:Y:S01]  /*54f0*/  STL [R1+0x2b50], R61 ;  /* 0x002b503d01007387 */ /* 0x000fe20000100800 */
[----:B------:R-:W-:Y:S01]  /*5500*/  ISETP.GE.AND P2, PT, R6, RZ, PT ;  /* 0x000000ff0600720c */ /* 0x000fe20003f46270 */
[----:B------:R-:W-:Y:S02]  /*5510*/  @!P3 IMAD.IADD R9, R9, 0x1, -R17 ;  /* 0x000000010909b824 */ /* 0x000fe400078e0a11 */
[----:B------:R4:W-:Y:S01]  /*5520*/  STL [R1+0x2b54], R37 ;  /* 0x002b542501007387 */ /* 0x0009e20000100800 */
[----:B------:R-:W-:-:S03]  /*5530*/  ISETP.GE.AND P3, PT, R7, RZ, PT ;  /* 0x000000ff0700720c */ /* 0x000fc60003f66270 */
[----:B------:R-:W3:Y:S04]  /*5540*/  LDL R6, [R1+0xcc] ;  /* 0x0000cc0001067983 */ /* 0x000ee80000100800 */
[----:B------:R-:W3:Y:S01]  /*5550*/  LDL R7, [R1+0x2a80] ;  /* 0x002a800001077983 */ /* 0x000ee20000100800 */
[----:B------:R-:W-:-:S04]  /*5560*/  IMAD.HI.U32 R0, R2, R8, RZ ;  /* 0x0000000802007227 */ /* 0x000fc800078e00ff */
[----:B------:R-:W-:-:S04]  /*5570*/  IMAD.MOV R0, RZ, RZ, -R0 ;  /* 0x000000ffff007224 */ /* 0x000fc800078e0a00 */
[----:B------:R-:W-:Y:S01]  /*5580*/  IMAD R8, R17, R0, R8 ;  /* 0x0000000011087224 */ /* 0x000fe200078e0208 */
[----:B------:R-:W-:-:S04]  /*5590*/  IABS R0, R19 ;  /* 0x0000001300007213 */ /* 0x000fc80000000000 */
[C---:B------:R-:W-:Y:S01]  /*55a0*/  ISETP.GT.U32.AND P5, PT, R17.reuse, R8, PT ;  /* 0x000000081100720c */ /* 0x040fe20003fa4070 */
[----:B------:R-:W-:Y:S01]  /*55b0*/  IMAD.HI.U32 R12, R2, R0, RZ ;  /* 0x00000000020c7227 */ /* 0x000fe200078e00ff */
[----:B------:R-:W-:-:S03]  /*55c0*/  ISETP.GT.U32.AND P0, PT, R17, R4, PT ;  /* 0x000000041100720c */ /* 0x000fc60003f04070 */
[----:B------:R-:W-:-:S04]  /*55d0*/  IMAD.MOV R12, RZ, RZ, -R12 ;  /* 0x000000ffff0c7224 */ /* 0x000fc800078e0a0c */
[----:B------:R-:W-:-:S04]  /*55e0*/  IMAD R0, R17, R12, R0 ;  /* 0x0000000c11007224 */ /* 0x000fc800078e0200 */
[--C-:B------:R-:W-:Y:S01]  /*55f0*/  @!P5 IMAD.IADD R8, R8, 0x1, -R17.reuse ;  /* 0x000000010808d824 */ /* 0x100fe200078e0a11 */
[----:B------:R-:W-:Y:S01]  /*5600*/  ISETP.GT.U32.AND P5, PT, R17, R11, PT ;  /* 0x0000000b1100720c */ /* 0x000fe20003fa4070 */
[----:B------:R-:W-:Y:S01]  /*5610*/  @!P0 IMAD.IADD R4, R4, 0x1, -R17 ;  /* 0x0000000104048824 */ /* 0x000fe200078e0a11 */
[----:B------:R-:W-:-:S11]  /*5620*/  ISETP.GE.AND P0, PT, R16, RZ, PT ;  /* 0x000000ff1000720c */ /* 0x000fd60003f06270 */
[----:B------:R-:W-:Y:S02]  /*5630*/  @!P5 IMAD.IADD R11, R11, 0x1, -R17 ;  /* 0x000000010b0bd824 */ /* 0x000fe400078e0a11 */
[----:B--2---:R-:W-:Y:S01]  /*5640*/  IMAD.MOV.U32 R12, RZ, RZ, R5 ;  /* 0x000000ffff0c7224 */ /* 0x004fe200078e0005 */
[----:B------:R-:W-:Y:S01]  /*5650*/  IABS R5, R20 ;  /* 0x0000001400057213 */ /* 0x000fe20000000000 */
[----:B----4-:R-:W-:-:S04]  /*5660*/  IMAD.MOV.U32 R37, RZ, RZ, R13 ;  /* 0x000000ffff257224 */ /* 0x010fc800078e000d */
[----:B------:R-:W-:-:S04]  /*5670*/  IMAD.HI.U32 R13, R2, R5, RZ ;  /* 0x00000005020d7227 */ /* 0x000fc800078e00ff */
[----:B------:R-:W-:Y:S02]  /*5680*/  IMAD.MOV R13, RZ, RZ, -R13 ;  /* 0x000000ffff0d7224 */ /* 0x000fe400078e0a0d */
[----:B---3--:R-:W-:Y:S02]  /*5690*/  IMAD.MOV.U32 R16, RZ, RZ, R6 ;  /* 0x000000ffff107224 */ /* 0x008fe400078e0006 */
[----:B------:R-:W-:Y:S02]  /*56a0*/  IMAD R6, R17, R13, R5 ;  /* 0x0000000d11067224 */ /* 0x000fe400078e0205 */
[----:B------:R-:W-:Y:S02]  /*56b0*/  IMAD.MOV.U32 R5, RZ, RZ, R11 ;  /* 0x000000ffff057224 */ /* 0x000fe400078e000b */
[----:B------:R-:W-:Y:S02]  /*56c0*/  IMAD.MOV.U32 R11, RZ, RZ, R7 ;  /* 0x000000ffff0b7224 */ /* 0x000fe400078e0007 */
[----:B------:R-:W-:-:S02]  /*56d0*/  IMAD.MOV.U32 R7, RZ, RZ, R10 ;  /* 0x000000ffff077224 */ /* 0x000fc400078e000a */
[----:B------:R-:W2:Y:S01]  /*56e0*/  LDL R10, [R1+0x2ad0] ;  /* 0x002ad000010a7983 */ /* 0x000ea20000100800 */
[----:B------:R-:W-:-:S05]  /*56f0*/  @!P4 IMAD.MOV R5, RZ, RZ, -R5 ;  /* 0x000000ffff05c224 */ /* 0x000fca00078e0a05 */
[----:B------:R0:W-:Y:S04]  /*5700*/  STL [R1+0x2b58], R5 ;  /* 0x002b580501007387 */ /* 0x0001e80000100800 */
[----:B0-----:R-:W3:Y:S01]  /*5710*/  LDL R5, [R1+0xff0] ;  /* 0x000ff00001057983 */ /* 0x001ee20000100800 */
[C---:B------:R-:W-:Y:S02]  /*5720*/  ISETP.GT.U32.AND P6, PT, R17.reuse, R8, PT ;  /* 0x000000081100720c */ /* 0x040fe40003fc4070 */
[----:B------:R-:W-:-:S11]  /*5730*/  ISETP.GT.U32.AND P5, PT, R17, R3, PT ;  /* 0x000000031100720c */ /* 0x000fd60003fa4070 */
[--C-:B------:R-:W-:Y:S01]  /*5740*/  @!P6 IMAD.IADD R8, R8, 0x1, -R17.reuse ;  /* 0x000000010808e824 */ /* 0x100fe200078e0a11 */
[----:B------:R-:W-:Y:S01]  /*5750*/  ISETP.GT.U32.AND P6, PT, R17, R0, PT ;  /* 0x000000001100720c */ /* 0x000fe20003fc4070 */
[----:B------:R-:W-:Y:S01]  /*5760*/  @!P5 IMAD.IADD R3, R3, 0x1, -R17 ;  /* 0x000000010303d824 */ /* 0x000fe200078e0a11 */
[----:B------:R-:W-:Y:S01]  /*5770*/  ISETP.GT.U32.AND P5, PT, R17, R9, PT ;  /* 0x000000091100720c */ /* 0x000fe20003fa4070 */
[----:B------:R-:W-:-:S10]  /*5780*/  @!P1 IMAD.MOV R7, RZ, RZ, -R7 ;  /* 0x000000ffff079224 */ /* 0x000fd400078e0a07 */
[--C-:B------:R-:W-:Y:S01]  /*5790*/  @!P6 IMAD.IADD R0, R0, 0x1, -R17.reuse ;  /* 0x000000010000e824 */ /* 0x100fe200078e0a11 */
[----:B------:R-:W-:Y:S01]  /*57a0*/  ISETP.GT.U32.AND P6, PT, R17, R4, PT ;  /* 0x000000041100720c */ /* 0x000fe20003fc4070 */
[----:B------:R-:W-:Y:S01]  /*57b0*/  @!P5 IMAD.IADD R9, R9, 0x1, -R17 ;  /* 0x000000010909d824 */ /* 0x000fe200078e0a11 */
[----:B------:R-:W-:Y:S01]  /*57c0*/  STL [R1+0x2b5c], R7 ;  /* 0x002b5c0701007387 */ /* 0x000fe20000100800 */
[C---:B------:R-:W-:Y:S01]  /*57d0*/  ISETP.GT.U32.AND P5, PT, R17.reuse, R6, PT ;  /* 0x000000061100720c */ /* 0x040fe20003fa4070 */
[----:B------:R-:W-:Y:S01]  /*57e0*/  @!P2 IMAD.MOV R8, RZ, RZ, -R8 ;  /* 0x000000ffff08a224 */ /* 0x000fe200078e0a08 */
[----:B------:R-:W-:Y:S01]  /*57f0*/  ISETP.GE.AND P2, PT, R18, RZ, PT ;  /* 0x000000ff1200720c */ /* 0x000fe20003f46270 */
[----:B------:R-:W-:Y:S01]  /*5800*/  IMAD.MOV.U32 R61, RZ, RZ, R12 ;  /* 0x000000ffff3d7224 */ /* 0x000fe200078e000c */
[----:B------:R-:W-:-:S06]  /*5810*/  ISETP.GT.U32.AND P4, PT, R17, R3, PT ;  /* 0x000000031100720c */ /* 0x000fcc0003f84070 */
[--C-:B------:R-:W-:Y:S01]  /*5820*/  @!P6 IMAD.IADD R4, R4, 0x1, -R17.reuse ;  /* 0x000000010404e824 */ /* 0x100fe200078e0a11 */
[----:B------:R-:W-:Y:S02]  /*5830*/  ISETP.GE.AND P6, PT, R19, RZ, PT ;  /* 0x000000ff1300720c */ /* 0x000fe40003fc6270 */
[----:B------:R-:W-:Y:S01]  /*5840*/  ISETP.GT.U32.AND P1, PT, R17, R0, PT ;  /* 0x000000001100720c */ /* 0x000fe20003f24070 */
[----:B------:R-:W-:Y:S01]  /*5850*/  @!P5 IMAD.IADD R6, R6, 0x1, -R17 ;  /* 0x000000010606d824 */ /* 0x000fe200078e0a11 */
[----:B------:R-:W-:Y:S02]  /*5860*/  IABS R12, R21 ;  /* 0x00000015000c7213 */ /* 0x000fe40000000000 */
[----:B------:R-:W-:Y:S01]  /*5870*/  ISETP.GE.AND P5, PT, R21, RZ, PT ;  /* 0x000000ff1500720c */ /* 0x000fe20003fa6270 */
[----:B------:R-:W-:Y:S02]  /*5880*/  IMAD.MOV.U32 R21, RZ, RZ, R49 ;  /* 0x000000ffff157224 */ /* 0x000fe400078e0031 */
[----:B------:R-:W-:Y:S01]  /*5890*/  IMAD.MOV.U32 R49, RZ, RZ, R9 ;  /* 0x000000ffff317224 */ /* 0x000fe200078e0009 */
[----:B------:R0:W-:Y:S01]  /*58a0*/  STL [R1+0x2b60], R8 ;  /* 0x002b600801007387 */ /* 0x0001e20000100800 */
[----:B------:R-:W-:-:S02]  /*58b0*/  @!P4 IMAD.IADD R3, R3, 0x1, -R17 ;  /* 0x000000010303c824 */ /* 0x000fc400078e0a11 */
[----:B------:R-:W-:Y:S02]  /*58c0*/  @!P3 IMAD.MOV R49, RZ, RZ, -R49 ;  /* 0x000000ffff31b224 */ /* 0x000fe400078e0a31 */
[----:B------:R-:W-:Y:S01]  /*58d0*/  @!P1 IMAD.IADD R0, R0, 0x1, -R17 ;  /* 0x0000000100009824 */ /* 0x000fe200078e0a11 */
[----:B0-----:R-:W4:Y:S04]  /*58e0*/  LDL R8, [R1+0x2a7c] ;  /* 0x002a7c0001087983 */ /* 0x001f280000100800 */
[----:B------:R0:W-:Y:S02]  /*58f0*/  STL [R1+0x4], R49 ;  /* 0x0000043101007387 */ /* 0x0001e40000100800 */
[----:B0-----:R-:W-:Y:S02]  /*5900*/  IMAD.MOV.U32 R49, RZ, RZ, R3 ;  /* 0x000000ffff317224 */ /* 0x001fe400078e0003 */
[----:B--2---:R-:W-:Y:S01]  /*5910*/  IMAD.MOV.U32 R7, RZ, RZ, R10 ;  /* 0x000000ffff077224 */ /* 0x004fe200078e000a */
[----:B------:R-:W-:-:S03]  /*5920*/  IABS R10, R22 ;  /* 0x00000016000a7213 */ /* 0x000fc60000000000 */
[----:B------:R-:W-:Y:S02]  /*5930*/  IMAD.MOV.U32 R18, RZ, RZ, R7 ;  /* 0x000000ffff127224 */ /* 0x000fe400078e0007 */
[----:B------:R-:W-:Y:S02]  /*5940*/  IMAD.MOV.U32 R7, RZ, RZ, R11 ;  /* 0x000000ffff077224 */ /* 0x000fe400078e000b */
[----:B------:R-:W-:Y:S02]  /*5950*/  IMAD.MOV.U32 R11, RZ, RZ, R10 ;  /* 0x000000ffff0b7224 */ /* 0x000fe400078e000a */
[----:B---3--:R-:W-:Y:S02]  /*5960*/  IMAD.MOV.U32 R19, RZ, RZ, R5 ;  /* 0x000000ffff137224 */ /* 0x008fe400078e0005 */
[----:B------:R-:W-:Y:S02]  /*5970*/  IMAD.MOV.U32 R5, RZ, RZ, R61 ;  /* 0x000000ffff057224 */ /* 0x000fe400078e003d */
[----:B------:R-:W-:-:S02]  /*5980*/  IMAD.MOV.U32 R61, RZ, RZ, R14 ;  /* 0x000000ffff3d7224 */ /* 0x000fc400078e000e */
[----:B------:R-:W-:-:S04]  /*5990*/  IMAD.HI.U32 R14, R2, R11, RZ ;  /* 0x0000000b020e7227 */ /* 0x000fc800078e00ff */
[----:B------:R-:W-:-:S04]  /*59a0*/  IMAD.MOV R14, RZ, RZ, -R14 ;  /* 0x000000ffff0e7224 */ /* 0x000fc800078e0a0e */
[----:B------:R-:W-:Y:S02]  /*59b0*/  IMAD R11, R17, R14, R11 ;  /* 0x0000000e110b7224 */ /* 0x000fe400078e020b */
[----:B------:R-:W-:Y:S02]  /*59c0*/  IMAD.MOV.U32 R14, RZ, RZ, R58 ;  /* 0x000000ffff0e7224 */ /* 0x000fe400078e003a */
[----:B------:R-:W-:Y:S02]  /*59d0*/  IMAD.MOV.U32 R58, RZ, RZ, R4 ;  /* 0x000000ffff3a7224 */ /* 0x000fe400078e0004 */
[----:B------:R-:W-:Y:S02]  /*59e0*/  IMAD.MOV.U32 R3, RZ, RZ, R14 ;  /* 0x000000ffff037224 */ /* 0x000fe400078e000e */
[----:B------:R-:W-:Y:S02]  /*59f0*/  @!P0 IMAD.MOV R58, RZ, RZ, -R58 ;  /* 0x000000ffff3a8224 */ /* 0x000fe400078e0a3a */
[----:B------:R-:W-:-:S02]  /*5a00*/  IMAD.MOV.U32 R14, RZ, RZ, R21 ;  /* 0x000000ffff0e7224 */ /* 0x000fc400078e0015 */
[----:B------:R-:W-:Y:S01]  /*5a10*/  IMAD.MOV.U32 R21, RZ, RZ, R18 ;  /* 0x000000ffff157224 */ /* 0x000fe200078e0012 */
[----:B------:R0:W-:Y:S01]  /*5a20*/  STL [R1+0x8], R58 ;  /* 0x0000083a01007387 */ /* 0x0001e20000100800 */
[----:B------:R-:W-:Y:S02]  /*5a30*/  IMAD.MOV.U32 R18, RZ, RZ, R56 ;  /* 0x000000ffff127224 */ /* 0x000fe400078e0038 */
[----:B------:R-:W-:Y:S01]  /*5a40*/  IMAD.MOV.U32 R56, RZ, RZ, R0 ;  /* 0x000000ffff387224 */ /* 0x000fe200078e0000 */
[----:B0-----:R-:W2:Y:S04]  /*5a50*/  LDL.LU R58, [R1+0x2b74] ;  /* 0x002b7400013a7983 */ /* 0x001ea80000300800 */
[----:B------:R-:W3:Y:S01]  /*5a60*/  LDL R0, [R1+0x2a84] ;  /* 0x002a840001007983 */ /* 0x000ee20000100800 */
[----:B------:R-:W-:-:S04]  /*5a70*/  IMAD.HI.U32 R13, R2, R12, RZ ;  /* 0x0000000c020d7227 */ /* 0x000fc800078e00ff */
[----:B------:R-:W-:-:S04]  /*5a80*/  IMAD.MOV R13, RZ, RZ, -R13 ;  /* 0x000000ffff0d7224 */ /* 0x000fc800078e0a0d */
[----:B------:R-:W-:-:S05]  /*5a90*/  IMAD R10, R17, R13, R12 ;  /* 0x0000000d110a7224 */ /* 0x000fca00078e020c */
[C---:B------:R-:W-:Y:S02]  /*5aa0*/  ISETP.GT.U32.AND P4, PT, R17.reuse, R10, PT ;  /* 0x0000000a1100720c */ /* 0x040fe40003f84070 */
[----:B------:R-:W-:Y:S02]  /*5ab0*/  ISETP.GT.U32.AND P3, PT, R17, R6, PT ;  /* 0x000000061100720c */ /* 0x000fe40003f64070 */
[----:B------:R-:W-:-:S09]  /*5ac0*/  ISETP.GE.AND P1, PT, R20, RZ, PT ;  /* 0x000000ff1400720c */ /* 0x000fd20003f26270 */
[--C-:B------:R-:W-:Y:S01]  /*5ad0*/  @!P4 IMAD.IADD R10, R10, 0x1, -R17.reuse ;  /* 0x000000010a0ac824 */ /* 0x100fe200078e0a11 */
[C---:B------:R-:W-:Y:S02]  /*5ae0*/  ISETP.GT.U32.AND P4, PT, R17.reuse, R11, PT ;  /* 0x0000000b1100720c */ /* 0x040fe40003f84070 */
[----:B------:R-:W-:Y:S02]  /*5af0*/  IABS R12, R23 ;  /* 0x00000017000c7213 */ /* 0x000fe40000000000 */
[----:B------:R-:W-:Y:S02]  /*5b00*/  ISETP.GT.U32.AND P0, PT, R17, R10, PT ;  /* 0x0000000a1100720c */ /* 0x000fe40003f04070 */
[----:B------:R-:W-:Y:S01]  /*5b10*/  IABS R13, R24 ;  /* 0x00000018000d7213 */ /* 0x000fe20000000000 */
[----:B------:R-:W-:Y:S02]  /*5b20*/  @!P3 IMAD.IADD R6, R6, 0x1, -R17 ;  /* 0x000000010606b824 */ /* 0x000fe400078e0a11 */
[----:B------:R-:W-:-:S04]  /*5b30*/  IMAD.HI.U32 R9, R2, R12, RZ ;  /* 0x0000000c02097227 */ /* 0x000fc800078e00ff */
[----:B------:R-:W-:Y:S02]  /*5b40*/  @!P4 IMAD.IADD R11, R11, 0x1, -R17 ;  /* 0x000000010b0bc824 */ /* 0x000fe400078e0a11 */
[----:B------:R-:W-:-:S04]  /*5b50*/  IMAD.HI.U32 R4, R2, R13, RZ ;  /* 0x0000000d02047227 */ /* 0x000fc800078e00ff */
[----:B------:R-:W-:Y:S01]  /*5b60*/  @!P1 IMAD.MOV R6, RZ, RZ, -R6 ;  /* 0x000000ffff069224 */ /* 0x000fe200078e0a06 */
[----:B------:R-:W-:Y:S01]  /*5b70*/  ISETP.GT.U32.AND P1, PT, R17, R11, PT ;  /* 0x0000000b1100720c */ /* 0x000fe20003f24070 */
[----:B------:R-:W-:Y:S02]  /*5b80*/  IMAD.MOV R9, RZ, RZ, -R9 ;  /* 0x000000ffff097224 */ /* 0x000fe400078e0a09 */
[----:B------:R-:W-:Y:S02]  /*5b90*/  IMAD.MOV R4, RZ, RZ, -R4 ;  /* 0x000000ffff047224 */ /* 0x000fe400078e0a04 */
[----:B------:R-:W-:Y:S01]  /*5ba0*/  @!P2 IMAD.MOV R49, RZ, RZ, -R49 ;  /* 0x000000ffff31a224 */ /* 0x000fe200078e0a31 */
[----:B------:R-:W-:Y:S01]  /*5bb0*/  ISETP.GE.AND P2, PT, R22, RZ, PT ;  /* 0x000000ff1600720c */ /* 0x000fe20003f46270 */
[----:B------:R-:W-:Y:S01]  /*5bc0*/  @!P6 IMAD.MOV R56, RZ, RZ, -R56 ;  /* 0x000000ffff38e224 */ /* 0x000fe200078e0a38 */
[----:B------:R-:W-:Y:S01]  /*5bd0*/  ISETP.GE.AND P6, PT, R23, RZ, PT ;  /* 0x000000ff1700720c */ /* 0x000fe20003fc6270 */
[----:B------:R-:W-:-:S02]  /*5be0*/  IMAD.MOV.U32 R23, RZ, RZ, R3 ;  /* 0x000000ffff177224 */ /* 0x000fc400078e0003 */
[----:B------:R-:W-:Y:S02]  /*5bf0*/  @!P0 IMAD.IADD R10, R10, 0x1, -R17 ;  /* 0x000000010a0a8824 */ /* 0x000fe400078e0a11 */
[C---:B------:R-:W-:Y:S01]  /*5c00*/  IMAD R3, R17.reuse, R9, R12 ;  /* 0x0000000911037224 */ /* 0x040fe200078e020c */
[----:B------:R-:W-:Y:S01]  /*5c10*/  ISETP.GE.AND P3, PT, R24, RZ, PT ;  /* 0x000000ff1800720c */ /* 0x000fe20003f66270 */
[----:B------:R0:W-:Y:S01]  /*5c20*/  STL [R1+0xc], R49 ;  /* 0x00000c3101007387 */ /* 0x0001e20000100800 */
[----:B------:R-:W-:Y:S01]  /*5c30*/  IMAD.MOV.U32 R24, RZ, RZ, R23 ;  /* 0x000000ffff187224 */ /* 0x000fe200078e0017 */
[----:B------:R-:W-:Y:S01]  /*5c40*/  IABS R9, R27 ;  /* 0x0000001b00097213 */ /* 0x000fe20000000000 */
[----:B------:R-:W-:Y:S01]  /*5c50*/  @!P5 IMAD.MOV R10, RZ, RZ, -R10 ;  /* 0x000000ffff0ad224 */ /* 0x000fe200078e0a0a */
[----:B------:R-:W-:Y:S01]  /*5c60*/  ISETP.GT.U32.AND P5, PT, R17, R3, PT ;  /* 0x000000031100720c */ /* 0x000fe20003fa4070 */
[--C-:B------:R-:W-:Y:S01]  /*5c70*/  @!P1 IMAD.IADD R11, R11, 0x1, -R17.reuse ;  /* 0x000000010b0b9824 */ /* 0x100fe200078e0a11 */
[----:B0-----:R-:W2:Y:S04]  /*5c80*/  LDL.LU R49, [R1+0x2b70] ;  /* 0x002b700001317983 */ /* 0x001ea80000300800 */
[----:B------:R0:W-:Y:S04]  /*5c90*/  STL [R1+0x10], R56 ;  /* 0x0000103801007387 */ /* 0x0001e80000100800 */
[----:B0-----:R-:W2:Y:S04]  /*5ca0*/  LDL.LU R56, [R1+0x2b6c] ;  /* 0x002b6c0001387983 */ /* 0x001ea80000300800 */
[----:B------:R-:W-:Y:S04]  /*5cb0*/  STL [R1+0x14], R6 ;  /* 0x0000140601007387 */ /* 0x000fe80000100800 */
[----:B------:R0:W-:Y:S01]  /*5cc0*/  STL [R1+0x18], R10 ;  /* 0x0000180a01007387 */ /* 0x0001e20000100800 */
[----:B------:R-:W-:-:S02]  /*5cd0*/  @!P5 IMAD.IADD R3, R3, 0x1, -R17 ;  /* 0x000000010303d824 */ /* 0x000fc400078e0a11 */
[----:B0-----:R-:W-:Y:S01]  /*5ce0*/  IMAD.MOV.U32 R10, RZ, RZ, R9 ;  /* 0x000000ffff0a7224 */ /* 0x001fe200078e0009 */
[----:B------:R-:W-:Y:S02]  /*5cf0*/  IABS R12, R26 ;  /* 0x0000001a000c7213 */ /* 0x000fe40000000000 */
[----:B------:R-:W-:Y:S01]  /*5d00*/  ISETP.GE.AND P4, PT, R26, RZ, PT ;  /* 0x000000ff1a00720c */ /* 0x000fe20003f86270 */
[----:B------:R-:W-:Y:S01]  /*5d10*/  IMAD.MOV.U32 R26, RZ, RZ, R5 ;  /* 0x000000ffff1a7224 */ /* 0x000fe200078e0005 */
[----:B------:R-:W-:Y:S01]  /*5d20*/  IABS R6, R29 ;  /* 0x0000001d00067213 */ /* 0x000fe20000000000 */
[----:B------:R-:W-:Y:S02]  /*5d30*/  IMAD.MOV.U32 R5, RZ, RZ, R16 ;  /* 0x000000ffff057224 */ /* 0x000fe400078e0010 */
[----:B------:R-:W-:Y:S01]  /*5d40*/  IMAD.HI.U32 R16, R2, R12, RZ ;  /* 0x0000000c02107227 */ /* 0x000fe200078e00ff */
[----:B------:R-:W-:-:S03]  /*5d50*/  ISETP.GE.AND P0, PT, R25, RZ, PT ;  /* 0x000000ff1900720c */ /* 0x000fc60003f06270 */
[----:B------:R-:W-:Y:S02]  /*5d60*/  IMAD.MOV R16, RZ, RZ, -R16 ;  /* 0x000000ffff107224 */ /* 0x000fe400078e0a10 */
[----:B------:R-:W-:Y:S02]  /*5d70*/  @!P2 IMAD.MOV R11, RZ, RZ, -R11 ;  /* 0x000000ffff0ba224 */ /* 0x000fe400078e0a0b */
[----:B------:R-:W-:-:S03]  /*5d80*/  IMAD R12, R17, R16, R12 ;  /* 0x00000010110c7224 */ /* 0x000fc600078e020c */
[----:B------:R-:W-:Y:S01]  /*5d90*/  STL [R1+0x1c], R11 ;  /* 0x00001c0b01007387 */ /* 0x000fe20000100800 */
[----:B---3--:R-:W-:Y:S02]  /*5da0*/  IMAD.MOV.U32 R22, RZ, RZ, R0 ;  /* 0x000000ffff167224 */ /* 0x008fe400078e0000 */
[C---:B------:R-:W-:Y:S01]  /*5db0*/  IMAD R0, R17.reuse, R4, R13 ;  /* 0x0000000411007224 */ /* 0x040fe200078e020d */
[----:B------:R-:W-:Y:S01]  /*5dc0*/  IABS R13, R25 ;  /* 0x00000019000d7213 */ /* 0x000fe20000000000 */
[----:B------:R-:W-:Y:S02]  /*5dd0*/  IMAD.MOV.U32 R23, RZ, RZ, R22 ;  /* 0x000000ffff177224 */ /* 0x000fe400078e0016 */
[----:B------:R-:W-:Y:S02]  /*5de0*/  IMAD.MOV.U32 R22, RZ, RZ, R14 ;  /* 0x000000ffff167224 */ /* 0x000fe400078e000e */
[----:B------:R-:W-:Y:S01]  /*5df0*/  IMAD.HI.U32 R14, R2, R13, RZ ;  /* 0x0000000d020e7227 */ /* 0x000fe200078e00ff */
[----:B------:R-:W-:-:S03]  /*5e00*/  ISETP.GT.U32.AND P1, PT, R17, R0, PT ;  /* 0x000000001100720c */ /* 0x000fc60003f24070 */
[----:B------:R-:W-:-:S04]  /*5e10*/  IMAD.MOV R9, RZ, RZ, -R14 ;  /* 0x000000ffff097224 */ /* 0x000fc800078e0a0e */
[----:B------:R-:W-:Y:S01]  /*5e20*/  IMAD R13, R17, R9, R13 ;  /* 0x00000009110d7224 */ /* 0x000fe200078e020d */
[----:B------:R-:W-:-:S04]  /*5e30*/  IABS R4, R28 ;  /* 0x0000001c00047213 */ /* 0x000fc80000000000 */
[C---:B------:R-:W-:Y:S01]  /*5e40*/  ISETP.GT.U32.AND P5, PT, R17.reuse, R13, PT ;  /* 0x0000000d1100720c */ /* 0x040fe20003fa4070 */
[----:B------:R-:W-:Y:S01]  /*5e50*/  @!P1 IMAD.IADD R0, R0, 0x1, -R17 ;  /* 0x0000000100009824 */ /* 0x000fe200078e0a11 */
[----:B------:R-:W-:Y:S01]  /*5e60*/  ISETP.GT.U32.AND P1, PT, R17, R3, PT ;  /* 0x000000031100720c */ /* 0x000fe20003f24070 */
[----:B------:R-:W-:-:S04]  /*5e70*/  IMAD.HI.U32 R14, R2, R4, RZ ;  /* 0x00000004020e7227 */ /* 0x000fc800078e00ff */
[----:B------:R-:W-:Y:S02]  /*5e80*/  IMAD.MOV R14, RZ, RZ, -R14 ;  /* 0x000000ffff0e7224 */ /* 0x000fe400078e0a0e */
[----:B------:R-:W-:Y:S01]  /*5e90*/  IMAD.HI.U32 R9, R2, R6, RZ ;  /* 0x0000000602097227 */ /* 0x000fe200078e00ff */
[----:B------:R-:W-:-:S03]  /*5ea0*/  ISETP.GT.U32.AND P2, PT, R17, R0, PT ;  /* 0x000000001100720c */ /* 0x000fc60003f44070 */
[----:B------:R-:W-:Y:S02]  /*5eb0*/  IMAD.MOV.U32 R25, RZ, RZ, R24 ;  /* 0x000000ffff197224 */ /* 0x000fe400078e0018 */
[----:B------:R-:W-:Y:S02]  /*5ec0*/  IMAD.MOV.U32 R24, RZ, RZ, R18 ;  /* 0x000000ffff187224 */ /* 0x000fe400078e0012 */
[----:B------:R-:W-:Y:S02]  /*5ed0*/  @!P5 IMAD.IADD R13, R13, 0x1, -R17 ;  /* 0x000000010d0dd824 */ /* 0x000fe400078e0a11 */
[----:B------:R-:W-:Y:S02]  /*5ee0*/  IMAD.MOV.U32 R18, RZ, RZ, R15 ;  /* 0x000000ffff127224 */ /* 0x000fe400078e000f */
[C---:B------:R-:W-:Y:S01]  /*5ef0*/  IMAD R4, R17.reuse, R14, R4 ;  /* 0x0000000e11047224 */ /* 0x040fe200078e0204 */
[----:B------:R-:W-:Y:S01]  /*5f00*/  IABS R14, R30 ;  /* 0x0000001e000e7213 */ /* 0x000fe20000000000 */
[----:B------:R-:W-:Y:S01]  /*5f10*/  IMAD.HI.U32 R15, R2, R10, RZ ;  /* 0x0000000a020f7227 */ /* 0x000fe200078e00ff */
[----:B------:R-:W-:-:S03]  /*5f20*/  ISETP.GT.U32.AND P5, PT, R17, R13, PT ;  /* 0x0000000d1100720c */ /* 0x000fc60003fa4070 */
[----:B------:R-:W-:Y:S02]  /*5f30*/  IMAD.MOV R9, RZ, RZ, -R9 ;  /* 0x000000ffff097224 */ /* 0x000fe400078e0a09 */
[----:B------:R-:W-:Y:S01]  /*5f40*/  @!P1 IMAD.IADD R3, R3, 0x1, -R17 ;  /* 0x0000000103039824 */ /* 0x000fe200078e0a11 */
[C---:B------:R-:W-:Y:S01]  /*5f50*/  ISETP.GT.U32.AND P1, PT, R17.reuse, R12, PT ;  /* 0x0000000c1100720c */ /* 0x040fe20003f24070 */
[----:B------:R-:W-:Y:S02]  /*5f60*/  IMAD.MOV R15, RZ, RZ, -R15 ;  /* 0x000000ffff0f7224 */ /* 0x000fe400078e0a0f */
[C---:B------:R-:W-:Y:S02]  /*5f70*/  IMAD R6, R17.reuse, R9, R6 ;  /* 0x0000000911067224 */ /* 0x040fe400078e0206 */
[----:B------:R-:W-:Y:S02]  /*5f80*/  IMAD.MOV.U32 R9, RZ, RZ, R14 ;  /* 0x000000ffff097224 */ /* 0x000fe400078e000e */
[----:B------:R-:W-:-:S02]  /*5f90*/  IMAD R10, R17, R15, R10 ;  /* 0x0000000f110a7224 */ /* 0x000fc400078e020a */
[----:B------:R-:W-:Y:S02]  /*5fa0*/  IMAD.MOV.U32 R15, RZ, RZ, R3 ;  /* 0x000000ffff0f7224 */ /* 0x000fe400078e0003 */
[----:B------:R-:W-:-:S04]  /*5fb0*/  IMAD.HI.U32 R16, R2, R9, RZ ;  /* 0x0000000902107227 */ /* 0x000fc800078e00ff */
[----:B------:R-:W-:Y:S02]  /*5fc0*/  @!P2 IMAD.IADD R0, R0, 0x1, -R17 ;  /* 0x000000010000a824 */ /* 0x000fe400078e0a11 */
[----:B------:R-:W-:Y:S02]  /*5fd0*/  @!P6 IMAD.MOV R15, RZ, RZ, -R15 ;  /* 0x000000ffff0fe224 */ /* 0x000fe400078e0a0f */
[----:B------:R-:W-:Y:S02]  /*5fe0*/  IMAD.MOV R16, RZ, RZ, -R16 ;  /* 0x000000ffff107224 */ /* 0x000fe400078e0a10 */
[----:B------:R-:W-:Y:S02]  /*5ff0*/  @!P3 IMAD.MOV R0, RZ, RZ, -R0 ;  /* 0x000000ffff00b224 */ /* 0x000fe400078e0a00 */
[--C-:B------:R-:W-:Y:S01]  /*6000*/  @!P5 IMAD.IADD R13, R13, 0x1, -R17.reuse ;  /* 0x000000010d0dd824 */ /* 0x100fe200078e0a11 */
[----:B------:R-:W-:Y:S01]  /*6010*/  STL [R1+0x20], R15 ;  /* 0x0000200f01007387 */ /* 0x000fe20000100800 */
[----:B------:R-:W-:Y:S01]  /*6020*/  @!P1 IMAD.IADD R12, R12, 0x1, -R17 ;  /* 0x000000010c0c9824 */ /* 0x000fe200078e0a11 */
[----:B------:R-:W-:Y:S01]  /*6030*/  ISETP.GE.AND P1, PT, R27, RZ, PT ;  /* 0x000000ff1b00720c */ /* 0x000fe20003f26270 */
[----:B------:R-:W-:Y:S01]  /*6040*/  IMAD R9, R17, R16, R9 ;  /* 0x0000001011097224 */ /* 0x000fe200078e0209 */
[----:B------:R-:W3:Y:S04]  /*6050*/  LDL R27, [R1+0xc0] ;  /* 0x0000c000011b7983 */ /* 0x000ee80000100800 */
[----:B------:R-:W4:Y:S04]  /*6060*/  LDL R16, [R1+0xac] ;  /* 0x0000ac0001107983 */ /* 0x000f280000100800 */
[----:B------:R0:W-:Y:S02]  /*6070*/  STL [R1+0x28], R0 ;  /* 0x0000280001007387 */ /* 0x0001e40000100800 */
[----:B0-----:R-:W-:-:S02]  /*6080*/  IMAD.MOV.U32 R0, RZ, RZ, R13 ;  /* 0x000000ffff007224 */ /* 0x001fc400078e000d */
[----:B------:R-:W2:Y:S01]  /*6090*/  LDL R13, [R1+0xa8] ;  /* 0x0000a800010d7983 */ /* 0x000ea20000100800 */
[----:B------:R-:W-:Y:S02]  /*60a0*/  IABS R14, R31 ;  /* 0x0000001f000e7213 */ /* 0x000fe40000000000 */
[C---:B------:R-:W-:Y:S02]  /*60b0*/  ISETP.GT.U32.AND P2, PT, R17.reuse, R4, PT ;  /* 0x000000041100720c */ /* 0x040fe40003f44070 */
[----:B------:R-:W-:Y:S01]  /*60c0*/  ISETP.GT.U32.AND P5, PT, R17, R6, PT ;  /* 0x000000061100720c */ /* 0x000fe20003fa4070 */
[----:B------:R-:W-:-:S04]  /*60d0*/  IMAD.MOV.U32 R3, RZ, RZ, R14 ;  /* 0x000000ffff037224 */ /* 0x000fc800078e000e */
[----:B------:R-:W-:Y:S01]  /*60e0*/  IMAD.HI.U32 R15, R2, R3, RZ ;  /* 0x00000003020f7227 */ /* 0x000fe200078e00ff */
[----:B------:R-:W-:Y:S02]  /*60f0*/  IABS R11, R32 ;  /* 0x00000020000b7213 */ /* 0x000fe40000000000 */
[C---:B------:R-:W-:Y:S01]  /*6100*/  ISETP.GT.U32.AND P6, PT, R17.reuse, R10, PT ;  /* 0x0000000a1100720c */ /* 0x040fe20003fc4070 */
[----:B------:R-:W-:Y:S02]  /*6110*/  IMAD.MOV R15, RZ, RZ, -R15 ;  /* 0x000000ffff0f7224 */ /* 0x000fe400078e0a0f */
[--C-:B------:R-:W-:Y:S02]  /*6120*/  @!P2 IMAD.IADD R4, R4, 0x1, -R17.reuse ;  /* 0x000000010404a824 */ /* 0x100fe400078e0a11 */
[----:B------:R-:W-:Y:S02]  /*6130*/  @!P5 IMAD.IADD R6, R6, 0x1, -R17 ;  /* 0x000000010606d824 */ /* 0x000fe400078e0a11 */
[C---:B------:R-:W-:Y:S01]  /*6140*/  IMAD R3, R17.reuse, R15, R3 ;  /* 0x0000000f11037224 */ /* 0x040fe200078e0203 */
[----:B------:R-:W-:Y:S01]  /*6150*/  ISETP.GT.U32.AND P5, PT, R17, R4, PT ;  /* 0x000000041100720c */ /* 0x000fe20003fa4070 */
[----:B------:R-:W-:-:S02]  /*6160*/  IMAD.MOV.U32 R15, RZ, RZ, R0 ;  /* 0x000000ffff0f7224 */ /* 0x000fc400078e0000 */
[----:B------:R-:W-:-:S04]  /*6170*/  IMAD.HI.U32 R14, R2, R11, RZ ;  /* 0x0000000b020e7227 */ /* 0x000fc800078e00ff */
[----:B------:R-:W-:Y:S02]  /*6180*/  @!P0 IMAD.MOV R15, RZ, RZ, -R15 ;  /* 0x000000ffff0f8224 */ /* 0x000fe400078e0a0f */
[----:B------:R-:W-:Y:S01]  /*6190*/  IMAD.MOV R14, RZ, RZ, -R14 ;  /* 0x000000ffff0e7224 */ /* 0x000fe200078e0a0e */
[----:B------:R0:W-:Y:S01]  /*61a0*/  STL [R1+0x30], R0 ;  /* 0x0000300001007387 */ /* 0x0001e20000100800 */
[--C-:B------:R-:W-:Y:S01]  /*61b0*/  @!P6 IMAD.IADD R10, R10, 0x1, -R17.reuse ;  /* 0x000000010a0ae824 */ /* 0x100fe200078e0a11 */
[C---:B------:R-:W-:Y:S02]  /*61c0*/  ISETP.GT.U32.AND P6, PT, R17.reuse, R12, PT ;  /* 0x0000000c1100720c */ /* 0x040fe40003fc4070 */
[----:B------:R-:W-:Y:S01]  /*61d0*/  @!P0 STL [R1+0x30], R15 ;  /* 0x0000300f01008387 */ /* 0x000fe20000100800 */
[C---:B------:R-:W-:Y:S01]  /*61e0*/  ISETP.GT.U32.AND P0, PT, R17.reuse, R9, PT ;  /* 0x000000091100720c */ /* 0x040fe20003f04070 */
[----:B------:R-:W-:Y:S02]  /*61f0*/  @!P5 IMAD.IADD R4, R4, 0x1, -R17 ;  /* 0x000000010404d824 */ /* 0x000fe400078e0a11 */
[----:B0-----:R-:W-:-:S05]  /*6200*/  IMAD R0, R17, R14, R11 ;  /* 0x0000000e11007224 */ /* 0x001fca00078e020b */
[C---:B------:R-:W-:Y:S02]  /*6210*/  ISETP.GT.U32.AND P5, PT, R17.reuse, R0, PT ;  /* 0x000000001100720c */ /* 0x040fe40003fa4070 */
[----:B------:R-:W-:Y:S01]  /*6220*/  ISETP.GT.U32.AND P3, PT, R17, R6, PT ;  /* 0x000000061100720c */ /* 0x000fe20003f64070 */
[--C-:B------:R-:W-:Y:S01]  /*6230*/  @!P6 IMAD.IADD R12, R12, 0x1, -R17.reuse ;  /* 0x000000010c0ce824 */ /* 0x100fe200078e0a11 */
[----:B------:R-:W-:Y:S01]  /*6240*/  IABS R11, R34 ;  /* 0x00000022000b7213 */ /* 0x000fe20000000000 */
[----:B------:R-:W-:Y:S02]  /*6250*/  @!P0 IMAD.IADD R9, R9, 0x1, -R17 ;  /* 0x0000000109098824 */ /* 0x000fe400078e0a11 */
[----:B------:R-:W-:Y:S01]  /*6260*/  @!P4 IMAD.MOV R12, RZ, RZ, -R12 ;  /* 0x000000ffff0cc224 */ /* 0x000fe200078e0a0c */
[----:B------:R-:W-:Y:S01]  /*6270*/  ISETP.GT.U32.AND P2, PT, R17, R10, PT ;  /* 0x0000000a1100720c */ /* 0x000fe20003f44070 */
[----:B------:R-:W-:-:S04]  /*6280*/  IMAD.HI.U32 R14, R2, R11, RZ ;  /* 0x0000000b020e7227 */ /* 0x000fc800078e00ff */
[--C-:B------:R-:W-:Y:S01]  /*6290*/  @!P5 IMAD.IADD R0, R0, 0x1, -R17.reuse ;  /* 0x000000010000d824 */ /* 0x100fe200078e0a11 */
[----:B------:R-:W-:Y:S01]  /*62a0*/  ISETP.GT.U32.AND P5, PT, R17, R9, PT ;  /* 0x000000091100720c */ /* 0x000fe20003fa4070 */
[----:B------:R-:W-:Y:S01]  /*62b0*/  @!P3 IMAD.IADD R6, R6, 0x1, -R17 ;  /* 0x000000010606b824 */ /* 0x000fe200078e0a11 */
[----:B------:R0:W-:Y:S01]  /*62c0*/  STL [R1+0x34], R12 ;  /* 0x0000340c01007387 */ /* 0x0001e20000100800 */
[----:B------:R-:W-:Y:S02]  /*62d0*/  ISETP.GE.AND P3, PT, R29, RZ, PT ;  /* 0x000000ff1d00720c */ /* 0x000fe40003f66270 */
[----:B------:R-:W-:Y:S01]  /*62e0*/  ISETP.GT.U32.AND P6, PT, R17, R3, PT ;  /* 0x000000031100720c */ /* 0x000fe20003fc4070 */
[----:B------:R-:W-:Y:S02]  /*62f0*/  IMAD.MOV.U32 R29, RZ, RZ, R6 ;  /* 0x000000ffff1d7224 */ /* 0x000fe400078e0006 */
[----:B0-----:R-:W-:-:S04]  /*6300*/  IMAD.MOV R12, RZ, RZ, -R14 ;  /* 0x000000ffff0c7224 */ /* 0x001fc800078e0a0e */
[----:B------:R-:W-:Y:S02]  /*6310*/  IMAD R6, R17, R12, R11 ;  /* 0x0000000c11067224 */ /* 0x000fe400078e020b */
[--C-:B------:R-:W-:Y:S02]  /*6320*/  @!P5 IMAD.IADD R9, R9, 0x1, -R17.reuse ;  /* 0x000000010909d824 */ /* 0x100fe400078e0a11 */
[--C-:B------:R-:W-:Y:S01]  /*6330*/  @!P2 IMAD.IADD R10, R10, 0x1, -R17.reuse ;  /* 0x000000010a0aa824 */ /* 0x100fe200078e0a11 */
[----:B------:R-:W-:Y:S02]  /*6340*/  ISETP.GT.U32.AND P5, PT, R17, R6, PT ;  /* 0x000000061100720c */ /* 0x000fe40003fa4070 */
[----:B------:R-:W-:Y:S01]  /*6350*/  ISETP.GE.AND P2, PT, R28, RZ, PT ;  /* 0x000000ff1c00720c */ /* 0x000fe20003f46270 */
[----:B------:R-:W-:Y:S01]  /*6360*/  @!P6 IMAD.IADD R3, R3, 0x1, -R17 ;  /* 0x000000010303e824 */ /* 0x000fe200078e0a11 */
[----:B------:R-:W-:Y:S01]  /*6370*/  ISETP.GT.U32.AND P4, PT, R17, R0, PT ;  /* 0x000000001100720c */ /* 0x000fe20003f84070 */
[----:B------:R-:W-:Y:S01]  /*6380*/  @!P1 IMAD.MOV R10, RZ, RZ, -R10 ;  /* 0x000000ffff0a9224 */ /* 0x000fe200078e0a0a */
[----:B------:R-:W-:-:S02]  /*6390*/  ISETP.GE.AND P0, PT, R30, RZ, PT ;  /* 0x000000ff1e00720c */ /* 0x000fc40003f06270 */
[----:B------:R-:W-:-:S05]  /*63a0*/  ISETP.GT.U32.AND P1, PT, R17, R3, PT ;  /* 0x000000031100720c */ /* 0x000fca0003f24070 */
[--C-:B------:R-:W-:Y:S02]  /*63b0*/  @!P5 IMAD.IADD R6, R6, 0x1, -R17.reuse ;  /* 0x000000010606d824 */ /* 0x100fe400078e0a11 */
[----:B------:R-:W-:Y:S01]  /*63c0*/  @!P2 IMAD.MOV R4, RZ, RZ, -R4 ;  /* 0x000000ffff04a224 */ /* 0x000fe200078e0a04 */
[----:B------:R-:W-:Y:S02]  /*63d0*/  STL [R1+0x38], R10 ;  /* 0x0000380a01007387 */ /* 0x000fe40000100800 */
[----:B------:R-:W-:Y:S02]  /*63e0*/  ISETP.GT.U32.AND P5, PT, R17, R6, PT ;  /* 0x000000061100720c */ /* 0x000fe40003fa4070 */
[----:B------:R0:W-:Y:S01]  /*63f0*/  STL [R1+0x3c], R4 ;  /* 0x00003c0401007387 */ /* 0x0001e20000100800 */
[----:B------:R-:W-:Y:S01]  /*6400*/  IABS R11, R40 ;  /* 0x00000028000b7213 */ /* 0x000fe20000000000 */
[--C-:B------:R-:W-:Y:S02]  /*6410*/  @!P1 IMAD.IADD R3, R3, 0x1, -R17.reuse ;  /* 0x0000000103039824 */ /* 0x100fe400078e0a11 */
[----:B------:R-:W-:Y:S01]  /*6420*/  @!P4 IMAD.IADD R0, R0, 0x1, -R17 ;  /* 0x000000010000c824 */ /* 0x000fe200078e0a11 */
[----:B------:R-:W-:-:S02]  /*6430*/  ISETP.GE.AND P4, PT, R34, RZ, PT ;  /* 0x000000ff2200720c */ /* 0x000fc40003f86270 */
[----:B0-----:R-:W-:Y:S01]  /*6440*/  IABS R4, R35 ;  /* 0x0000002300047213 */ /* 0x001fe20000000000 */
[----:B------:R-:W-:Y:S02]  /*6450*/  @!P3 IMAD.MOV R29, RZ, RZ, -R29 ;  /* 0x000000ffff1db224 */ /* 0x000fe400078e0a1d */
[----:B------:R-:W-:-:S04]  /*6460*/  IMAD.HI.U32 R12, R2, R11, RZ ;  /* 0x0000000b020c7227 */ /* 0x000fc800078e00ff */
[----:B------:R-:W-:Y:S01]  /*6470*/  IMAD.MOV.U32 R14, RZ, RZ, R3 ;  /* 0x000000ffff0e7224 */ /* 0x000fe200078e0003 */
[----:B------:R-:W-:Y:S01]  /*6480*/  STL [R1+0x40], R29 ;  /* 0x0000401d01007387 */ /* 0x000fe20000100800 */
[----:B------:R-:W-:Y:S02]  /*6490*/  IMAD.MOV R3, RZ, RZ, -R12 ;  /* 0x000000ffff037224 */ /* 0x000fe400078e0a0c */
[----:B------:R-:W-:Y:S01]  /*64a0*/  @!P5 IMAD.IADD R6, R6, 0x1, -R17 ;  /* 0x000000010606d824 */ /* 0x000fe200078e0a11 */
[----:B------:R-:W-:Y:S02]  /*64b0*/  ISETP.GE.AND P6, PT, R31, RZ, PT ;  /* 0x000000ff1f00720c */ /* 0x000fe40003fc6270 */
[----:B------:R-:W-:Y:S02]  /*64c0*/  ISETP.GE.AND P3, PT, R32, RZ, PT ;  /* 0x000000ff2000720c */ /* 0x000fe40003f66270 */
[----:B------:R-:W-:-:S09]  /*64d0*/  ISETP.GE.AND P1, PT, R33, RZ, PT ;  /* 0x000000ff2100720c */ /* 0x000fd20003f26270 */
[----:B------:R-:W-:Y:S01]  /*64e0*/  @!P6 IMAD.MOV R14, RZ, RZ, -R14 ;  /* 0x000000ffff0ee224 */ /* 0x000fe200078e0a0e */
[----:B------:R-:W-:Y:S01]  /*64f0*/  ISETP.GE.AND P6, PT, R40, RZ, PT ;  /* 0x000000ff2800720c */ /* 0x000fe20003fc6270 */
[----:B------:R-:W-:Y:S02]  /*6500*/  IMAD.MOV.U32 R30, RZ, RZ, R25 ;  /* 0x000000ffff1e7224 */ /* 0x000fe400078e0019 */
[----:B------:R-:W-:Y:S02]  /*6510*/  IMAD.MOV.U32 R25, RZ, RZ, R7 ;  /* 0x000000ffff197224 */ /* 0x000fe400078e0007 */
[----:B------:R-:W-:Y:S02]  /*6520*/  IMAD.MOV.U32 R31, RZ, RZ, R5 ;  /* 0x000000ffff1f7224 */ /* 0x000fe400078e0005 */
[----:B--2---:R-:W-:Y:S01]  /*6530*/  IMAD.MOV.U32 R15, RZ, RZ, R13 ;  /* 0x000000ffff0f7224 */ /* 0x004fe200078e000d */
[----:B------:R-:W-:-:S03]  /*6540*/  IABS R13, R33 ;  /* 0x00000021000d7213 */ /* 0x000fc60000000000 */
[----:B------:R-:W-:Y:S02]  /*6550*/  IMAD.MOV.U32 R28, RZ, RZ, R15 ;  /* 0x000000ffff1c7224 */ /* 0x000fe400078e000f */
[----:B------:R-:W-:-:S04]  /*6560*/  IMAD.HI.U32 R15, R2, R13, RZ ;  /* 0x0000000d020f7227 */ /* 0x000fc800078e00ff */
[----:B------:R-:W-:-:S04]  /*6570*/  IMAD.MOV R15, RZ, RZ, -R15 ;  /* 0x000000ffff0f7224 */ /* 0x000fc800078e0a0f */
[----:B------:R-:W-:Y:S02]  /*6580*/  IMAD R10, R17, R15, R13 ;  /* 0x0000000f110a7224 */ /* 0x000fe400078e020d */
[----:B------:R-:W-:Y:S02]  /*6590*/  IMAD.MOV.U32 R13, RZ, RZ, R9 ;  /* 0x000000ffff0d7224 */ /* 0x000fe400078e0009 */
[----:B------:R-:W-:-:S04]  /*65a0*/  IMAD.HI.U32 R9, R2, R4, RZ ;  /* 0x0000000402097227 */ /* 0x000fc800078e00ff */
[----:B------:R-:W-:Y:S02]  /*65b0*/  @!P0 IMAD.MOV R13, RZ, RZ, -R13 ;  /* 0x000000ffff0d8224 */ /* 0x000fe400078e0a0d */
[----:B------:R-:W-:Y:S01]  /*65c0*/  IMAD.MOV R9, RZ, RZ, -R9 ;  /* 0x000000ffff097224 */ /* 0x000fe200078e0a09 */
[C---:B------:R-:W-:Y:S02]  /*65d0*/  ISETP.GT.U32.AND P2, PT, R17.reuse, R10, PT ;  /* 0x0000000a1100720c */ /* 0x040fe40003f44070 */
[----:B------:R0:W-:Y:S01]  /*65e0*/  STL [R1+0x44], R13 ;  /* 0x0000440d01007387 */ /* 0x0001e20000100800 */
[C---:B------:R-:W-:Y:S02]  /*65f0*/  IMAD R4, R17.reuse, R9, R4 ;  /* 0x0000000911047224 */ /* 0x040fe400078e0204 */
[----:B0-----:R-:W-:Y:S02]  /*6600*/  IMAD.MOV.U32 R13, RZ, RZ, R0 ;  /* 0x000000ffff0d7224 */ /* 0x001fe400078e0000 */
[----:B------:R-:W-:-:S02]  /*6610*/  IMAD R0, R17, R3, R11 ;  /* 0x0000000311007224 */ /* 0x000fc400078e020b */
[----:B------:R-:W-:Y:S01]  /*6620*/  IMAD.MOV.U32 R11, RZ, RZ, R6 ;  /* 0x000000ffff0b7224 */ /* 0x000fe200078e0006 */
[----:B------:R-:W-:-:S03]  /*6630*/  ISETP.GT.U32.AND P5, PT, R17, R4, PT ;  /* 0x000000041100720c */ /* 0x000fc60003fa4070 */
[----:B------:R-:W-:Y:S01]  /*6640*/  @!P4 IMAD.MOV R11, RZ, RZ, -R11 ;  /* 0x000000ffff0bc224 */ /* 0x000fe200078e0a0b */
[----:B------:R-:W-:Y:S01]  /*6650*/  ISETP.GT.U32.AND P4, PT, R17, R0, PT ;  /* 0x000000001100720c */ /* 0x000fe20003f84070 */
[----:B------:R-:W-:-:S05]  /*6660*/  @!P2 IMAD.IADD R10, R10, 0x1, -R17 ;  /* 0x000000010a0aa824 */ /* 0x000fca00078e0a11 */
[----:B------:R-:W-:-:S03]  /*6670*/  ISETP.GT.U32.AND P0, PT, R17, R10, PT ;  /* 0x0000000a1100720c */ /* 0x000fc60003f04070 */
[----:B------:R-:W-:-:S04]  /*6680*/  @!P5 IMAD.IADD R4, R4, 0x1, -R17 ;  /* 0x000000010404d824 */ /* 0x000fc800078e0a11 */
[----:B------:R-:W-:Y:S01]  /*6690*/  @!P4 IMAD.IADD R0, R0, 0x1, -R17 ;  /* 0x000000010000c824 */ /* 0x000fe200078e0a11 */
[----:B------:R-:W-:-:S04]  /*66a0*/  ISETP.GT.U32.AND P5, PT, R17, R4, PT ;  /* 0x000000041100720c */ /* 0x000fc80003fa4070 */
[----:B------:R-:W-:Y:S02]  /*66b0*/  ISETP.GT.U32.AND P4, PT, R17, R0, PT ;  /* 0x000000001100720c */ /* 0x000fe40003f84070 */
[----:B------:R-:W-:Y:S01]  /*66c0*/  ISETP.GE.AND P2, PT, R35, RZ, PT ;  /* 0x000000ff2300720c */ /* 0x000fe20003f46270 */
[----:B------:R-:W-:-:S04]  /*66d0*/  @!P0 IMAD.IADD R10, R10, 0x1, -R17 ;  /* 0x000000010a0a8824 */ /* 0x000fc800078e0a11 */
[----:B------:R-:W-:Y:S02]  /*66e0*/  IMAD.MOV.U32 R9, RZ, RZ, R10 ;  /* 0x000000ffff097224 */ /* 0x000fe400078e000a */
[----:B------:R-:W-:Y:S02]  /*66f0*/  @!P5 IMAD.IADD R4, R4, 0x1, -R17 ;  /* 0x000000010404d824 */ /* 0x000fe400078e0a11 */
[----:B------:R-:W-:Y:S02]  /*6700*/  @!P3 IMAD.MOV R13, RZ, RZ, -R13 ;  /* 0x000000ffff0db224 */ /* 0x000fe400078e0a0d */
[----:B------:R-:W-:Y:S02]  /*6710*/  @!P4 IMAD.IADD R0, R0, 0x1, -R17 ;  /* 0x000000010000c824 */ /* 0x000fe400078e0a11 */
[----:B------:R-:W-:Y:S01]  /*6720*/  @!P1 IMAD.MOV R9, RZ, RZ, -R9 ;  /* 0x000000ffff099224 */ /* 0x000fe200078e0a09 */
[----:B------:R-:W-:Y:S01]  /*6730*/  STL [R1+0x64], R14 ;  /* 0x0000640e01007387 */ /* 0x000fe20000100800 */
[----:B------:R-:W-:-:S02]  /*6740*/  @!P2 IMAD.MOV R4, RZ, RZ, -R4 ;  /* 0x000000ffff04a224 */ /* 0x000fc400078e0a04 */
[----:B------:R-:W-:Y:S01]  /*6750*/  @!P6 IMAD.MOV R0, RZ, RZ, -R0 ;  /* 0x000000ffff00e224 */ /* 0x000fe200078e0a00 */
[----:B------:R-:W-:Y:S04]  /*6760*/  STL [R1+0x70], R13 ;  /* 0x0000700d01007387 */ /* 0x000fe80000100800 */
[----:B------:R-:W-:Y:S04]  /*6770*/  STL [R1+0x74], R9 ;  /* 0x0000740901007387 */ /* 0x000fe80000100800 */
[----:B------:R0:W-:Y:S04]  /*6780*/  STL [R1+0x78], R11 ;  /* 0x0000780b01007387 */ /* 0x0001e80000100800 */
[----:B------:R1:W-:Y:S04]  /*6790*/  STL [R1+0x80], R4 ;  /* 0x0000800401007387 */ /* 0x0003e80000100800 */
[----:B------:R2:W-:Y:S04]  /*67a0*/  STL [R1+0x84], R0 ;  /* 0x0000840001007387 */ /* 0x0005e80000100800 */
[----:B------:R-:W2:Y:S04]  /*67b0*/  LDL R7, [R1+0x14cc] ;  /* 0x0014cc0001077983 */ /* 0x000ea80000100800 */
[----:B------:R-:W2:Y:S01]  /*67c0*/  LDL R5, [R1+0x17c8] ;  /* 0x0017c80001057983 */ /* 0x000ea20000100800 */
[----:B------:R-:W-:-:S02]  /*67d0*/  ISETP.GE.AND P0, PT, R42, RZ, PT ;  /* 0x000000ff2a00720c */ /* 0x000fc40003f06270 */
[----:B------:R-:W-:-:S05]  /*67e0*/  IABS R42, R42 ;  /* 0x0000002a002a7213 */ /* 0x000fca0000000000 */
[----:B------:R-:W-:-:S04]  /*67f0*/  IMAD.MOV.U32 R10, RZ, RZ, R42 ;  /* 0x000000ffff0a7224 */ /* 0x000fc800078e002a */
[----:B------:R-:W-:Y:S01]  /*6800*/  IMAD.HI.U32 R6, R2, R10, RZ ;  /* 0x0000000a02067227 */ /* 0x000fe200078e00ff */
[----:B------:R-:W-:-:S03]  /*6810*/  IABS R3, R41 ;  /* 0x0000002900037213 */ /* 0x000fc60000000000 */
[----:B------:R-:W-:Y:S01]  /*6820*/  IMAD.MOV R6, RZ, RZ, -R6 ;  /* 0x000000ffff067224 */ /* 0x000fe200078e0a06 */
[----:B0-----:R-:W-:Y:S01]  /*6830*/  IABS R11, R48 ;  /* 0x00000030000b7213 */ /* 0x001fe20000000000 */
[----:B------:R-:W-:-:S04]  /*6840*/  IMAD.HI.U32 R9, R2, R3, RZ ;  /* 0x0000000302097227 */ /* 0x000fc800078e00ff */
[----:B------:R-:W-:Y:S02]  /*6850*/  IMAD R6, R17, R6, R10 ;  /* 0x0000000611067224 */ /* 0x000fe400078e020a */
[----:B------:R-:W0:Y:S01]  /*6860*/  I2F.RP R10, R57 ;  /* 0x00000039000a7306 */ /* 0x000e220000209400 */
[----:B------:R-:W-:Y:S01]  /*6870*/  ISETP.GE.AND P1, PT, R43, RZ, PT ;  /* 0x000000ff2b00720c */ /* 0x000fe20003f26270 */
[----:B------:R-:W-:Y:S01]  /*6880*/  IMAD.MOV R9, RZ, RZ, -R9 ;  /* 0x000000ffff097224 */ /* 0x000fe200078e0a09 */
[----:B----4-:R-:W-:Y:S01]  /*6890*/  IABS R13, R16 ;  /* 0x00000010000d7213 */ /* 0x010fe20000000000 */
[----:B------:R-:W-:Y:S01]  /*68a0*/  IMAD.HI.U32 R16, R2, R11, RZ ;  /* 0x0000000b02107227 */ /* 0x000fe200078e00ff */
[----:B------:R-:W-:-:S03]  /*68b0*/  IABS R43, R43 ;  /* 0x0000002b002b7213 */ /* 0x000fc60000000000 */
[C---:B------:R-:W-:Y:S02]  /*68c0*/  IMAD R3, R17.reuse, R9, R3 ;  /* 0x0000000911037224 */ /* 0x040fe400078e0203 */
[----:B------:R-:W-:Y:S02]  /*68d0*/  IMAD.MOV R16, RZ, RZ, -R16 ;  /* 0x000000ffff107224 */ /* 0x000fe400078e0a10 */
[----:B------:R-:W-:Y:S02]  /*68e0*/  IMAD.MOV.U32 R9, RZ, RZ, R43 ;  /* 0x000000ffff097224 */ /* 0x000fe400078e002b */
[C---:B------:R-:W-:Y:S01]  /*68f0*/  IMAD R11, R17.reuse, R16, R11 ;  /* 0x00000010110b7224 */ /* 0x040fe200078e020b */
[----:B0-----:R-:W0:Y:S01]  /*6900*/  MUFU.RCP R10, R10 ;  /* 0x0000000a000a7308 */ /* 0x001e220000001000 */
[----:B------:R-:W-:Y:S01]  /*6910*/  IMAD.HI.U32 R14, R2, R9, RZ ;  /* 0x00000009020e7227 */ /* 0x000fe200078e00ff */
[----:B------:R-:W-:Y:S02]  /*6920*/  IABS R12, R28 ;  /* 0x0000001c000c7213 */ /* 0x000fe40000000000 */
[----:B------:R-:W-:Y:S01]  /*6930*/  ISETP.GT.U32.AND P6, PT, R17, R11, PT ;  /* 0x0000000b1100720c */ /* 0x000fe20003fc4070 */
[----:B------:R-:W-:-:S04]  /*6940*/  IMAD.MOV R14, RZ, RZ, -R14 ;  /* 0x000000ffff0e7224 */ /* 0x000fc800078e0a0e */
[----:B------:R-:W-:Y:S02]  /*6950*/  IMAD R9, R17, R14, R9 ;  /* 0x0000000e11097224 */ /* 0x000fe400078e0209 */
[----:B------:R-:W-:-:S04]  /*6960*/  IMAD.HI.U32 R14, R2, R12, RZ ;  /* 0x0000000c020e7227 */ /* 0x000fc800078e00ff */
[----:B------:R-:W-:Y:S02]  /*6970*/  IMAD.MOV R14, RZ, RZ, -R14 ;  /* 0x000000ffff0e7224 */ /* 0x000fe400078e0a0e */
[----:B------:R-:W-:Y:S02]  /*6980*/  @!P6 IMAD.IADD R11, R11, 0x1, -R17 ;  /* 0x000000010b0be824 */ /* 0x000fe400078e0a11 */
[C---:B------:R-:W-:Y:S01]  /*6990*/  IMAD R12, R17.reuse, R14, R12 ;  /* 0x0000000e110c7224 */ /* 0x040fe200078e020c */
[----:B---3--:R-:W-:Y:S01]  /*69a0*/  IABS R14, R27 ;  /* 0x0000001b000e7213 */ /* 0x008fe20000000000 */
[----:B0-----:R-:W-:Y:S01]  /*69b0*/  VIADD R10, R10, 0xffffffe ;  /* 0x0ffffffe0a0a7836 */ /* 0x001fe20000000000 */
[----:B------:R-:W-:Y:S01]  /*69c0*/  ISETP.GT.U32.AND P6, PT, R17, R11, PT ;  /* 0x0000000b1100720c */ /* 0x000fe20003fc4070 */
[----:B------:R-:W-:Y:S02]  /*69d0*/  IMAD.MOV.U32 R29, RZ, RZ, R21 ;  /* 0x000000ffff1d7224 */ /* 0x000fe400078e0015 */
[----:B------:R0:W3:Y:S02]  /*69e0*/  F2I.FTZ.U32.TRUNC.NTZ R21, R10 ;  /* 0x0000000a00157305 */ /* 0x0000e4000021f000 */
[----:B0-----:R-:W-:-:S04]  /*69f0*/  IMAD.HI.U32 R10, R2, R14, RZ ;  /* 0x0000000e020a7227 */ /* 0x001fc800078e00ff */
[----:B------:R-:W-:-:S04]  /*6a00*/  IMAD.MOV R10, RZ, RZ, -R10 ;  /* 0x000000ffff0a7224 */ /* 0x000fc800078e0a0a */
[----:B------:R-:W-:Y:S01]  /*6a10*/  IMAD R14, R17, R10, R14 ;  /* 0x0000000a110e7224 */ /* 0x000fe200078e020e */
[----:B------:R-:W-:Y:S01]  /*6a20*/  IABS R16, R26 ;  /* 0x0000001a00107213 */ /* 0x000fe20000000000 */
[----:B------:R-:W-:-:S03]  /*6a30*/  @!P6 IMAD.IADD R11, R11, 0x1, -R17 ;  /* 0x000000010b0be824 */ /* 0x000fc600078e0a11 */
[----:B------:R-:W-:Y:S01]  /*6a40*/  ISETP.GT.U32.AND P6, PT, R17, R14, PT ;  /* 0x0000000e1100720c */ /* 0x000fe20003fc4070 */
[----:B-1----:R-:W-:Y:S01]  /*6a50*/  IMAD.HI.U32 R4, R2, R16, RZ ;  /* 0x0000001002047227 */ /* 0x002fe200078e00ff */
[----:B------:R-:W-:-:S03]  /*6a60*/  IABS R18, R18 ;  /* 0x0000001200127213 */ /* 0x000fc60000000000 */
[----:B------:R-:W-:Y:S02]  /*6a70*/  IMAD.MOV R4, RZ, RZ, -R4 ;  /* 0x000000ffff047224 */ /* 0x000fe400078e0a04 */
[----:B--2---:R-:W-:-:S04]  /*6a80*/  IMAD.HI.U32 R0, R2, R18, RZ ;  /* 0x0000001202007227 */ /* 0x004fc800078e00ff */
[----:B------:R-:W-:Y:S02]  /*6a90*/  IMAD.MOV R0, RZ, RZ, -R0 ;  /* 0x000000ffff007224 */ /* 0x000fe400078e0a00 */
[C---:B------:R-:W-:Y:S01]  /*6aa0*/  IMAD R16, R17.reuse, R4, R16 ;  /* 0x0000000411107224 */ /* 0x040fe200078e0210 */
[----:B------:R-:W-:Y:S01]  /*6ab0*/  IABS R4, R31 ;  /* 0x0000001f00047213 */ /* 0x000fe20000000000 */
[----:B------:R-:W-:Y:S02]  /*6ac0*/  @!P6 IMAD.IADD R14, R14, 0x1, -R17 ;  /* 0x000000010e0ee824 */ /* 0x000fe400078e0a11 */
[C---:B------:R-:W-:Y:S02]  /*6ad0*/  IMAD R18, R17.reuse, R0, R18 ;  /* 0x0000000011127224 */ /* 0x040fe400078e0212 */
[----:B------:R-:W-:Y:S01]  /*6ae0*/  IMAD.MOV.U32 R31, RZ, RZ, R30 ;  /* 0x000000ffff1f7224 */ /* 0x000fe200078e001e */
[----:B------:R-:W-:Y:S01]  /*6af0*/  ISETP.GT.U32.AND P6, PT, R17, R14, PT ;  /* 0x0000000e1100720c */ /* 0x000fe20003fc4070 */
[----:B------:R-:W-:-:S02]  /*6b00*/  IMAD.MOV.U32 R30, RZ, RZ, R19 ;  /* 0x000000ffff1e7224 */ /* 0x000fc400078e0013 */
[----:B---3--:R-:W-:Y:S02]  /*6b10*/  IMAD.MOV R0, RZ, RZ, -R21 ;  /* 0x000000ffff007224 */ /* 0x008fe400078e0a15 */
[----:B------:R-:W-:-:S04]  /*6b20*/  IMAD.HI.U32 R19, R2, R4, RZ ;  /* 0x0000000402137227 */ /* 0x000fc800078e00ff */
[----:B------:R-:W-:Y:S02]  /*6b30*/  IMAD.MOV.U32 R20, RZ, RZ, RZ ;  /* 0x000000ffff147224 */ /* 0x000fe400078e00ff */
[----:B------:R-:W-:Y:S02]  /*6b40*/  IMAD R0, R0, R57, RZ ;  /* 0x0000003900007224 */ /* 0x000fe400078e02ff */
[----:B------:R-:W-:Y:S02]  /*6b50*/  IMAD.MOV R19, RZ, RZ, -R19 ;  /* 0x000000ffff137224 */ /* 0x000fe400078e0a13 */
[----:B------:R-:W-:-:S04]  /*6b60*/  IMAD.HI.U32 R0, R21, R0, R20 ;  /* 0x0000000015007227 */ /* 0x000fc800078e0014 */
[C---:B------:R-:W-:Y:S02]  /*6b70*/  IMAD R20, R17.reuse, R19, R4 ;  /* 0x0000001311147224 */ /* 0x040fe400078e0204 */
[----:B------:R-:W-:Y:S02]  /*6b80*/  @!P6 IMAD.IADD R14, R14, 0x1, -R17 ;  /* 0x000000010e0ee824 */ /* 0x000fe400078e0a11 */
[----:B------:R-:W-:Y:S01]  /*6b90*/  IMAD.MOV.U32 R26, RZ, RZ, R61 ;  /* 0x000000ffff1a7224 */ /* 0x000fe200078e003d */
[----:B------:R-:W-:Y:S01]  /*6ba0*/  ISETP.GT.U32.AND P6, PT, R17, R20, PT ;  /* 0x000000141100720c */ /* 0x000fe20003fc4070 */
[----:B------:R-:W-:-:S04]  /*6bb0*/  IMAD.HI.U32 R15, R2, R13, RZ ;  /* 0x0000000d020f7227 */ /* 0x000fc800078e00ff */
[----:B------:R-:W-:Y:S01]  /*6bc0*/  IMAD.MOV.U32 R28, RZ, RZ, R24 ;  /* 0x000000ffff1c7224 */ /* 0x000fe200078e0018 */
[----:B------:R-:W-:Y:S01]  /*6bd0*/  IABS R26, R26 ;  /* 0x0000001a001a7213 */ /* 0x000fe20000000000 */
[----:B------:R-:W-:Y:S01]  /*6be0*/  IMAD.MOV R15, RZ, RZ, -R15 ;  /* 0x000000ffff0f7224 */ /* 0x000fe200078e0a0f */
[----:B------:R-:W-:Y:S01]  /*6bf0*/  IABS R32, R31 ;  /* 0x0000001f00207213 */ /* 0x000fe20000000000 */
[----:B------:R-:W-:Y:S01]  /*6c00*/  IMAD.MOV.U32 R27, RZ, RZ, R23 ;  /* 0x000000ffff1b7224 */ /* 0x000fe200078e0017 */
[----:B------:R-:W-:Y:S01]  /*6c10*/  IABS R21, R29 ;  /* 0x0000001d00157213 */ /* 0x000fe20000000000 */
[----:B------:R-:W-:Y:S01]  /*6c20*/  IMAD R13, R17, R15, R13 ;  /* 0x0000000f110d7224 */ /* 0x000fe200078e020d */
[----:B------:R-:W-:Y:S01]  /*6c30*/  IABS R33, R36 ;  /* 0x0000002400217213 */ /* 0x000fe20000000000 */
[----:B------:R-:W-:Y:S01]  /*6c40*/  IMAD.HI.U32 R15, R2, R26, RZ ;  /* 0x0000001a020f7227 */ /* 0x000fe200078e00ff */
[----:B------:R-:W-:Y:S01]  /*6c50*/  IABS R28, R28 ;  /* 0x0000001c001c7213 */ /* 0x000fe20000000000 */
[----:B------:R-:W2:Y:S02]  /*6c60*/  LDL R61, [R1+0x17d0] ;  /* 0x0017d000013d7983 */ /* 0x000ea40000100800 */
[----:B------:R-:W-:-:S02]  /*6c70*/  @!P6 IMAD.IADD R20, R20, 0x1, -R17 ;  /* 0x000000011414e824 */ /* 0x000fc400078e0a11 */
[----:B------:R-:W-:-:S03]  /*6c80*/  IMAD.MOV R15, RZ, RZ, -R15 ;  /* 0x000000ffff0f7224 */ /* 0x000fc600078e0a0f */
[C---:B------:R-:W-:Y:S01]  /*6c90*/  ISETP.GT.U32.AND P6, PT, R17.reuse, R20, PT ;  /* 0x000000141100720c */ /* 0x040fe20003fc4070 */
[----:B------:R-:W-:Y:S02]  /*6ca0*/  IMAD R26, R17, R15, R26 ;  /* 0x0000000f111a7224 */ /* 0x000fe400078e021a */
[----:B------:R-:W-:-:S04]  /*6cb0*/  IMAD.HI.U32 R15, R2, R28, RZ ;  /* 0x0000001c020f7227 */ /* 0x000fc800078e00ff */
[----:B------:R-:W-:-:S04]  /*6cc0*/  IMAD.MOV R15, RZ, RZ, -R15 ;  /* 0x000000ffff0f7224 */ /* 0x000fc800078e0a0f */
[----:B------:R-:W-:Y:S02]  /*6cd0*/  IMAD R28, R17, R15, R28 ;  /* 0x0000000f111c7224 */ /* 0x000fe400078e021c */
[----:B------:R-:W-:-:S03]  /*6ce0*/  @!P6 IMAD.IADD R20, R20, 0x1, -R17 ;  /* 0x000000011414e824 */ /* 0x000fc600078e0a11 */
[----:B------:R-:W-:Y:S01]  /*6cf0*/  ISETP.GT.U32.AND P6, PT, R17, R28, PT ;  /* 0x0000001c1100720c */ /* 0x000fe20003fc4070 */
[----:B------:R-:W-:-:S04]  /*6d00*/  IMAD.HI.U32 R4, R2, R32, RZ ;  /* 0x0000002002047227 */ /* 0x000fc800078e00ff */
[----:B------:R-:W-:Y:S02]  /*6d10*/  IMAD.MOV.U32 R29, RZ, RZ, R54 ;  /* 0x000000ffff1d7224 */ /* 0x000fe400078e0036 */
[----:B------:R-:W-:-:S06]  /*6d20*/  IMAD.MOV R4, RZ, RZ, -R4 ;  /* 0x000000ffff047224 */ /* 0x000fcc00078e0a04 */
[----:B------:R-:W-:Y:S02]  /*6d30*/  @!P6 IMAD.IADD R28, R28, 0x1, -R17 ;  /* 0x000000011c1ce824 */ /* 0x000fe400078e0a11 */
[----:B------:R-:W-:-:S03]  /*6d40*/  IMAD R32, R17, R4, R32 ;  /* 0x0000000411207224 */ /* 0x000fc600078e0220 */
[----:B------:R-:W-:Y:S01]  /*6d50*/  ISETP.GT.U32.AND P6, PT, R17, R28, PT ;  /* 0x0000001c1100720c */ /* 0x000fe20003fc4070 */
[----:B------:R-:W-:Y:S01]  /*6d60*/  IMAD.MOV.U32 R23, RZ, RZ, R8 ;  /* 0x000000ffff177224 */ /* 0x000fe200078e0008 */
[----:B------:R-:W-:Y:S02]  /*6d70*/  IABS R29, R29 ;  /* 0x0000001d001d7213 */ /* 0x000fe40000000000 */
[----:B------:R-:W-:Y:S01]  /*6d80*/  IABS R43, R47 ;  /* 0x0000002f002b7213 */ /* 0x000fe20000000000 */
[----:B------:R-:W-:Y:S01]  /*6d90*/  IMAD.MOV.U32 R24, RZ, RZ, R22 ;  /* 0x000000ffff187224 */ /* 0x000fe200078e0016 */
[----:B------:R-:W-:Y:S01]  /*6da0*/  IABS R23, R23 ;  /* 0x0000001700177213 */ /* 0x000fe20000000000 */
[----:B------:R-:W3:Y:S06]  /*6db0*/  LDL R8, [R1+0x2acc] ;  /* 0x002acc0001087983 */ /* 0x000eec0000100800 */
[----:B------:R-:W-:-:S02]  /*6dc0*/  @!P6 IMAD.IADD R28, R28, 0x1, -R17 ;  /* 0x000000011c1ce824 */ /* 0x000fc400078e0a11 */
[----:B------:R-:W-:-:S04]  /*6dd0*/  IMAD.HI.U32 R15, R2, R23, RZ ;  /* 0x00000017020f7227 */ /* 0x000fc800078e00ff */
[----:B------:R-:W-:-:S04]  /*6de0*/  IMAD.MOV R15, RZ, RZ, -R15 ;  /* 0x000000ffff0f7224 */ /* 0x000fc800078e0a0f */
[----:B------:R-:W-:Y:S02]  /*6df0*/  IMAD R23, R17, R15, R23 ;  /* 0x0000000f11177224 */ /* 0x000fe400078e0217 */
[----:B------:R-:W-:Y:S01]  /*6e00*/  IMAD.HI.U32 R15, R2, R29, RZ ;  /* 0x0000001d020f7227 */ /* 0x000fe200078e00ff */
[----:B------:R-:W-:-:S03]  /*6e10*/  IABS R36, R39 ;  /* 0x0000002700247213 */ /* 0x000fc60000000000 */
[----:B------:R-:W-:-:S04]  /*6e20*/  IMAD.MOV R15, RZ, RZ, -R15 ;  /* 0x000000ffff0f7224 */ /* 0x000fc800078e0a0f */
[----:B------:R-:W-:Y:S02]  /*6e30*/  IMAD R29, R17, R15, R29 ;  /* 0x0000000f111d7224 */ /* 0x000fe400078e021d */
[----:B------:R-:W-:-:S04]  /*6e40*/  IMAD.HI.U32 R15, R2, R36, RZ ;  /* 0x00000024020f7227 */ /* 0x000fc800078e00ff */
[----:B------:R-:W-:Y:S02]  /*6e50*/  IMAD.MOV R15, RZ, RZ, -R15 ;  /* 0x000000ffff0f7224 */ /* 0x000fe400078e0a0f */
[----:B------:R-:W-:Y:S02]  /*6e60*/  IMAD.MOV.U32 R22, RZ, RZ, R37 ;  /* 0x000000ffff167224 */ /* 0x000fe400078e0025 */
[----:B------:R-:W-:Y:S01]  /*6e70*/  IMAD R36, R17, R15, R36 ;  /* 0x0000000f11247224 */ /* 0x000fe200078e0224 */
[----:B------:R-:W4:Y:S01]  /*6e80*/  LDL R37, [R1+0x17cc] ;  /* 0x0017cc0001257983 */ /* 0x000f220000100800 */
[----:B------:R-:W-:Y:S01]  /*6e90*/  IMAD.HI.U32 R15, R2, R43, RZ ;  /* 0x0000002b020f7227 */ /* 0x000fe200078e00ff */
[----:B------:R-:W-:-:S03]  /*6ea0*/  IABS R47, R55 ;  /* 0x00000037002f7213 */ /* 0x000fc60000000000 */
[----:B------:R-:W-:Y:S02]  /*6eb0*/  IMAD.MOV R15, RZ, RZ, -R15 ;  /* 0x000000ffff0f7224 */ /* 0x000fe400078e0a0f */
[----:B------:R-:W-:Y:S01]  /*6ec0*/  IMAD.HI.U32 R19, R2, R21, RZ ;  /* 0x0000001502137227 */ /* 0x000fe200078e00ff */
[----:B------:R-:W-:-:S05]  /*6ed0*/  IABS R54, R7 ;  /* 0x0000000700367213 */ /* 0x000fca0000000000 */
[----:B------:R-:W-:-:S04]  /*6ee0*/  IMAD.HI.U32 R4, R2, R54, RZ ;  /* 0x0000003602047227 */ /* 0x000fc800078e00ff */
[----:B------:R-:W-:-:S04]  /*6ef0*/  IMAD.MOV R4, RZ, RZ, -R4 ;  /* 0x000000ffff047224 */ /* 0x000fc800078e0a04 */
[----:B------:R-:W-:-:S05]  /*6f00*/  IMAD R54, R17, R4, R54 ;  /* 0x0000000411367224 */ /* 0x000fca00078e0236 */
[----:B------:R-:W-:-:S13]  /*6f10*/  ISETP.GT.U32.AND P6, PT, R17, R54, PT ;  /* 0x000000361100720c */ /* 0x000fda0003fc4070 */
[----:B------:R-:W-:-:S05]  /*6f20*/  @!P6 IMAD.IADD R54, R54, 0x1, -R17 ;  /* 0x000000013636e824 */ /* 0x000fca00078e0a11 */
[C---:B------:R-:W-:Y:S01]  /*6f30*/  ISETP.GT.U32.AND P6, PT, R17.reuse, R54, PT ;  /* 0x000000361100720c */ /* 0x040fe20003fc4070 */
[----:B------:R0:W-:Y:S01]  /*6f40*/  STL [R1+0x2b68], R7 ;  /* 0x002b680701007387 */ /* 0x0001e20000100800 */
[----:B------:R-:W-:-:S11]  /*6f50*/  IMAD R43, R17, R15, R43 ;  /* 0x0000000f112b7224 */ /* 0x000fd600078e022b */
[----:B------:R-:W-:Y:S01]  /*6f60*/  @!P6 IMAD.IADD R54, R54, 0x1, -R17 ;  /* 0x000000013636e824 */ /* 0x000fe200078e0a11 */
[----:B0-----:R-:W4:Y:S04]  /*6f70*/  LDL R7, [R1+0x2ac4] ;  /* 0x002ac40001077983 */ /* 0x001f280000100800 */
[----:B------:R0:W-:Y:S01]  /*6f80*/  STL [R1+0x2b64], R54 ;  /* 0x002b643601007387 */ /* 0x0001e20000100800 */
[----:B------:R-:W-:Y:S01]  /*6f90*/  IMAD.MOV R19, RZ, RZ, -R19 ;  /* 0x000000ffff137224 */ /* 0x000fe200078e0a13 */
[----:B------:R-:W-:Y:S01]  /*6fa0*/  IABS R27, R27 ;  /* 0x0000001b001b7213 */ /* 0x000fe20000000000 */
[----:B------:R-:W-:Y:S01]  /*6fb0*/  IMAD.HI.U32 R15, R2, R47, RZ ;  /* 0x0000002f020f7227 */ /* 0x000fe200078e00ff */
[----:B0-----:R-:W4:Y:S03]  /*6fc0*/  LDL R54, [R1+0x2ac8] ;  /* 0x002ac80001367983 */ /* 0x001f260000100800 */
[----:B------:R-:W-:-:S02]  /*6fd0*/  IMAD R21, R17, R19, R21 ;  /* 0x0000001311157224 */ /* 0x000fc400078e0215 */
[----:B------:R-:W-:Y:S02]  /*6fe0*/  IMAD.MOV R15, RZ, RZ, -R15 ;  /* 0x000000ffff0f7224 */ /* 0x000fe400078e0a0f */
[----:B------:R-:W-:Y:S01]  /*6ff0*/  IMAD.HI.U32 R19, R2, R27, RZ ;  /* 0x0000001b02137227 */ /* 0x000fe200078e00ff */
[----:B------:R-:W-:-:S03]  /*7000*/  IABS R34, R38 ;  /* 0x0000002600227213 */ /* 0x000fc60000000000 */
[C---:B------:R-:W-:Y:S02]  /*7010*/  IMAD R47, R17.reuse, R15, R47 ;  /* 0x0000000f112f7224 */ /* 0x040fe400078e022f */
[----:B------:R-:W-:Y:S02]  /*7020*/  IMAD.MOV.U32 R55, RZ, RZ, R59 ;  /* 0x000000ffff377224 */ /* 0x000fe400078e003b */
[----:B------:R-:W-:Y:S02]  /*7030*/  IMAD.MOV R19, RZ, RZ, -R19 ;  /* 0x000000ffff137224 */ /* 0x000fe400078e0a13 */
[----:B------:R-:W-:Y:S01]  /*7040*/  IMAD.HI.U32 R15, R2, R51, RZ ;  /* 0x00000033020f7227 */ /* 0x000fe200078e00ff */
[----:B------:R-:W-:Y:S02]  /*7050*/  IABS R40, R45 ;  /* 0x0000002d00287213 */ /* 0x000fe40000000000 */
[----:B------:R-:W-:Y:S01]  /*7060*/  IABS R45, R52 ;  /* 0x00000034002d7213 */ /* 0x000fe20000000000 */
[----:B------:R-:W-:Y:S01]  /*7070*/  IMAD R27, R17, R19, R27 ;  /* 0x00000013111b7224 */ /* 0x000fe200078e021b */
[----:B------:R-:W-:Y:S01]  /*7080*/  IABS R35, R5 ;  /* 0x0000000500237213 */ /* 0x000fe20000000000 */
[----:B------:R-:W-:-:S02]  /*7090*/  IMAD.MOV R15, RZ, RZ, -R15 ;  /* 0x000000ffff0f7224 */ /* 0x000fc400078e0a0f */
[----:B------:R-:W-:Y:S02]  /*70a0*/  IMAD.MOV.U32 R52, RZ, RZ, R55 ;  /* 0x000000ffff347224 */ /* 0x000fe400078e0037 */
[----:B------:R-:W-:Y:S01]  /*70b0*/  IMAD.HI.U32 R19, R2, R34, RZ ;  /* 0x0000002202137227 */ /* 0x000fe200078e00ff */
[----:B------:R-:W4:Y:S01]  /*70c0*/  LDL R55, [R1+0x17e0] ;  /* 0x0017e00001377983 */ /* 0x000f220000100800 */
[----:B------:R-:W-:Y:S02]  /*70d0*/  IABS R42, R46 ;  /* 0x0000002e002a7213 */ /* 0x000fe40000000000 */
[----:B------:R-:W-:Y:S02]  /*70e0*/  IMAD R51, R17, R15, R51 ;  /* 0x0000000f11337224 */ /* 0x000fe400078e0233 */
[----:B------:R-:W-:Y:S02]  /*70f0*/  IMAD.MOV R19, RZ, RZ, -R19 ;  /* 0x000000ffff137224 */ /* 0x000fe400078e0a13 */
[----:B------:R-:W-:-:S04]  /*7100*/  IMAD.HI.U32 R15, R0, R35, RZ ;  /* 0x00000023000f7227 */ /* 0x000fc800078e00ff */
[----:B------:R-:W-:Y:S02]  /*7110*/  IMAD R34, R17, R19, R34 ;  /* 0x0000001311227224 */ /* 0x000fe400078e0222 */
[----:B------:R-:W-:Y:S02]  /*7120*/  IMAD.MOV R15, RZ, RZ, -R15 ;  /* 0x000000ffff0f7224 */ /* 0x000fe400078e0a0f */
[----:B------:R-:W-:-:S04]  /*7130*/  IMAD.HI.U32 R19, R2, R42, RZ ;  /* 0x0000002a02137227 */ /* 0x000fc800078e00ff */
[----:B------:R-:W-:Y:S02]  /*7140*/  IMAD.MOV R19, RZ, RZ, -R19 ;  /* 0x000000ffff137224 */ /* 0x000fe400078e0a13 */
[----:B------:R-:W-:Y:S02]  /*7150*/  IMAD R35, R57, R15, R35 ;  /* 0x0000000f39237224 */ /* 0x000fe400078e0223 */
[----:B------:R-:W4:Y:S01]  /*7160*/  LDL R15, [R1+0x17e8] ;  /* 0x0017e800010f7983 */ /* 0x000f220000100800 */
[----:B------:R-:W-:-:S03]  /*7170*/  IMAD R42, R17, R19, R42 ;  /* 0x00000013112a7224 */ /* 0x000fc600078e022a */
[----:B------:R-:W4:Y:S01]  /*7180*/  LDL R19, [R1+0x17ec] ;  /* 0x0017ec0001137983 */ /* 0x000f220000100800 */
[C---:B------:R-:W-:Y:S02]  /*7190*/  ISETP.GT.U32.AND P5, PT, R17.reuse, R3, PT ;  /* 0x000000031100720c */ /* 0x040fe40003fa4070 */
[----:B------:R-:W-:-:S11]  /*71a0*/  ISETP.GT.U32.AND P4, PT, R17, R6, PT ;  /* 0x000000061100720c */ /* 0x000fd60003f84070 */
[--C-:B------:R-:W-:Y:S01]  /*71b0*/  @!P5 IMAD.IADD R3, R3, 0x1, -R17.reuse ;  /* 0x000000010303d824 */ /* 0x100fe200078e0a11 */
[C---:B------:R-:W-:Y:S01]  /*71c0*/  ISETP.GT.U32.AND P5, PT, R17.reuse, R9, PT ;  /* 0x000000091100720c */ /* 0x040fe20003fa4070 */
[----:B------:R-:W-:Y:S01]  /*71d0*/  @!P4 IMAD.IADD R6, R6, 0x1, -R17 ;  /* 0x000000010606c824 */ /* 0x000fe200078e0a11 */
[----:B------:R-:W-:Y:S02]  /*71e0*/  IABS R22, R22 ;  /* 0x0000001600167213 */ /* 0x000fe40000000000 */
[----:B------:R-:W-:-:S03]  /*71f0*/  ISETP.GT.U32.AND P4, PT, R17, R3, PT ;  /* 0x000000031100720c */ /* 0x000fc60003f84070 */
[----:B------:R-:W-:-:S06]  /*7200*/  IMAD.HI.U32 R10, R2, R22, RZ ;  /* 0x00000016020a7227 */ /* 0x000fcc00078e00ff */
[--C-:B------:R-:W-:Y:S01]  /*7210*/  @!P5 IMAD.IADD R9, R9, 0x1, -R17.reuse ;  /* 0x000000010909d824 */ /* 0x100fe200078e0a11 */
[----:B------:R-:W-:Y:S01]  /*7220*/  ISETP.GT.U32.AND P5, PT, R17, R6, PT ;  /* 0x000000061100720c */ /* 0x000fe20003fa4070 */
[----:B------:R-:W-:Y:S01]  /*7230*/  IMAD.MOV R10, RZ, RZ, -R10 ;  /* 0x000000ffff0a7224 */ /* 0x000fe200078e0a0a */
[----:B------:R-:W-:Y:S01]  /*7240*/  IABS R30, R30 ;  /* 0x0000001e001e7213 */ /* 0x000fe20000000000 */
[----:B------:R-:W-:Y:S01]  /*7250*/  @!P4 IMAD.IADD R3, R3, 0x1, -R17 ;  /* 0x000000010303c824 */ /* 0x000fe200078e0a11 */
[C---:B------:R-:W-:Y:S01]  /*7260*/  ISETP.GT.U32.AND P4, PT, R17.reuse, R12, PT ;  /* 0x0000000c1100720c */ /* 0x040fe20003f84070 */
[----:B------:R-:W-:Y:S02]  /*7270*/  IMAD R22, R17, R10, R22 ;  /* 0x0000000a11167224 */ /* 0x000fe400078e0216 */
[----:B------:R-:W-:Y:S01]  /*7280*/  IMAD.HI.U32 R10, R2, R30, RZ ;  /* 0x0000001e020a7227 */ /* 0x000fe200078e00ff */
[----:B------:R-:W-:-:S05]  /*7290*/  IABS R25, R25 ;  /* 0x0000001900197213 */ /* 0x000fca0000000000 */
[----:B------:R-:W-:Y:S01]  /*72a0*/  @!P5 IMAD.IADD R6, R6, 0x1, -R17 ;  /* 0x000000010606d824 */ /* 0x000fe200078e0a11 */
[----:B------:R-:W-:Y:S01]  /*72b0*/  ISETP.GT.U32.AND P5, PT, R17, R13, PT ;  /* 0x0000000d1100720c */ /* 0x000fe20003fa4070 */
[----:B------:R-:W-:-:S04]  /*72c0*/  IMAD.MOV R10, RZ, RZ, -R10 ;  /* 0x000000ffff0a7224 */ /* 0x000fc800078e0a0a */
[----:B------:R-:W-:Y:S02]  /*72d0*/  IMAD R30, R17, R10, R30 ;  /* 0x0000000a111e7224 */ /* 0x000fe400078e021e */
[----:B------:R-:W-:Y:S01]  /*72e0*/  IMAD.HI.U32 R10, R2, R25, RZ ;  /* 0x00000019020a7227 */ /* 0x000fe200078e00ff */
[----:B------:R-:W-:-:S03]  /*72f0*/  IABS R31, R24 ;  /* 0x00000018001f7213 */ /* 0x000fc60000000000 */
[----:B------:R-:W-:Y:S01]  /*7300*/  IMAD.HI.U32 R4, R2, R33, RZ ;  /* 0x0000002102047227 */ /* 0x000fe200078e00ff */
[----:B------:R-:W-:Y:S01]  /*7310*/  IABS R38, R44 ;  /* 0x0000002c00267213 */ /* 0x000fe20000000000 */
[----:B------:R-:W4:Y:S02]  /*7320*/  LDL R24, [R1+0x17c0] ;  /* 0x0017c00001187983 */ /* 0x000f240000100800 */
[--C-:B------:R-:W-:Y:S02]  /*7330*/  @!P4 IMAD.IADD R12, R12, 0x1, -R17.reuse ;  /* 0x000000010c0cc824 */ /* 0x100fe400078e0a11 */
[----:B------:R-:W-:Y:S02]  /*7340*/  @!P5 IMAD.IADD R13, R13, 0x1, -R17 ;  /* 0x000000010d0dd824 */ /* 0x000fe400078e0a11 */
[----:B------:R-:W-:Y:S01]  /*7350*/  IMAD.MOV R10, RZ, RZ, -R10 ;  /* 0x000000ffff0a7224 */ /* 0x000fe200078e0a0a */
[C---:B------:R-:W-:Y:S02]  /*7360*/  ISETP.GT.U32.AND P4, PT, R17.reuse, R12, PT ;  /* 0x0000000c1100720c */ /* 0x040fe40003f84070 */
[C---:B------:R-:W-:Y:S01]  /*7370*/  ISETP.GT.U32.AND P5, PT, R17.reuse, R13, PT ;  /* 0x0000000d1100720c */ /* 0x040fe20003fa4070 */
[----:B------:R-:W-:-:S02]  /*7380*/  IMAD R25, R17, R10, R25 ;  /* 0x0000000a11197224 */ /* 0x000fc400078e0219 */
[----:B------:R-:W-:Y:S01]  /*7390*/  IMAD.HI.U32 R10, R2, R31, RZ ;  /* 0x0000001f020a7227 */ /* 0x000fe200078e00ff */
[----:B------:R-:W-:-:S03]  /*73a0*/  ISETP.GT.U32.AND P2, PT, R17, R9, PT ;  /* 0x000000091100720c */ /* 0x000fc60003f44070 */
[----:B------:R-:W-:Y:S02]  /*73b0*/  IMAD.MOV R10, RZ, RZ, -R10 ;  /* 0x000000ffff0a7224 */ /* 0x000fe400078e0a0a */
[----:B------:R-:W-:Y:S02]  /*73c0*/  IMAD.MOV R4, RZ, RZ, -R4 ;  /* 0x000000ffff047224 */ /* 0x000fe400078e0a04 */
[C---:B------:R-:W-:Y:S02]  /*73d0*/  IMAD R31, R17.reuse, R10, R31 ;  /* 0x0000000a111f7224 */ /* 0x040fe400078e021f */
[----:B------:R-:W-:Y:S02]  /*73e0*/  IMAD R33, R17, R4, R33 ;  /* 0x0000000411217224 */ /* 0x000fe400078e0221 */
[----:B------:R-:W-:-:S04]  /*73f0*/  IMAD.HI.U32 R10, R2, R38, RZ ;  /* 0x00000026020a7227 */ /* 0x000fc800078e00ff */
[----:B------:R-:W-:Y:S01]  /*7400*/  IMAD.HI.U32 R4, R2, R40, RZ ;  /* 0x0000002802047227 */ /* 0x000fe200078e00ff */
[----:B------:R-:W-:-:S03]  /*7410*/  IABS R46, R53 ;  /* 0x00000035002e7213 */ /* 0x000fc60000000000 */
[--C-:B------:R-:W-:Y:S01]  /*7420*/  @!P4 IMAD.IADD R12, R12, 0x1, -R17.reuse ;  /* 0x000000010c0cc824 */ /* 0x100fe200078e0a11 */
[----:B------:R-:W-:Y:S01]  /*7430*/  ISETP.GT.U32.AND P4, PT, R17, R16, PT ;  /* 0x000000101100720c */ /* 0x000fe20003f84070 */
[----:B------:R-:W-:Y:S01]  /*7440*/  @!P5 IMAD.IADD R13, R13, 0x1, -R17 ;  /* 0x000000010d0dd824 */ /* 0x000fe200078e0a11 */
[C---:B------:R-:W-:Y:S01]  /*7450*/  ISETP.GT.U32.AND P5, PT, R17.reuse, R18, PT ;  /* 0x000000121100720c */ /* 0x040fe20003fa4070 */
[----:B------:R-:W-:Y:S02]  /*7460*/  IMAD.MOV R10, RZ, RZ, -R10 ;  /* 0x000000ffff0a7224 */ /* 0x000fe400078e0a0a */
[----:B------:R-:W-:Y:S02]  /*7470*/  IMAD.MOV R4, RZ, RZ, -R4 ;  /* 0x000000ffff047224 */ /* 0x000fe400078e0a04 */
[C---:B------:R-:W-:Y:S02]  /*7480*/  IMAD R38, R17.reuse, R10, R38 ;  /* 0x0000000a11267224 */ /* 0x040fe400078e0226 */
[----:B------:R-:W-:-:S02]  /*7490*/  IMAD R40, R17, R4, R40 ;  /* 0x0000000411287224 */ /* 0x000fc400078e0228 */
[----:B------:R-:W-:-:S04]  /*74a0*/  IMAD.HI.U32 R10, R2, R45, RZ ;  /* 0x0000002d020a7227 */ /* 0x000fc800078e00ff */
[----:B------:R-:W-:-:S04]  /*74b0*/  IMAD.HI.U32 R4, R2, R46, RZ ;  /* 0x0000002e02047227 */ /* 0x000fc800078e00ff */
[----:B------:R-:W-:Y:S01]  /*74c0*/  @!P2 IMAD.IADD R9, R9, 0x1, -R17 ;  /* 0x000000010909a824 */ /* 0x000fe200078e0a11 */
[----:B------:R-:W-:Y:S01]  /*74d0*/  ISETP.GE.AND P2, PT, R48, RZ, PT ;  /* 0x000000ff3000720c */ /* 0x000fe20003f46270 */
[----:B------:R-:W-:Y:S01]  /*74e0*/  IMAD.MOV R10, RZ, RZ, -R10 ;  /* 0x000000ffff0a7224 */ /* 0x000fe200078e0a0a */
[----:B------:R-:W-:Y:S01]  /*74f0*/  IABS R48, R60 ;  /* 0x0000003c00307213 */ /* 0x000fe20000000000 */
[----:B------:R-:W-:Y:S02]  /*7500*/  IMAD.MOV R4, RZ, RZ, -R4 ;  /* 0x000000ffff047224 */ /* 0x000fe400078e0a04 */
[C---:B------:R-:W-:Y:S02]  /*7510*/  IMAD R45, R17.reuse, R10, R45 ;  /* 0x0000000a112d7224 */ /* 0x040fe400078e022d */
[----:B------:R-:W-:Y:S02]  /*7520*/  IMAD R46, R17, R4, R46 ;  /* 0x00000004112e7224 */ /* 0x000fe400078e022e */
[----:B------:R-:W-:-:S02]  /*7530*/  @!P4 IMAD.IADD R16, R16, 0x1, -R17 ;  /* 0x000000011010c824 */ /* 0x000fc400078e0a11 */
[----:B------:R-:W-:Y:S02]  /*7540*/  @!P5 IMAD.IADD R18, R18, 0x1, -R17 ;  /* 0x000000011212d824 */ /* 0x000fe400078e0a11 */
[----:B------:R-:W-:-:S04]  /*7550*/  IMAD.HI.U32 R10, R2, R48, RZ ;  /* 0x00000030020a7227 */ /* 0x000fc800078e00ff */
[----:B------:R-:W-:Y:S01]  /*7560*/  IMAD.HI.U32 R4, R2, R50, RZ ;  /* 0x0000003202047227 */ /* 0x000fe200078e00ff */
[C---:B------:R-:W-:Y:S02]  /*7570*/  ISETP.GT.U32.AND P4, PT, R17.reuse, R16, PT ;  /* 0x000000101100720c */ /* 0x040fe40003f84070 */
[C---:B------:R-:W-:Y:S01]  /*7580*/  ISETP.GT.U32.AND P5, PT, R17.reuse, R18, PT ;  /* 0x000000121100720c */ /* 0x040fe20003fa4070 */
[----:B------:R-:W-:Y:S02]  /*7590*/  IMAD.MOV R10, RZ, RZ, -R10 ;  /* 0x000000ffff0a7224 */ /* 0x000fe400078e0a0a */
[----:B------:R-:W-:Y:S02]  /*75a0*/  IMAD.MOV R4, RZ, RZ, -R4 ;  /* 0x000000ffff047224 */ /* 0x000fe400078e0a04 */
[----:B------:R-:W-:Y:S01]  /*75b0*/  IMAD.MOV.U32 R53, RZ, RZ, R58 ;  /* 0x000000ffff357224 */ /* 0x000fe200078e003a */
[----:B---3--:R-:W-:Y:S01]  /*75c0*/  IABS R58, R8 ;  /* 0x00000008003a7213 */ /* 0x008fe20000000000 */
[----:B------:R-:W-:-:S02]  /*75d0*/  IMAD R48, R17, R10, R48 ;  /* 0x0000000a11307224 */ /* 0x000fc400078e0230 */
[C---:B------:R-:W-:Y:S01]  /*75e0*/  IMAD R50, R17.reuse, R4, R50 ;  /* 0x0000000411327224 */ /* 0x040fe200078e0232 */
[----:B------:R-:W-:Y:S01]  /*75f0*/  IABS R49, R49 ;  /* 0x0000003100317213 */ /* 0x000fe20000000000 */
[--C-:B------:R-:W-:Y:S01]  /*7600*/  @!P4 IMAD.IADD R16, R16, 0x1, -R17.reuse ;  /* 0x000000011010c824 */ /* 0x100fe200078e0a11 */
[C---:B------:R-:W-:Y:S01]  /*7610*/  ISETP.GT.U32.AND P4, PT, R17.reuse, R22, PT ;  /* 0x000000161100720c */ /* 0x040fe20003f84070 */
[----:B------:R-:W-:Y:S01]  /*7620*/  @!P5 IMAD.IADD R18, R18, 0x1, -R17 ;  /* 0x000000011212d824 */ /* 0x000fe200078e0a11 */
[----:B------:R-:W-:Y:S02]  /*7630*/  ISETP.GT.U32.AND P5, PT, R17, R26, PT ;  /* 0x0000001a1100720c */ /* 0x000fe40003fa4070 */
[----:B--2---:R-:W-:Y:S02]  /*7640*/  IABS R39, R61 ;  /* 0x0000003d00277213 */ /* 0x004fe40000000000 */
[----:B------:R-:W-:-:S07]  /*7650*/  IABS R53, R53 ;  /* 0x0000003500357213 */ /* 0x000fce0000000000 */
[--C-:B------:R-:W-:Y:S02]  /*7660*/  @!P4 IMAD.IADD R22, R22, 0x1, -R17.reuse ;  /* 0x000000011616c824 */ /* 0x100fe400078e0a11 */
[--C-:B------:R-:W-:Y:S01]  /*7670*/  @!P5 IMAD.IADD R26, R26, 0x1, -R17.reuse ;  /* 0x000000011a1ad824 */ /* 0x100fe200078e0a11 */
[----:B------:R-:W-:Y:S02]  /*7680*/  IABS R56, R56 ;  /* 0x0000003800387213 */ /* 0x000fe40000000000 */
[C---:B------:R-:W-:Y:S02]  /*7690*/  ISETP.GT.U32.AND P4, PT, R17.reuse, R22, PT ;  /* 0x000000161100720c */ /* 0x040fe40003f84070 */
[----:B------:R-:W-:Y:S02]  /*76a0*/  ISETP.GT.U32.AND P5, PT, R17, R26, PT ;  /* 0x0000001a1100720c */ /* 0x000fe40003fa4070 */
[----:B------:R-:W-:Y:S02]  /*76b0*/  ISETP.GE.AND P3, PT, R41, RZ, PT ;  /* 0x000000ff2900720c */ /* 0x000fe40003f66270 */
[----:B------:R-:W2:Y:S07]  /*76c0*/  LDL R41, [R1+0x17f4] ;  /* 0x0017f40001297983 */ /* 0x000eae0000100800 */
[--C-:B------:R-:W-:Y:S01]  /*76d0*/  @!P4 IMAD.IADD R22, R22, 0x1, -R17.reuse ;  /* 0x000000011616c824 */ /* 0x100fe200078e0a11 */
[C---:B------:R-:W-:Y:S01]  /*76e0*/  ISETP.GT.U32.AND P4, PT, R17.reuse, R30, PT ;  /* 0x0000001e1100720c */ /* 0x040fe20003f84070 */
[----:B------:R-:W-:Y:S01]  /*76f0*/  @!P5 IMAD.IADD R26, R26, 0x1, -R17 ;  /* 0x000000011a1ad824 */ /* 0x000fe200078e0a11 */
[----:B------:R-:W-:Y:S01]  /*7700*/  ISETP.GT.U32.AND P5, PT, R17, R32, PT ;  /* 0x000000201100720c */ /* 0x000fe20003fa4070 */
[----:B------:R-:W-:Y:S01]  /*7710*/  @!P3 IMAD.MOV R3, RZ, RZ, -R3 ;  /* 0x000000ffff03b224 */ /* 0x000fe200078e0a03 */
[----:B----4-:R-:W-:-:S05]  /*7720*/  IABS R60, R7 ;  /* 0x00000007003c7213 */ /* 0x010fca0000000000 */
[----:B------:R-:W-:Y:S01]  /*7730*/  IMAD.HI.U32 R10, R2, R60, RZ ;  /* 0x0000003c020a7227 */ /* 0x000fe200078e00ff */
[----:B------:R-:W-:-:S05]  /*7740*/  IABS R59, R54 ;  /* 0x00000036003b7213 */ /* 0x000fca0000000000 */
[----:B------:R-:W-:-:S04]  /*7750*/  IMAD.HI.U32 R4, R2, R59, RZ ;  /* 0x0000003b02047227 */ /* 0x000fc800078e00ff */
[----:B------:R-:W-:-:S04]  /*7760*/  IMAD.HI.U32 R2, R2, R58, RZ ;  /* 0x0000003a02027227 */ /* 0x000fc800078e00ff */
[----:B------:R-:W-:Y:S02]  /*7770*/  IMAD.MOV R2, RZ, RZ, -R2 ;  /* 0x000000ffff027224 */ /* 0x000fe400078e0a02 */
[----:B------:R-:W-:Y:S02]  /*7780*/  IMAD.MOV R4, RZ, RZ, -R4 ;  /* 0x000000ffff047224 */ /* 0x000fe400078e0a04 */
[----:B------:R-:W-:Y:S02]  /*7790*/  IMAD R58, R17, R2, R58 ;  /* 0x00000002113a7224 */ /* 0x000fe400078e023a */
[----:B------:R-:W-:-:S04]  /*77a0*/  IMAD.HI.U32 R2, R0, R49, RZ ;  /* 0x0000003100027227 */ /* 0x000fc800078e00ff */
[----:B------:R-:W-:Y:S02]  /*77b0*/  IMAD R59, R17, R4, R59 ;  /* 0x00000004113b7224 */ /* 0x000fe400078e023b */
[----:B------:R-:W-:Y:S01]  /*77c0*/  IMAD.MOV R2, RZ, RZ, -R2 ;  /* 0x000000ffff027224 */ /* 0x000fe200078e0a02 */
[----:B------:R-:W-:Y:S01]  /*77d0*/  IABS R55, R55 ;  /* 0x0000003700377213 */ /* 0x000fe20000000000 */
[----:B------:R-:W-:-:S04]  /*77e0*/  IMAD.HI.U32 R4, R0, R39, RZ ;  /* 0x0000002700047227 */ /* 0x000fc800078e00ff */
[----:B------:R-:W-:Y:S02]  /*77f0*/  IMAD R49, R57, R2, R49 ;  /* 0x0000000239317224 */ /* 0x000fe400078e0231 */
[----:B------:R-:W-:Y:S02]  /*7800*/  IMAD.MOV R4, RZ, RZ, -R4 ;  /* 0x000000ffff047224 */ /* 0x000fe400078e0a04 */
[----:B------:R-:W-:-:S04]  /*7810*/  IMAD.HI.U32 R2, R0, R55, RZ ;  /* 0x0000003700027227 */ /* 0x000fc800078e00ff */
[----:B------:R-:W-:Y:S02]  /*7820*/  IMAD R39, R57, R4, R39 ;  /* 0x0000000439277224 */ /* 0x000fe400078e0227 */
[----:B------:R-:W-:Y:S02]  /*7830*/  IMAD.MOV R2, RZ, RZ, -R2 ;  /* 0x000000ffff027224 */ /* 0x000fe400078e0a02 */
[----:B------:R-:W-:-:S04]  /*7840*/  IMAD.HI.U32 R4, R0, R53, RZ ;  /* 0x0000003500047227 */ /* 0x000fc800078e00ff */
[----:B------:R-:W-:Y:S02]  /*7850*/  IMAD R55, R57, R2, R55 ;  /* 0x0000000239377224 */ /* 0x000fe400078e0237 */
[----:B------:R-:W-:Y:S01]  /*7860*/  IMAD.MOV R4, RZ, RZ, -R4 ;  /* 0x000000ffff047224 */ /* 0x000fe200078e0a04 */
[----:B------:R-:W-:-:S03]  /*7870*/  IABS R2, R15 ;  /* 0x0000000f00027213 */ /* 0x000fc60000000000 */
[----:B------:R-:W-:Y:S01]  /*7880*/  IMAD R53, R57, R4, R53 ;  /* 0x0000000439357224 */ /* 0x000fe200078e0235 */
[----:B------:R-:W-:Y:S01]  /*7890*/  IABS R4, R19 ;  /* 0x0000001300047213 */ /* 0x000fe20000000000 */
[----:B------:R-:W-:-:S04]  /*78a0*/  IMAD.HI.U32 R15, R0, R2, RZ ;  /* 0x00000002000f7227 */ /* 0x000fc800078e00ff */
[----:B------:R-:W-:-:S04]  /*78b0*/  IMAD.HI.U32 R19, R0, R56, RZ ;  /* 0x0000003800137227 */ /* 0x000fc800078e00ff */
[----:B------:R-:W-:Y:S02]  /*78c0*/  IMAD.MOV R15, RZ, RZ, -R15 ;  /* 0x000000ffff0f7224 */ /* 0x000fe400078e0a0f */
[----:B------:R-:W-:Y:S02]  /*78d0*/  IMAD.MOV R19, RZ, RZ, -R19 ;  /* 0x000000ffff137224 */ /* 0x000fe400078e0a13 */
[C---:B------:R-:W-:Y:S02]  /*78e0*/  IMAD R2, R57.reuse, R15, R2 ;  /* 0x0000000f39027224 */ /* 0x040fe400078e0202 */
[----:B------:R-:W-:Y:S01]  /*78f0*/  IMAD R56, R57, R19, R56 ;  /* 0x0000001339387224 */ /* 0x000fe200078e0238 */
[----:B------:R-:W3:Y:S04]  /*7900*/  LDL R15, [R1+0x17f0] ;  /* 0x0017f000010f7983 */ /* 0x000ee80000100800 */
[----:B------:R-:W4:Y:S01]  /*7910*/  LDL R19, [R1+0x17f8] ;  /* 0x0017f80001137983 */ /* 0x000f220000100800 */
[----:B------:R-:W-:-:S03]  /*7920*/  @!P4 IMAD.IADD R30, R30, 0x1, -R17 ;  /* 0x000000011e1ec824 */ /* 0x000fc600078e0a11 */
[----:B------:R0:W-:Y:S01]  /*7930*/  STL [R1+0x2b24], R3 ;  /* 0x002b240301007387 */ /* 0x0001e20000100800 */
[----:B------:R-:W-:Y:S01]  /*7940*/  @!P5 IMAD.IADD R32, R32, 0x1, -R17 ;  /* 0x000000012020d824 */ /* 0x000fe200078e0a11 */
[C---:B------:R-:W-:Y:S02]  /*7950*/  ISETP.GT.U32.AND P4, PT, R17.reuse, R30, PT ;  /* 0x0000001e1100720c */ /* 0x040fe40003f84070 */
[----:B0-----:R-:W4:Y:S02]  /*7960*/  LDL R3, [R1+0x17fc] ;  /* 0x0017fc0001037983 */ /* 0x001f240000100800 */
[----:B------:R-:W-:-:S09]  /*7970*/  ISETP.GT.U32.AND P5, PT, R17, R32, PT ;  /* 0x000000201100720c */ /* 0x000fd20003fa4070 */
[----:B------:R-:W-:Y:S01]  /*7980*/  @!P4 IMAD.IADD R30, R30, 0x1, -R17 ;  /* 0x000000011e1ec824 */ /* 0x000fe200078e0a11 */
[----:B------:R-:W-:-:S03]  /*7990*/  ISETP.GT.U32.AND P4, PT, R17, R21, PT ;  /* 0x000000151100720c */ /* 0x000fc60003f84070 */
[----:B------:R-:W-:Y:S01]  /*79a0*/  @!P5 IMAD.IADD R32, R32, 0x1, -R17 ;  /* 0x000000012020d824 */ /* 0x000fe200078e0a11 */
[----:B------:R-:W-:-:S09]  /*79b0*/  ISETP.GT.U32.AND P5, PT, R17, R23, PT ;  /* 0x000000171100720c */ /* 0x000fd20003fa4070 */
[----:B------:R-:W-:-:S04]  /*79c0*/  @!P4 IMAD.IADD R21, R21, 0x1, -R17 ;  /* 0x000000011515c824 */ /* 0x000fc800078e0a11 */
[----:B------:R-:W-:Y:S01]  /*79d0*/  @!P5 IMAD.IADD R23, R23, 0x1, -R17 ;  /* 0x000000011717d824 */ /* 0x000fe200078e0a11 */
[----:B------:R-:W-:-:S04]  /*79e0*/  ISETP.GT.U32.AND P4, PT, R17, R21, PT ;  /* 0x000000151100720c */ /* 0x000fc80003f84070 */
[C---:B------:R-:W-:Y:S02]  /*79f0*/  ISETP.GT.U32.AND P5, PT, R17.reuse, R23, PT ;  /* 0x000000171100720c */ /* 0x040fe40003fa4070 */
[----:B------:R-:W-:-:S07]  /*7a00*/  ISETP.GT.U32.AND P6, PT, R17, R25, PT ;  /* 0x000000191100720c */ /* 0x000fce0003fc4070 */
[----:B------:R-:W-:Y:S01]  /*7a10*/  @!P4 IMAD.IADD R21, R21, 0x1, -R17 ;  /* 0x000000011515c824 */ /* 0x000fe200078e0a11 */
[----:B------:R-:W-:-:S03]  /*7a20*/  ISETP.GT.U32.AND P4, PT, R17, R27, PT ;  /* 0x0000001b1100720c */ /* 0x000fc60003f84070 */
[--C-:B------:R-:W-:Y:S01]  /*7a30*/  @!P5 IMAD.IADD R23, R23, 0x1, -R17.reuse ;  /* 0x000000011717d824 */ /* 0x100fe200078e0a11 */
[----:B------:R-:W-:Y:S01]  /*7a40*/  ISETP.GT.U32.AND P5, PT, R17, R29, PT ;  /* 0x0000001d1100720c */ /* 0x000fe20003fa4070 */
[----:B------:R-:W-:-:S05]  /*7a50*/  @!P6 IMAD.IADD R25, R25, 0x1, -R17 ;  /* 0x000000011919e824 */ /* 0x000fca00078e0a11 */
[----:B------:R-:W-:-:S03]  /*7a60*/  ISETP.GT.U32.AND P6, PT, R17, R25, PT ;  /* 0x000000191100720c */ /* 0x000fc60003fc4070 */
[----:B------:R-:W-:-:S04]  /*7a70*/  @!P4 IMAD.IADD R27, R27, 0x1, -R17 ;  /* 0x000000011b1bc824 */ /* 0x000fc800078e0a11 */
[----:B------:R-:W-:Y:S01]  /*7a80*/  @!P5 IMAD.IADD R29, R29, 0x1, -R17 ;  /* 0x000000011d1dd824 */ /* 0x000fe200078e0a11 */
[----:B------:R-:W-:-:S04]  /*7a90*/  ISETP.GT.U32.AND P4, PT, R17, R27, PT ;  /* 0x0000001b1100720c */ /* 0x000fc80003f84070 */
[----:B------:R-:W-:Y:S01]  /*7aa0*/  ISETP.GT.U32.AND P5, PT, R17, R29, PT ;  /* 0x0000001d1100720c */ /* 0x000fe20003fa4070 */
[----:B------:R-:W-:Y:S01]  /*7ab0*/  @!P6 IMAD.IADD R25, R25, 0x1, -R17 ;  /* 0x000000011919e824 */ /* 0x000fe200078e0a11 */
        /* <DEDUP_REMOVED lines=22> */
[C---:B------:R-:W-:Y:S01]  /*7c20*/  ISETP.GT.U32.AND P5, PT, R17.reuse, R40, PT ;  /* 0x000000281100720c */ /* 0x040fe20003fa4070 */
        /* <DEDUP_REMOVED lines=24> */
[----:B------:R-:W-:Y:S01]  /*7db0*/  IMAD.MOV R10, RZ, RZ, -R10 ;  /* 0x000000ffff0a7224 */ /* 0x000fe200078e0a0a */
[----:B------:R-:W-:Y:S01]  /*7dc0*/  IABS R44, R37 ;  /* 0x00000025002c7213 */ /* 0x000fe20000000000 */
[----:B------:R-:W-:Y:S01]  /*7dd0*/  @!P6 IMAD.IADD R46, R46, 0x1, -R17 ;  /* 0x000000012e2ee824 */ /* 0x000fe200078e0a11 */
[C---:B------:R-:W-:Y:S01]  /*7de0*/  ISETP.GT.U32.AND P6, PT, R17.reuse, R50, PT ;  /* 0x000000321100720c */ /* 0x040fe20003fc4070 */
[----:B------:R-:W-:Y:S02]  /*7df0*/  IMAD R60, R17, R10, R60 ;  /* 0x0000000a113c7224 */ /* 0x000fe400078e023c */
[----:B------:R-:W-:-:S04]  /*7e00*/  IMAD.HI.U32 R10, R0, R44, RZ ;  /* 0x0000002c000a7227 */ /* 0x000fc800078e00ff */
[--C-:B------:R-:W-:Y:S01]  /*7e10*/  @!P4 IMAD.IADD R47, R47, 0x1, -R17.reuse ;  /* 0x000000012f2fc824 */ /* 0x100fe200078e0a11 */
[C---:B------:R-:W-:Y:S01]  /*7e20*/  ISETP.GT.U32.AND P4, PT, R17.reuse, R51, PT ;  /* 0x000000331100720c */ /* 0x040fe20003f84070 */
[--C-:B------:R-:W-:Y:S01]  /*7e30*/  @!P5 IMAD.IADD R48, R48, 0x1, -R17.reuse ;  /* 0x000000013030d824 */ /* 0x100fe200078e0a11 */
[----:B------:R-:W-:Y:S01]  /*7e40*/  ISETP.GT.U32.AND P5, PT, R17, R60, PT ;  /* 0x0000003c1100720c */ /* 0x000fe20003fa4070 */
[----:B------:R-:W-:Y:S01]  /*7e50*/  IMAD.MOV R10, RZ, RZ, -R10 ;  /* 0x000000ffff0a7224 */ /* 0x000fe200078e0a0a */
[----:B------:R-:W-:Y:S01]  /*7e60*/  IABS R52, R52 ;  /* 0x0000003400347213 */ /* 0x000fe20000000000 */
[----:B------:R-:W-:Y:S02]  /*7e70*/  @!P6 IMAD.IADD R50, R50, 0x1, -R17 ;  /* 0x000000013232e824 */ /* 0x000fe400078e0a11 */
[----:B------:R-:W-:Y:S02]  /*7e80*/  IMAD R44, R57, R10, R44 ;  /* 0x0000000a392c7224 */ /* 0x000fe400078e022c */
[----:B------:R-:W-:Y:S01]  /*7e90*/  IMAD.HI.U32 R10, R0, R52, RZ ;  /* 0x00000034000a7227 */ /* 0x000fe200078e00ff */
[----:B------:R-:W-:-:S02]  /*7ea0*/  IABS R24, R24 ;  /* 0x0000001800187213 */ /* 0x000fc40000000000 */
[----:B------:R-:W-:Y:S01]  /*7eb0*/  ISETP.GT.U32.AND P6, PT, R17, R50, PT ;  /* 0x000000321100720c */ /* 0x000fe20003fc4070 */
[--C-:B------:R-:W-:Y:S02]  /*7ec0*/  @!P4 IMAD.IADD R51, R51, 0x1, -R17.reuse ;  /* 0x000000013333c824 */ /* 0x100fe400078e0a11 */
[----:B------:R-:W-:Y:S02]  /*7ed0*/  @!P5 IMAD.IADD R60, R60, 0x1, -R17 ;  /* 0x000000013c3cd824 */ /* 0x000fe400078e0a11 */
[----:B------:R-:W-:Y:S01]  /*7ee0*/  IMAD.MOV R10, RZ, RZ, -R10 ;  /* 0x000000ffff0a7224 */ /* 0x000fe200078e0a0a */
[C---:B------:R-:W-:Y:S02]  /*7ef0*/  ISETP.GT.U32.AND P4, PT, R17.reuse, R51, PT ;  /* 0x000000331100720c */ /* 0x040fe40003f84070 */
[----:B------:R-:W-:Y:S01]  /*7f00*/  ISETP.GT.U32.AND P5, PT, R17, R60, PT ;  /* 0x0000003c1100720c */ /* 0x000fe20003fa4070 */
[----:B------:R-:W-:Y:S02]  /*7f10*/  IMAD R52, R57, R10, R52 ;  /* 0x0000000a39347224 */ /* 0x000fe400078e0234 */
[----:B------:R-:W-:-:S04]  /*7f20*/  IMAD.HI.U32 R10, R0, R24, RZ ;  /* 0x00000018000a7227 */ /* 0x000fc800078e00ff */
[----:B------:R-:W-:Y:S02]  /*7f30*/  IMAD.MOV R10, RZ, RZ, -R10 ;  /* 0x000000ffff0a7224 */ /* 0x000fe400078e0a0a */
[--C-:B------:R-:W-:Y:S01]  /*7f40*/  @!P6 IMAD.IADD R50, R50, 0x1, -R17.reuse ;  /* 0x000000013232e824 */ /* 0x100fe200078e0a11 */
[----:B------:R-:W-:Y:S01]  /*7f50*/  ISETP.GT.U32.AND P6, PT, R17, R59, PT ;  /* 0x0000003b1100720c */ /* 0x000fe20003fc4070 */
[----:B------:R-:W-:Y:S02]  /*7f60*/  IMAD R24, R57, R10, R24 ;  /* 0x0000000a39187224 */ /* 0x000fe400078e0218 */
[--C-:B------:R-:W-:Y:S01]  /*7f70*/  @!P4 IMAD.IADD R51, R51, 0x1, -R17.reuse ;  /* 0x000000013333c824 */ /* 0x100fe200078e0a11 */
[----:B------:R-:W-:Y:S01]  /*7f80*/  ISETP.GT.U32.AND P4, PT, R17, R58, PT ;  /* 0x0000003a1100720c */ /* 0x000fe20003f84070 */
[----:B------:R-:W-:Y:S01]  /*7f90*/  @!P5 IMAD.IADD R60, R60, 0x1, -R17 ;  /* 0x000000013c3cd824 */ /* 0x000fe200078e0a11 */
[----:B------:R-:W-:-:S07]  /*7fa0*/  ISETP.GT.U32.AND P5, PT, R57, R24, PT ;  /* 0x000000183900720c */ /* 0x000fce0003fa4070 */
[----:B------:R-:W-:-:S04]  /*7fb0*/  @!P6 IMAD.IADD R59, R59, 0x1, -R17 ;  /* 0x000000013b3be824 */ /* 0x000fc800078e0a11 */
[----:B------:R-:W-:Y:S01]  /*7fc0*/  @!P4 IMAD.IADD R58, R58, 0x1, -R17 ;  /* 0x000000013a3ac824 */ /* 0x000fe200078e0a11 */
[----:B------:R-:W-:Y:S01]  /*7fd0*/  ISETP.GT.U32.AND P4, PT, R17, R59, PT ;  /* 0x0000003b1100720c */ /* 0x000fe20003f84070 */
[----:B------:R-:W-:Y:S01]  /*7fe0*/  @!P5 IMAD.IADD R24, R24, 0x1, -R57 ;  /* 0x000000011818d824 */ /* 0x000fe200078e0a39 */
[----:B------:R-:W-:-:S04]  /*7ff0*/  ISETP.GT.U32.AND P6, PT, R57, R35, PT ;  /* 0x000000233900720c */ /* 0x000fc80003fc4070 */
[----:B------:R-:W-:-:S07]  /*8000*/  ISETP.GT.U32.AND P5, PT, R57, R24, PT ;  /* 0x000000183900720c */ /* 0x000fce0003fa4070 */
[----:B------:R-:W-:Y:S01]  /*8010*/  @!P4 IMAD.IADD R59, R59, 0x1, -R17 ;  /* 0x000000013b3bc824 */ /* 0x000fe200078e0a11 */
[----:B------:R-:W-:Y:S01]  /*8020*/  ISETP.GT.U32.AND P4, PT, R57, R44, PT ;  /* 0x0000002c3900720c */ /* 0x000fe20003f84070 */
[----:B------:R-:W-:-:S04]  /*8030*/  @!P6 IMAD.IADD R35, R35, 0x1, -R57 ;  /* 0x000000012323e824 */ /* 0x000fc800078e0a39 */
[--C-:B------:R-:W-:Y:S01]  /*8040*/  @!P5 IMAD.IADD R24, R24, 0x1, -R57.reuse ;  /* 0x000000011818d824 */ /* 0x100fe200078e0a39 */
[----:B------:R-:W-:Y:S01]  /*8050*/  ISETP.GT.U32.AND P5, PT, R57, R49, PT ;  /* 0x000000313900720c */ /* 0x000fe20003fa4070 */
[----:B------:R-:W-:Y:S01]  /*8060*/  IMAD.HI.U32 R10, R0, R4, RZ ;  /* 0x00000004000a7227 */ /* 0x000fe200078e00ff */
[----:B------:R-:W-:Y:S02]  /*8070*/  ISETP.GT.U32.AND P3, PT, R17, R58, PT ;  /* 0x0000003a1100720c */ /* 0x000fe40003f64070 */
[C---:B------:R-:W-:Y:S01]  /*8080*/  ISETP.GT.U32.AND P6, PT, R57.reuse, R35, PT ;  /* 0x000000233900720c */ /* 0x040fe20003fc4070 */
[----:B------:R-:W-:Y:S01]  /*8090*/  IMAD.MOV R10, RZ, RZ, -R10 ;  /* 0x000000ffff0a7224 */ /* 0x000fe200078e0a0a */
[----:B--2---:R-:W-:Y:S01]  /*80a0*/  IABS R41, R41 ;  /* 0x0000002900297213 */ /* 0x004fe20000000000 */
[----:B------:R-:W-:Y:S02]  /*80b0*/  @!P4 IMAD.IADD R44, R44, 0x1, -R57 ;  /* 0x000000012c2cc824 */ /* 0x000fe400078e0a39 */
[----:B------:R-:W-:Y:S01]  /*80c0*/  IMAD R4, R57, R10, R4 ;  /* 0x0000000a39047224 */ /* 0x000fe200078e0204 */
[----:B---3--:R-:W-:-:S03]  /*80d0*/  IABS R10, R15 ;  /* 0x0000000f000a7213 */ /* 0x008fc60000000000 */
[----:B------:R-:W-:Y:S01]  /*80e0*/  @!P5 IMAD.IADD R49, R49, 0x1, -R57 ;  /* 0x000000013131d824 */ /* 0x000fe200078e0a39 */
[----:B----4-:R-:W-:Y:S01]  /*80f0*/  IABS R15, R19 ;  /* 0x00000013000f7213 */ /* 0x010fe20000000000 */
[----:B------:R-:W-:Y:S01]  /*8100*/  IMAD.HI.U32 R19, R0, R41, RZ ;  /* 0x0000002900137227 */ /* 0x000fe200078e00ff */
[----:B------:R-:W-:-:S03]  /*8110*/  ISETP.GT.U32.AND P5, PT, R57, R44, PT ;  /* 0x0000002c3900720c */ /* 0x000fc60003fa4070 */
[----:B------:R-:W-:Y:S02]  /*8120*/  @!P3 IMAD.IADD R58, R58, 0x1, -R17 ;  /* 0x000000013a3ab824 */ /* 0x000fe400078e0a11 */
[----:B------:R-:W-:Y:S02]  /*8130*/  IMAD.MOV R17, RZ, RZ, -R19 ;  /* 0x000000ffff117224 */ /* 0x000fe400078e0a13 */
[----:B------:R-:W-:Y:S01]  /*8140*/  @!P6 IMAD.IADD R35, R35, 0x1, -R57 ;  /* 0x000000012323e824 */ /* 0x000fe200078e0a39 */
[----:B------:R0:W-:Y:S01]  /*8150*/  STL [R1+0x2b20], R24 ;  /* 0x002b201801007387 */ /* 0x0001e20000100800 */
[----:B------:R-:W-:Y:S02]  /*8160*/  IMAD R41, R57, R17, R41 ;  /* 0x0000001139297224 */ /* 0x000fe400078e0229 */
[----:B------:R-:W-:Y:S01]  /*8170*/  @!P0 IMAD.MOV R6, RZ, RZ, -R6 ;  /* 0x000000ffff068224 */ /* 0x000fe200078e0a06 */
[----:B------:R-:W-:Y:S01]  /*8180*/  IABS R17, R3 ;  /* 0x0000000300117213 */ /* 0x000fe20000000000 */
[----:B------:R-:W-:-:S02]  /*8190*/  @!P1 IMAD.MOV R9, RZ, RZ, -R9 ;  /* 0x000000ffff099224 */ /* 0x000fc400078e0a09 */
[----:B------:R-:W-:Y:S01]  /*81a0*/  @!P5 IMAD.IADD R44, R44, 0x1, -R57 ;  /* 0x000000012c2cd824 */ /* 0x000fe200078e0a39 */
[----:B0-----:R-:W2:Y:S04]  /*81b0*/  LDL R24, [R1+0x1800] ;  /* 0x0018000001187983 */ /* 0x001ea80000100800 */
[----:B------:R-:W3:Y:S04]  /*81c0*/  LDL.LU R3, [R1+0xc8] ;  /* 0x0000c80001037983 */ /* 0x000ee80000300800 */
[----:B------:R0:W-:Y:S04]  /*81d0*/  STL [R1+0x2b28], R35 ;  /* 0x002b282301007387 */ /* 0x0001e80000100800 */
[----:B0-----:R-:W4:Y:S04]  /*81e0*/  LDL.LU R35, [R1+0xc4] ;  /* 0x0000c40001237983 */ /* 0x001f280000300800 */
[----:B------:R0:W-:Y:S04]  /*81f0*/  STL [R1+0x2b2c], R6 ;  /* 0x002b2c0601007387 */ /* 0x0001e80000100800 */
[----:B0-----:R-:W4:Y:S04]  /*8200*/  LDL.LU R6, [R1+0xc0] ;  /* 0x0000c00001067983 */ /* 0x001f280000300800 */
[----:B------:R0:W-:Y:S04]  /*8210*/  STL [R1+0x2b30], R9 ;  /* 0x002b300901007387 */ /* 0x0001e80000100800 */
[----:B0-----:R-:W4:Y:S04]  /*8220*/  LDL.LU R9, [R1+0xac] ;  /* 0x0000ac0001097983 */ /* 0x001f280000300800 */
[----:B------:R0:W-:Y:S04]  /*8230*/  STL [R1+0x2b34], R44 ;  /* 0x002b342c01007387 */ /* 0x0001e80000100800 */
[----:B0-----:R-:W4:Y:S01]  /*8240*/  LDL.LU R44, [R1+0xa8] ;  /* 0x0000a800012c7983 */ /* 0x001f220000300800 */
[----:B------:R-:W-:-:S02]  /*8250*/  ISETP.GT.U32.AND P3, PT, R57, R39, PT ;  /* 0x000000273900720c */ /* 0x000fc40003f64070 */
[C---:B------:R-:W-:Y:S02]  /*8260*/  ISETP.GT.U32.AND P6, PT, R57.reuse, R52, PT ;  /* 0x000000343900720c */ /* 0x040fe40003fc4070 */
[----:B------:R-:W-:-:S09]  /*8270*/  ISETP.GT.U32.AND P4, PT, R57, R53, PT ;  /* 0x000000353900720c */ /* 0x000fd20003f84070 */
[----:B------:R-:W-:Y:S01]  /*8280*/  @!P3 IMAD.IADD R39, R39, 0x1, -R57 ;  /* 0x000000012727b824 */ /* 0x000fe200078e0a39 */
[----:B------:R-:W-:Y:S01]  /*8290*/  ISETP.GT.U32.AND P3, PT, R57, R55, PT ;  /* 0x000000373900720c */ /* 0x000fe20003f64070 */
[----:B------:R-:W-:-:S04]  /*82a0*/  IMAD.HI.U32 R19, R0, R10, RZ ;  /* 0x0000000a00137227 */ /* 0x000fc800078e00ff */
[--C-:B------:R-:W-:Y:S02]  /*82b0*/  @!P6 IMAD.IADD R52, R52, 0x1, -R57.reuse ;  /* 0x000000013434e824 */ /* 0x100fe400078e0a39 */
[----:B------:R-:W-:Y:S01]  /*82c0*/  @!P4 IMAD.IADD R53, R53, 0x1, -R57 ;  /* 0x000000013535c824 */ /* 0x000fe200078e0a39 */
[C---:B------:R-:W-:Y:S01]  /*82d0*/  ISETP.GT.U32.AND P6, PT, R57.reuse, R49, PT ;  /* 0x000000313900720c */ /* 0x040fe20003fc4070 */
[----:B------:R-:W-:Y:S01]  /*82e0*/  IMAD.MOV R19, RZ, RZ, -R19 ;  /* 0x000000ffff137224 */ /* 0x000fe200078e0a13 */
[----:B------:R-:W-:-:S03]  /*82f0*/  ISETP.GT.U32.AND P4, PT, R57, R52, PT ;  /* 0x000000343900720c */ /* 0x000fc60003f84070 */
[----:B------:R-:W-:Y:S01]  /*8300*/  @!P3 IMAD.IADD R55, R55, 0x1, -R57 ;  /* 0x000000013737b824 */ /* 0x000fe200078e0a39 */
[C---:B------:R-:W-:Y:S01]  /*8310*/  ISETP.GT.U32.AND P3, PT, R57.reuse, R53, PT ;  /* 0x000000353900720c */ /* 0x040fe20003f64070 */
[C---:B------:R-:W-:Y:S01]  /*8320*/  IMAD R10, R57.reuse, R19, R10 ;  /* 0x00000013390a7224 */ /* 0x040fe200078e020a */
[C---:B------:R-:W-:Y:S01]  /*8330*/  ISETP.GT.U32.AND P0, PT, R57.reuse, R39, PT ;  /* 0x000000273900720c */ /* 0x040fe20003f04070 */
[----:B------:R-:W-:Y:S01]  /*8340*/  IMAD.HI.U32 R19, R0, R15, RZ ;  /* 0x0000000f00137227 */ /* 0x000fe200078e00ff */
[----:B------:R-:W-:-:S03]  /*8350*/  ISETP.GT.U32.AND P1, PT, R57, R55, PT ;  /* 0x000000373900720c */ /* 0x000fc60003f24070 */
[----:B------:R-:W-:Y:S01]  /*8360*/  IMAD.MOV R19, RZ, RZ, -R19 ;  /* 0x000000ffff137224 */ /* 0x000fe200078e0a13 */
[----:B------:R-:W-:Y:S01]  /*8370*/  ISETP.GT.U32.AND P5, PT, R57, R56, PT ;  /* 0x000000383900720c */ /* 0x000fe20003fa4070 */
[----:B------:R-:W-:Y:S02]  /*8380*/  @!P6 IMAD.IADD R49, R49, 0x1, -R57 ;  /* 0x000000013131e824 */ /* 0x000fe400078e0a39 */
[C---:B------:R-:W-:Y:S01]  /*8390*/  IMAD R15, R57.reuse, R19, R15 ;  /* 0x00000013390f7224 */ /* 0x040fe200078e020f */
[C---:B------:R-:W-:Y:S01]  /*83a0*/  ISETP.GT.U32.AND P6, PT, R57.reuse, R4, PT ;  /* 0x000000043900720c */ /* 0x040fe20003fc4070 */
[--C-:B------:R-:W-:Y:S01]  /*83b0*/  @!P4 IMAD.IADD R52, R52, 0x1, -R57.reuse ;  /* 0x000000013434c824 */ /* 0x100fe200078e0a39 */
[----:B------:R-:W-:Y:S01]  /*83c0*/  ISETP.GT.U32.AND P4, PT, R57, R10, PT ;  /* 0x0000000a3900720c */ /* 0x000fe20003f84070 */
[--C-:B------:R-:W-:Y:S01]  /*83d0*/  @!P3 IMAD.IADD R53, R53, 0x1, -R57.reuse ;  /* 0x000000013535b824 */ /* 0x100fe200078e0a39 */
[----:B------:R-:W-:Y:S01]  /*83e0*/  ISETP.GT.U32.AND P3, PT, R57, R41, PT ;  /* 0x000000293900720c */ /* 0x000fe20003f64070 */
[----:B------:R-:W-:-:S02]  /*83f0*/  @!P0 IMAD.IADD R39, R39, 0x1, -R57 ;  /* 0x0000000127278824 */ /* 0x000fc400078e0a39 */
[--C-:B------:R-:W-:Y:S01]  /*8400*/  @!P1 IMAD.IADD R55, R55, 0x1, -R57.reuse ;  /* 0x0000000137379824 */ /* 0x100fe200078e0a39 */
[----:B------:R-:W-:Y:S02]  /*8410*/  ISETP.GT.U32.AND P1, PT, R57, R15, PT ;  /* 0x0000000f3900720c */ /* 0x000fe40003f24070 */
[----:B------:R0:W-:Y:S04]  /*8420*/  STL [R1+0x2b38], R39 ;  /* 0x002b382701007387 */ /* 0x0001e80000100800 */
[----:B------:R1:W-:Y:S01]  /*8430*/  STL [R1+0x2b3c], R49 ;  /* 0x002b3c3101007387 */ /* 0x0003e20000100800 */
[----:B------:R-:W-:-:S03]  /*8440*/  @!P5 IMAD.IADD R56, R56, 0x1, -R57 ;  /* 0x000000013838d824 */ /* 0x000fc600078e0a39 */
[----:B------:R1:W-:Y:S01]  /*8450*/  STL [R1+0x2b40], R52 ;  /* 0x002b403401007387 */ /* 0x0003e20000100800 */
[--C-:B------:R-:W-:Y:S02]  /*8460*/  @!P6 IMAD.IADD R4, R4, 0x1, -R57.reuse ;  /* 0x000000010404e824 */ /* 0x100fe400078e0a39 */
[--C-:B------:R-:W-:Y:S02]  /*8470*/  @!P4 IMAD.IADD R10, R10, 0x1, -R57.reuse ;  /* 0x000000010a0ac824 */ /* 0x100fe400078e0a39 */
[--C-:B------:R-:W-:Y:S02]  /*8480*/  @!P3 IMAD.IADD R41, R41, 0x1, -R57.reuse ;  /* 0x000000012929b824 */ /* 0x100fe400078e0a39 */
[----:B------:R-:W-:Y:S01]  /*8490*/  @!P1 IMAD.IADD R15, R15, 0x1, -R57 ;  /* 0x000000010f0f9824 */ /* 0x000fe200078e0a39 */
[----:B--2---:R-:W-:Y:S04]  /*84a0*/  STL [R1+0x2b44], R24 ;  /* 0x002b441801007387 */ /* 0x004fe80000100800 */
[----:B------:R2:W-:Y:S04]  /*84b0*/  STL [R1+0x2b48], R53 ;  /* 0x002b483501007387 */ /* 0x0005e80000100800 */
[----:B------:R2:W-:Y:S04]  /*84c0*/  STL [R1+0x2b4c], R55 ;  /* 0x002b4c3701007387 */ /* 0x0005e80000100800 */
[----:B0-----:R-:W2:Y:S01]  /*84d0*/  LDL.LU R39, [R1+0xcc] ;  /* 0x0000cc0001277983 */ /* 0x001ea20000300800 */
[----:B---3--:R-:W-:-:S02]  /*84e0*/  ISETP.GE.AND P1, PT, R3, RZ, PT ;  /* 0x000000ff0300720c */ /* 0x008fc40003f26270 */
[----:B----4-:R-:W-:Y:S02]  /*84f0*/  ISETP.GE.AND P3, PT, R35, RZ, PT ;  /* 0x000000ff2300720c */ /* 0x010fe40003f66270 */
[----:B------:R-:W-:Y:S02]  /*8500*/  ISETP.GE.AND P4, PT, R6, RZ, PT ;  /* 0x000000ff0600720c */ /* 0x000fe40003f86270 */
[----:B------:R-:W-:Y:S02]  /*8510*/  ISETP.GE.AND P6, PT, R9, RZ, PT ;  /* 0x000000ff0900720c */ /* 0x000fe40003fc6270 */
[----:B------:R-:W-:Y:S02]  /*8520*/  ISETP.GE.AND P5, PT, R44, RZ, PT ;  /* 0x000000ff2c00720c */ /* 0x000fe40003fa6270 */
[----:B------:R-:W3:Y:S04]  /*8530*/  LDL.LU R44, [R1+0xfe0] ;  /* 0x000fe000012c7983 */ /* 0x000ee80000300800 */
[----:B------:R-:W4:Y:S04]  /*8540*/  LDL.LU R9, [R1+0xfe8] ;  /* 0x000fe80001097983 */ /* 0x000f280000300800 */
[----:B------:R-:W3:Y:S04]  /*8550*/  LDL.LU R6, [R1+0xfec] ;  /* 0x000fec0001067983 */ /* 0x000ee80000300800 */
[----:B------:R-:W4:Y:S04]  /*8560*/  LDL.LU R35, [R1+0xff0] ;  /* 0x000ff00001237983 */ /* 0x000f280000300800 */
[----:B------:R-:W3:Y:S01]  /*8570*/  LDL.LU R3, [R1+0xff4] ;  /* 0x000ff40001037983 */ /* 0x000ee20000300800 */
[----:B------:R-:W-:Y:S01]  /*8580*/  ISETP.GT.U32.AND P0, PT, R57, R2, PT ;  /* 0x000000023900720c */ /* 0x000fe20003f04070 */
[----:B------:R-:W-:-:S02]  /*8590*/  IMAD.HI.U32 R19, R0, R17, RZ ;  /* 0x0000001100137227 */ /* 0x000fc400078e00ff */
[----:B-1----:R-:W4:Y:S02]  /*85a0*/  LDL R49, [R1+0x2a80] ;  /* 0x002a800001317983 */ /* 0x002f240000100800 */
[----:B------:R-:W-:Y:S02]  /*85b0*/  IMAD.MOV R19, RZ, RZ, -R19 ;  /* 0x000000ffff137224 */ /* 0x000fe400078e0a13 */
[----:B------:R-:W-:Y:S01]  /*85c0*/  @!P1 IMAD.MOV R18, RZ, RZ, -R18 ;  /* 0x000000ffff129224 */ /* 0x000fe200078e0a12 */
[----:B------:R-:W4:Y:S01]  /*85d0*/  LDL R52, [R1+0x2a7c] ;  /* 0x002a7c0001347983 */ /* 0x000f220000100800 */
[----:B------:R-:W-:-:S04]  /*85e0*/  IMAD R17, R57, R19, R17 ;  /* 0x0000001339117224 */ /* 0x000fc800078e0211 */
[----:B------:R-:W-:Y:S01]  /*85f0*/  @!P0 IMAD.IADD R2, R2, 0x1, -R57 ;  /* 0x0000000102028824 */ /* 0x000fe200078e0a39 */
[----:B------:R-:W-:-:S13]  /*8600*/  ISETP.GT.U32.AND P0, PT, R57, R17, PT ;  /* 0x000000113900720c */ /* 0x000fda0003f04070 */
[----:B------:R-:W-:-:S05]  /*8610*/  @!P0 IMAD.IADD R17, R17, 0x1, -R57 ;  /* 0x0000000111118824 */ /* 0x000fca00078e0a39 */
[----:B------:R-:W-:-:S13]  /*8620*/  ISETP.GT.U32.AND P1, PT, R57, R17, PT ;  /* 0x000000113900720c */ /* 0x000fda0003f24070 */
[----:B------:R-:W-:Y:S01]  /*8630*/  @!P1 IMAD.IADD R17, R17, 0x1, -R57 ;  /* 0x0000000111119824 */ /* 0x000fe200078e0a39 */
[C---:B------:R-:W-:Y:S01]  /*8640*/  ISETP.GT.U32.AND P0, PT, R57.reuse, R56, PT ;  /* 0x000000383900720c */ /* 0x040fe20003f04070 */
[----:B------:R-:W-:Y:S01]  /*8650*/  @!P6 IMAD.MOV R13, RZ, RZ, -R13 ;  /* 0x000000ffff0de224 */ /* 0x000fe200078e0a0d */
[C---:B------:R-:W-:Y:S01]  /*8660*/  ISETP.GT.U32.AND P6, PT, R57.reuse, R15, PT ;  /* 0x0000000f3900720c */ /* 0x040fe20003fc4070 */
[----:B------:R-:W-:Y:S01]  /*8670*/  @!P3 IMAD.MOV R16, RZ, RZ, -R16 ;  /* 0x000000ffff10b224 */ /* 0x000fe200078e0a10 */
[----:B------:R-:W-:Y:S02]  /*8680*/  ISETP.GT.U32.AND P3, PT, R57, R41, PT ;  /* 0x000000293900720c */ /* 0x000fe40003f64070 */
[----:B------:R-:W-:-:S05]  /*8690*/  IABS R19, R24 ;  /* 0x0000001800137213 */ /* 0x000fca0000000000 */
[----:B------:R-:W-:-:S04]  /*86a0*/  IMAD.HI.U32 R0, R0, R19, RZ ;  /* 0x0000001300007227 */ /* 0x000fc800078e00ff */
[----:B------:R-:W-:Y:S02]  /*86b0*/  IMAD.MOV R0, RZ, RZ, -R0 ;  /* 0x000000ffff007224 */ /* 0x000fe400078e0a00 */
[--C-:B------:R-:W-:Y:S02]  /*86c0*/  @!P0 IMAD.IADD R56, R56, 0x1, -R57.reuse ;  /* 0x0000000138388824 */ /* 0x100fe400078e0a39 */
[--C-:B------:R-:W-:Y:S02]  /*86d0*/  @!P3 IMAD.IADD R41, R41, 0x1, -R57.reuse ;  /* 0x000000012929b824 */ /* 0x100fe400078e0a39 */
[----:B------:R-:W-:Y:S02]  /*86e0*/  @!P6 IMAD.IADD R15, R15, 0x1, -R57 ;  /* 0x000000010f0fe824 */ /* 0x000fe400078e0a39 */
[----:B------:R-:W-:Y:S01]  /*86f0*/  IMAD R19, R57, R0, R19 ;  /* 0x0000000039137224 */ /* 0x000fe200078e0213 */
[----:B--2---:R-:W-:Y:S02]  /*8700*/  ISETP.GE.AND P0, PT, R39, RZ, PT ;  /* 0x000000ff2700720c */ /* 0x004fe40003f06270 */
[----:B---3--:R-:W-:-:S02]  /*8710*/  ISETP.GE.AND P1, PT, R3, RZ, PT ;  /* 0x000000ff0300720c */ /* 0x008fc40003f26270 */
[----:B------:R-:W0:Y:S01]  /*8720*/  S2R R3, SR_TID.X ;  /* 0x0000000000037919 */ /* 0x000e220000002100 */
[----:B------:R-:W-:Y:S02]  /*8730*/  ISETP.GE.AND P3, PT, R6, RZ, PT ;  /* 0x000000ff0600720c */ /* 0x000fe40003f66270 */
[----:B----4-:R-:W-:Y:S02]  /*8740*/  ISETP.GE.AND P6, PT, R35, RZ, PT ;  /* 0x000000ff2300720c */ /* 0x010fe40003fc6270 */
[----:B------:R-:W2:Y:S01]  /*8750*/  LDL R35, [R1+0x2ad0] ;  /* 0x002ad00001237983 */ /* 0x000ea20000100800 */
[--C-:B0-----:R-:W-:Y:S01]  /*8760*/  SHF.R.S32.HI R0, RZ, 0x2, R3.reuse ;  /* 0x00000002ff007819 */ /* 0x101fe20000011403 */
[C---:B------:R-:W-:Y:S01]  /*8770*/  IMAD.SHL.U32 R6, R3.reuse, 0x2, RZ ;  /* 0x0000000203067824 */ /* 0x040fe200078e00ff */
[C---:B------:R-:W-:Y:S01]  /*8780*/  LOP3.LUT R53, R3.reuse, 0x3, RZ, 0xc0, !PT ;  /* 0x0000000303357812 */ /* 0x040fe200078ec0ff */
[----:B------:R-:W-:Y:S01]  /*8790*/  IMAD.SHL.U32 R24, R3, 0x10, RZ ;  /* 0x0000001003187824 */ /* 0x000fe200078e00ff */
[----:B------:R-:W-:-:S02]  /*87a0*/  SHF.R.U32.HI R39, RZ, 0x2, R3 ;  /* 0x00000002ff277819 */ /* 0x000fc40000011603 */
[----:B------:R-:W3:Y:S01]  /*87b0*/  LDL R3, [R1+0x2a84] ;  /* 0x002a840001037983 */ /* 0x000ee20000100800 */
[----:B------:R-:W-:Y:S01]  /*87c0*/  @!P4 IMAD.MOV R14, RZ, RZ, -R14 ;  /* 0x000000ffff0ec224 */ /* 0x000fe200078e0a0e */
[C---:B------:R-:W-:Y:S01]  /*87d0*/  ISETP.GT.U32.AND P4, PT, R57.reuse, R10, PT ;  /* 0x0000000a3900720c */ /* 0x040fe20003f84070 */
[----:B------:R-:W-:Y:S01]  /*87e0*/  @!P5 IMAD.MOV R12, RZ, RZ, -R12 ;  /* 0x000000ffff0cd224 */ /* 0x000fe200078e0a0c */
[----:B------:R-:W-:Y:S02]  /*87f0*/  ISETP.GT.U32.AND P5, PT, R57, R4, PT ;  /* 0x000000043900720c */ /* 0x000fe40003fa4070 */
[----:B------:R-:W-:-:S09]  /*8800*/  SGXT R0, R0, 0x1 ;  /* 0x000000010000781a */ /* 0x000fd20000000200 */
[--C-:B------:R-:W-:Y:S01]  /*8810*/  @!P4 IMAD.IADD R10, R10, 0x1, -R57.reuse ;  /* 0x000000010a0ac824 */ /* 0x100fe200078e0a39 */
[----:B------:R-:W-:Y:S01]  /*8820*/  ISETP.GE.AND P4, PT, R9, RZ, PT ;  /* 0x000000ff0900720c */ /* 0x000fe20003f86270 */
[----:B------:R-:W-:Y:S02]  /*8830*/  IMAD.SHL.U32 R9, R53, 0x20, RZ ;  /* 0x0000002035097824 */ /* 0x000fe400078e00ff */
[----:B------:R-:W-:Y:S01]  /*8840*/  @!P5 IMAD.IADD R4, R4, 0x1, -R57 ;  /* 0x000000010404d824 */ /* 0x000fe200078e0a39 */
[----:B------:R-:W-:Y:S02]  /*8850*/  ISETP.GE.AND P5, PT, R44, RZ, PT ;  /* 0x000000ff2c00720c */ /* 0x000fe40003fa6270 */
[----:B------:R-:W-:Y:S01]  /*8860*/  LOP3.LUT R0, R9, 0x90, R0, 0xf8, !PT ;  /* 0x0000009009007812 */ /* 0x000fe200078ef800 */
[----:B------:R-:W0:Y:S03]  /*8870*/  LDC R44, c[0x0][0x230] ;  /* 0x00008c00ff2c7b82 */ /* 0x000e260000000800 */
[----:B------:R-:W-:-:S05]  /*8880*/  LOP3.LUT R6, R0, 0x10, R6, 0x78, !PT ;  /* 0x0000001000067812 */ /* 0x000fca00078e7806 */
[----:B------:R-:W1:Y:S01]  /*8890*/  LDC R0, c[0x0][0x230] ;  /* 0x00008c00ff007b82 */ /* 0x000e620000000800 */
[----:B------:R-:W-:Y:S01]  /*88a0*/  IMAD.SHL.U32 R53, R53, 0x800, RZ ;  /* 0x0000080035357824 */ /* 0x000fe200078e00ff */
[----:B------:R-:W-:Y:S02]  /*88b0*/  SGXT.U32 R55, R39, 0x3 ;  /* 0x000000032737781a */ /* 0x000fe40000000000 */
[----:B------:R-:W-:Y:S01]  /*88c0*/  LOP3.LUT R24, R24, 0x100, RZ, 0xc0, !PT ;  /* 0x0000010018187812 */ /* 0x000fe200078ec0ff */
[----:B------:R-:W4:Y:S01]  /*88d0*/  LDL R39, [R1+0x2a88] ;  /* 0x002a880001277983 */ /* 0x000f220000100800 */
[----:B0-----:R-:W-:-:S05]  /*88e0*/  VIADD R44, R44, 0x1f ;  /* 0x0000001f2c2c7836 */ /* 0x001fca0000000000 */
[----:B------:R-:W-:Y:S01]  /*88f0*/  SHF.R.S32.HI R44, RZ, 0x1f, R44 ;  /* 0x0000001fff2c7819 */ /* 0x000fe2000001142c */
[----:B-1----:R-:W-:-:S05]  /*8900*/  VIADD R0, R0, 0x1f ;  /* 0x0000001f00007836 */ /* 0x002fca0000000000 */
[----:B------:R-:W-:Y:S02]  /*8910*/  LEA.HI R0, R44, R0, RZ, 0x5 ;  /* 0x000000002c007211 */ /* 0x000fe400078f28ff */
[----:B------:R-:W-:Y:S01]  /*8920*/  LOP3.LUT R0, R9, R53, R55, 0xfe, !PT ;  /* 0x0000003509007212 */ /* 0x000fe200078efe37 */
[----:B------:R-:W4:Y:S04]  /*8930*/  LDL R44, [R1+0x2a8c] ;  /* 0x002a8c00012c7983 */ /* 0x000f280000100800 */
[----:B------:R-:W4:Y:S04]  /*8940*/  LDL R9, [R1+0x2a90] ;  /* 0x002a900001097983 */ /* 0x000f280000100800 */
[----:B------:R0:W-:Y:S02]  /*8950*/  STL [R1+0x2b00], R0 ;  /* 0x002b000001007387 */ /* 0x0001e40000100800 */
[----:B0-----:R-:W-:-:S02]  /*8960*/  IADD3 R0, R6, UR5, R24 ;  /* 0x0000000506007c10 */ /* 0x001fc4000fffe018 */
[----:B------:R-:W4:Y:S01]  /*8970*/  LDL R6, [R1+0x2a94] ;  /* 0x002a940001067983 */ /* 0x000f220000100800 */
[----:B------:R-:W-:Y:S01]  /*8980*/  @!P4 IMAD.MOV R26, RZ, RZ, -R26 ;  /* 0x000000ffff1ac224 */ /* 0x000fe200078e0a1a */
[----:B------:R-:W-:Y:S02]  /*8990*/  ISETP.GE.AND P4, PT, R49, RZ, PT ;  /* 0x000000ff3100720c */ /* 0x000fe40003f86270 */
[----:B------:R0:W-:Y:S04]  /*89a0*/  STL [R1+0x17c4], R0 ;  /* 0x0017c40001007387 */ /* 0x0001e80000100800 */
[----:B------:R-:W4:Y:S01]  /*89b0*/  LDL R49, [R1+0x2aac] ;  /* 0x002aac0001317983 */ /* 0x000f220000100800 */
[----:B------:R-:W-:Y:S02]  /*89c0*/  @!P0 IMAD.MOV R20, RZ, RZ, -R20 ;  /* 0x000000ffff148224 */ /* 0x000fe400078e0a14 */
[----:B------:R-:W-:Y:S01]  /*89d0*/  @!P3 IMAD.MOV R28, RZ, RZ, -R28 ;  /* 0x000000ffff1cb224 */ /* 0x000fe200078e0a1c */
[----:B------:R-:W4:Y:S01]  /*89e0*/  LDL R53, [R1+0x2a9c] ;  /* 0x002a9c0001357983 */ /* 0x000f220000100800 */
[----:B------:R-:W-:-:S03]  /*89f0*/  @!P2 IMAD.MOV R11, RZ, RZ, -R11 ;  /* 0x000000ffff0ba224 */ /* 0x000fc600078e0a0b */
[----:B------:R-:W4:Y:S01]  /*8a00*/  LDL R24, [R1+0x2aa0] ;  /* 0x002aa00001187983 */ /* 0x000f220000100800 */
[----:B--2---:R-:W-:-:S03]  /*8a10*/  ISETP.GE.AND P0, PT, R35, RZ, PT ;  /* 0x000000ff2300720c */ /* 0x004fc60003f06270 */
[----:B------:R-:W2:Y:S01]  /*8a20*/  LDL R35, [R1+0x2a98] ;  /* 0x002a980001237983 */ /* 0x000ea20000100800 */
[----:B---3--:R-:W-:-:S03]  /*8a30*/  ISETP.GE.AND P3, PT, R3, RZ, PT ;  /* 0x000000ff0300720c */ /* 0x008fc60003f66270 */
[----:B------:R-:W3:Y:S01]  /*8a40*/  LDL R3, [R1+0x2aa8] ;  /* 0x002aa80001037983 */ /* 0x000ee20000100800 */
[----:B------:R-:W-:-:S13]  /*8a50*/  ISETP.GT.U32.AND P2, PT, R57, R2, PT ;  /* 0x000000023900720c */ /* 0x000fda0003f44070 */
[----:B------:R-:W-:Y:S01]  /*8a60*/  @!P2 IMAD.IADD R2, R2, 0x1, -R57 ;  /* 0x000000010202a824 */ /* 0x000fe200078e0a39 */
[----:B------:R-:W-:-:S13]  /*8a70*/  ISETP.GT.U32.AND P2, PT, R57, R19, PT ;  /* 0x000000133900720c */ /* 0x000fda0003f44070 */
[----:B------:R-:W-:-:S05]  /*8a80*/  @!P2 IMAD.IADD R19, R19, 0x1, -R57 ;  /* 0x000000011313a824 */ /* 0x000fca00078e0a39 */
[----:B------:R-:W-:-:S13]  /*8a90*/  ISETP.GT.U32.AND P2, PT, R57, R19, PT ;  /* 0x000000133900720c */ /* 0x000fda0003f44070 */
[----:B------:R-:W-:Y:S01]  /*8aa0*/  @!P2 IMAD.IADD R19, R19, 0x1, -R57 ;  /* 0x000000011313a824 */ /* 0x000fe200078e0a39 */
[----:B------:R-:W-:Y:S01]  /*8ab0*/  ISETP.GE.AND P2, PT, R52, RZ, PT ;  /* 0x000000ff3400720c */ /* 0x000fe20003f46270 */
[----:B------:R-:W-:Y:S01]  /*8ac0*/  @!P5 IMAD.MOV R22, RZ, RZ, -R22 ;  /* 0x000000ffff16d224 */ /* 0x000fe200078e0a16 */
[----:B------:R-:W3:Y:S11]  /*8ad0*/  LDL R52, [R1+0x2aa4] ;  /* 0x002aa40001347983 */ /* 0x000ef60000100800 */
[----:B------:R-:W-:Y:S01]  /*8ae0*/  @!P2 IMAD.MOV R23, RZ, RZ, -R23 ;  /* 0x000000ffff17a224 */ /* 0x000fe200078e0a17 */
[----:B----4-:R-:W-:Y:S01]  /*8af0*/  ISETP.GE.AND P5, PT, R39, RZ, PT ;  /* 0x000000ff2700720c */ /* 0x010fe20003fa6270 */
[----:B------:R-:W-:Y:S01]  /*8b00*/  @!P1 IMAD.MOV R32, RZ, RZ, -R32 ;  /* 0x000000ffff209224 */ /* 0x000fe200078e0a20 */
[----:B------:R-:W-:Y:S01]  /*8b10*/  ISETP.GE.AND P1, PT, R44, RZ, PT ;  /* 0x000000ff2c00720c */ /* 0x000fe20003f26270 */
[----:B------:R-:W-:Y:S01]  /*8b20*/  @!P0 IMAD.MOV R21, RZ, RZ, -R21 ;  /* 0x000000ffff158224 */ /* 0x000fe200078e0a15 */
[----:B------:R-:W4:Y:S01]  /*8b30*/  LDL R39, [R1+0x2ab0] ;  /* 0x002ab00001277983 */ /* 0x000f220000100800 */
[----:B------:R-:W-:-:S03]  /*8b40*/  ISETP.GE.AND P0, PT, R9, RZ, PT ;  /* 0x000000ff0900720c */ /* 0x000fc60003f06270 */
[----:B------:R-:W4:Y:S04]  /*8b50*/  LDL R44, [R1+0x2ab4] ;  /* 0x002ab400012c7983 */ /* 0x000f280000100800 */
[----:B------:R-:W4:Y:S01]  /*8b60*/  LDL R9, [R1+0x2ab8] ;  /* 0x002ab80001097983 */ /* 0x000f220000100800 */
[----:B------:R-:W-:Y:S01]  /*8b70*/  ISETP.GE.AND P2, PT, R6, RZ, PT ;  /* 0x000000ff0600720c */ /* 0x000fe20003f46270 */
[----:B------:R-:W-:Y:S02]  /*8b80*/  @!P4 IMAD.MOV R25, RZ, RZ, -R25 ;  /* 0x000000ffff19c224 */ /* 0x000fe400078e0a19 */
[----:B------:R-:W4:Y:S10]  /*8b90*/  LDL R6, [R1+0x2abc] ;  /* 0x002abc0001067983 */ /* 0x000f340000100800 */
[----:B------:R-:W-:Y:S01]  /*8ba0*/  @!P2 IMAD.MOV R34, RZ, RZ, -R34 ;  /* 0x000000ffff22a224 */ /* 0x000fe200078e0a22 */
[----:B------:R-:W-:Y:S01]  /*8bb0*/  ISETP.GE.AND P2, PT, R49, RZ, PT ;  /* 0x000000ff3100720c */ /* 0x000fe20003f46270 */
[----:B------:R-:W-:-:S12]  /*8bc0*/  @!P0 IMAD.MOV R33, RZ, RZ, -R33 ;  /* 0x000000ffff218224 */ /* 0x000fd800078e0a21 */
[----:B------:R-:W-:Y:S01]  /*8bd0*/  @!P2 IMAD.MOV R45, RZ, RZ, -R45 ;  /* 0x000000ffff2da224 */ /* 0x000fe200078e0a2d */
[----:B------:R-:W-:Y:S02]  /*8be0*/  ISETP.GE.AND P2, PT, R7, RZ, PT ;  /* 0x000000ff0700720c */ /* 0x000fe40003f46270 */
[----:B--2---:R-:W-:Y:S02]  /*8bf0*/  ISETP.GE.AND P4, PT, R35, RZ, PT ;  /* 0x000000ff2300720c */ /* 0x004fe40003f86270 */
[----:B------:R-:W2:Y:S01]  /*8c00*/  LDL R35, [R1+0x2ac0] ;  /* 0x002ac00001237983 */ /* 0x000ea20000100800 */
[----:B---3--:R-:W-:-:S03]  /*8c10*/  ISETP.GE.AND P0, PT, R3, RZ, PT ;  /* 0x000000ff0300720c */ /* 0x008fc60003f06270 */
[----:B------:R-:W3:Y:S04]  /*8c20*/  LDL.LU R3, [R1+0xa4] ;  /* 0x0000a40001037983 */ /* 0x000ee80000300800 */
[----:B------:R-:W3:Y:S01]  /*8c30*/  LDL.LU R7, [R1+0x2b68] ;  /* 0x002b680001077983 */ /* 0x000ee20000300800 */
[----:B------:R-:W-:Y:S01]  /*8c40*/  @!P3 IMAD.MOV R27, RZ, RZ, -R27 ;  /* 0x000000ffff1bb224 */ /* 0x000fe200078e0a1b */
[----:B------:R-:W-:Y:S01]  /*8c50*/  ISETP.GE.AND P3, PT, R53, RZ, PT ;  /* 0x000000ff3500720c */ /* 0x000fe20003f66270 */
[----:B------:R-:W-:Y:S01]  /*8c60*/  @!P5 IMAD.MOV R29, RZ, RZ, -R29 ;  /* 0x000000ffff1dd224 */ /* 0x000fe200078e0a1d */
[----:B------:R-:W-:Y:S01]  /*8c70*/  ISETP.GE.AND P5, PT, R24, RZ, PT ;  /* 0x000000ff1800720c */ /* 0x000fe20003fa6270 */
[----:B------:R-:W-:Y:S02]  /*8c80*/  @!P1 IMAD.MOV R31, RZ, RZ, -R31 ;  /* 0x000000ffff1f9224 */ /* 0x000fe400078e0a1f */
[----:B------:R-:W-:-:S08]  /*8c90*/  @!P4 IMAD.MOV R36, RZ, RZ, -R36 ;  /* 0x000000ffff24c224 */ /* 0x000fd000078e0a24 */
[----:B------:R-:W-:Y:S02]  /*8ca0*/  @!P3 IMAD.MOV R38, RZ, RZ, -R38 ;  /* 0x000000ffff26b224 */ /* 0x000fe400078e0a26 */
[----:B------:R-:W-:Y:S02]  /*8cb0*/  @!P5 IMAD.MOV R40, RZ, RZ, -R40 ;  /* 0x000000ffff28d224 */ /* 0x000fe400078e0a28 */
[----:B------:R-:W-:Y:S01]  /*8cc0*/  @!P0 IMAD.MOV R43, RZ, RZ, -R43 ;  /* 0x000000ffff2b8224 */ /* 0x000fe200078e0a2b */
[----:B------:R-:W-:Y:S02]  /*8cd0*/  ISETP.GE.AND P1, PT, R52, RZ, PT ;  /* 0x000000ff3400720c */ /* 0x000fe40003f26270 */
[----:B----4-:R-:W-:Y:S02]  /*8ce0*/  ISETP.GE.AND P4, PT, R39, RZ, PT ;  /* 0x000000ff2700720c */ /* 0x010fe40003f86270 */
[----:B------:R-:W-:Y:S02]  /*8cf0*/  ISETP.GE.AND P3, PT, R44, RZ, PT ;  /* 0x000000ff2c00720c */ /* 0x000fe40003f66270 */
[----:B------:R-:W-:-:S07]  /*8d00*/  ISETP.GE.AND P5, PT, R9, RZ, PT ;  /* 0x000000ff0900720c */ /* 0x000fce0003fa6270 */
[----:B------:R-:W-:Y:S02]  /*8d10*/  @!P1 IMAD.MOV R42, RZ, RZ, -R42 ;  /* 0x000000ffff2a9224 */ /* 0x000fe400078e0a2a */
[----:B------:R-:W-:Y:S01]  /*8d20*/  @!P4 IMAD.MOV R46, RZ, RZ, -R46 ;  /* 0x000000ffff2ec224 */ /* 0x000fe200078e0a2e */
[----:B------:R-:W-:Y:S02]  /*8d30*/  ISETP.GE.AND P4, PT, R54, RZ, PT ;  /* 0x000000ff3600720c */ /* 0x000fe40003f86270 */
[----:B------:R-:W4:Y:S01]  /*8d40*/  LDL.LU R54, [R1+0x2b64] ;  /* 0x002b640001367983 */ /* 0x000f220000300800 */
[----:B------:R-:W-:Y:S01]  /*8d50*/  @!P3 IMAD.MOV R47, RZ, RZ, -R47 ;  /* 0x000000ffff2fb224 */ /* 0x000fe200078e0a2f */
[----:B------:R-:W-:Y:S02]  /*8d60*/  ISETP.GE.AND P1, PT, R6, RZ, PT ;  /* 0x000000ff0600720c */ /* 0x000fe40003f26270 */
[----:B------:R-:W-:Y:S01]  /*8d70*/  ISETP.GE.AND P3, PT, R8, RZ, PT ;  /* 0x000000ff0800720c */ /* 0x000fe20003f66270 */
[----:B------:R-:W-:Y:S01]  /*8d80*/  @!P5 IMAD.MOV R48, RZ, RZ, -R48 ;  /* 0x000000ffff30d224 */ /* 0x000fe200078e0a30 */
[----:B------:R-:W4:Y:S01]  /*8d90*/  LDL.LU R8, [R1+0x2b60] ;  /* 0x002b600001087983 */ /* 0x000f220000300800 */
[----:B------:R-:W-:Y:S01]  /*8da0*/  @!P2 IMAD.MOV R60, RZ, RZ, -R60 ;  /* 0x000000ffff3ca224 */ /* 0x000fe200078e0a3c */
[----:B------:R-:W-:-:S03]  /*8db0*/  ISETP.GE.AND P2, PT, R37, RZ, PT ;  /* 0x000000ff2500720c */ /* 0x000fc60003f46270 */
[----:B------:R-:W-:-:S04]  /*8dc0*/  @!P4 IMAD.MOV R59, RZ, RZ, -R59 ;  /* 0x000000ffff3bc224 */ /* 0x000fc800078e0a3b */
[----:B------:R-:W-:Y:S01]  /*8dd0*/  @!P1 IMAD.MOV R50, RZ, RZ, -R50 ;  /* 0x000000ffff329224 */ /* 0x000fe200078e0a32 */
[----:B------:R-:W-:Y:S02]  /*8de0*/  ISETP.GE.AND P4, PT, R61, RZ, PT ;  /* 0x000000ff3d00720c */ /* 0x000fe40003f86270 */
[----:B--2---:R-:W-:-:S13]  /*8df0*/  ISETP.GE.AND P0, PT, R35, RZ, PT ;  /* 0x000000ff2300720c */ /* 0x004fda0003f06270 */
[----:B------:R-:W-:Y:S01]  /*8e00*/  @!P0 IMAD.MOV R51, RZ, RZ, -R51 ;  /* 0x000000ffff338224 */ /* 0x000fe200078e0a33 */
[----:B------:R-:W-:Y:S02]  /*8e10*/  ISETP.GE.AND P0, PT, R5, RZ, PT ;  /* 0x000000ff0500720c */ /* 0x000fe40003f06270 */
[----:B---3--:R-:W-:Y:S02]  /*8e20*/  ISETP.GE.AND P5, PT, R7, RZ, PT ;  /* 0x000000ff0700720c */ /* 0x008fe40003fa6270 */
[----:B------:R-:W2:Y:S04]  /*8e30*/  LDL.LU R7, [R1+0x2b5c] ;  /* 0x002b5c0001077983 */ /* 0x000ea80000300800 */
[----:B------:R-:W3:Y:S04]  /*8e40*/  LDL.LU R55, [R1+0x10] ;  /* 0x0000100001377983 */ /* 0x000ee80000300800 */
[----:B------:R-:W4:Y:S04]  /*8e50*/  LDL.LU R53, [R1+0x14] ;  /* 0x0000140001357983 */ /* 0x000f280000300800 */
[----:B------:R-:W2:Y:S04]  /*8e60*/  LDL.LU R24, [R1+0x18] ;  /* 0x0000180001187983 */ /* 0x000ea80000300800 */
[----:B------:R-:W2:Y:S04]  /*8e70*/  LDL.LU R52, [R1+0x1c] ;  /* 0x00001c0001347983 */ /* 0x000ea80000300800 */
[----:B------:R-:W2:Y:S04]  /*8e80*/  LDL.LU R49, [R1+0x20] ;  /* 0x0000200001317983 */ /* 0x000ea80000300800 */
[----:B------:R-:W2:Y:S04]  /*8e90*/  LDL.LU R39, [R1+0x28] ;  /* 0x0000280001277983 */ /* 0x000ea80000300800 */
[----:B------:R-:W2:Y:S01]  /*8ea0*/  LDL.LU R44, [R1+0x30] ;  /* 0x00003000012c7983 */ /* 0x000ea20000300800 */
[----:B------:R-:W-:-:S03]  /*8eb0*/  ISETP.NE.AND P1, PT, R3, RZ, PT ;  /* 0x000000ff0300720c */ /* 0x000fc60003f25270 */
[----:B------:R-:W2:Y:S01]  /*8ec0*/  LDL.LU R9, [R1+0x34] ;  /* 0x0000340001097983 */ /* 0x000ea20000300800 */
[----:B------:R-:W-:-:S03]  /*8ed0*/  LOP3.LUT R57, RZ, R3, RZ, 0x33, !PT ;  /* 0x00000003ff397212 */ /* 0x000fc600078e33ff */
[----:B0-----:R-:W2:Y:S04]  /*8ee0*/  LDL.LU R0, [R1+0x38] ;  /* 0x0000380001007983 */ /* 0x001ea80000300800 */
[----:B------:R-:W2:Y:S04]  /*8ef0*/  LDL.LU R6, [R1+0x3c] ;  /* 0x00003c0001067983 */ /* 0x000ea80000300800 */
[----:B------:R-:W2:Y:S04]  /*8f00*/  LDL.LU R35, [R1+0x40] ;  /* 0x0000400001237983 */ /* 0x000ea80000300800 */
[----:B------:R-:W2:Y:S04]  /*8f10*/  LDL.LU R3, [R1+0x44] ;  /* 0x0000440001037983 */ /* 0x000ea80000300800 */
[----:B------:R-:W2:Y:S04]  /*8f20*/  LDL.LU R5, [R1+0x2b58] ;  /* 0x002b580001057983 */ /* 0x000ea80000300800 */
[----:B------:R-:W2:Y:S04]  /*8f30*/  LDL.LU R37, [R1+0x2b54] ;  /* 0x002b540001257983 */ /* 0x000ea80000300800 */
[----:B------:R-:W2:Y:S01]  /*8f40*/  LDL.LU R61, [R1+0x2b50] ;  /* 0x002b5000013d7983 */ /* 0x000ea20000300800 */
[----:B---3--:R-:W-:-:S02]  /*8f50*/  SEL R55, R57, R55, !P1 ;  /* 0x0000003739377207 */ /* 0x008fc40004800000 */
[C---:B----4-:R-:W-:Y:S02]  /*8f60*/  SEL R53, R57.reuse, R53, !P1 ;  /* 0x0000003539357207 */ /* 0x050fe40004800000 */
[C---:B--2---:R-:W-:Y:S02]  /*8f70*/  SEL R24, R57.reuse, R24, !P1 ;  /* 0x0000001839187207 */ /* 0x044fe40004800000 */
[C---:B------:R-:W-:Y:S02]  /*8f80*/  SEL R52, R57.reuse, R52, !P1 ;  /* 0x0000003439347207 */ /* 0x040fe40004800000 */
[C---:B------:R-:W-:Y:S02]  /*8f90*/  SEL R49, R57.reuse, R49, !P1 ;  /* 0x0000003139317207 */ /* 0x040fe40004800000 */
[C---:B------:R-:W-:Y:S02]  /*8fa0*/  SEL R39, R57.reuse, R39, !P1 ;  /* 0x0000002739277207 */ /* 0x040fe40004800000 */
[----:B------:R-:W-:-:S02]  /*8fb0*/  SEL R44, R57, R44, !P1 ;  /* 0x0000002c392c7207 */ /* 0x000fc40004800000 */
[----:B------:R-:W-:-:S05]  /*8fc0*/  SEL R61, R57, R61, !P1 ;  /* 0x0000003d393d7207 */ /* 0x000fca0004800000 */
[----:B------:R0:W-:Y:S02]  /*8fd0*/  STL [R1+0x7c], R61 ;  /* 0x00007c3d01007387 */ /* 0x0001e40000100800 */
[C---:B0-----:R-:W-:Y:S02]  /*8fe0*/  SEL R61, R57.reuse, R37, !P1 ;  /* 0x00000025393d7207 */ /* 0x041fe40004800000 */
[----:B------:R-:W2:Y:S04]  /*8ff0*/  LDL.LU R37, [R1+0xc] ;  /* 0x00000c0001257983 */ /* 0x000ea80000300800 */
[----:B------:R0:W-:Y:S02]  /*9000*/  STL [R1+0x6c], R61 ;  /* 0x00006c3d01007387 */ /* 0x0001e40000100800 */
[----:B0-----:R-:W-:-:S02]  /*9010*/  SEL R61, R57, R5, !P1 ;  /* 0x00000005393d7207 */ /* 0x001fc40004800000 */
[----:B------:R-:W3:Y:S04]  /*9020*/  LDL.LU R5, [R1+0x4] ;  /* 0x0000040001057983 */ /* 0x000ee80000300800 */
[----:B------:R0:W-:Y:S02]  /*9030*/  STL [R1+0x68], R61 ;  /* 0x0000683d01007387 */ /* 0x0001e40000100800 */
[C---:B0-----:R-:W-:Y:S02]  /*9040*/  SEL R61, R57.reuse, R7, !P1 ;  /* 0x00000007393d7207 */ /* 0x041fe40004800000 */
[----:B------:R-:W4:Y:S04]  /*9050*/  LDL.LU R7, [R1+0x8] ;  /* 0x0000080001077983 */ /* 0x000f280000300800 */
[----:B------:R0:W-:Y:S01]  /*9060*/  STL [R1], R55 ;  /* 0x0000003701007387 */ /* 0x0001e20000100800 */
[----:B------:R-:W-:-:S03]  /*9070*/  SEL R9, R57, R9, !P1 ;  /* 0x0000000939097207 */ /* 0x000fc60004800000 */
[----:B0-----:R-:W2:Y:S04]  /*9080*/  LDL.LU R55, [R1+0x2b4c] ;  /* 0x002b4c0001377983 */ /* 0x001ea80000300800 */
[----:B------:R0:W-:Y:S01]  /*9090*/  STL [R1+0x8], R53 ;  /* 0x0000083501007387 */ /* 0x0001e20000100800 */
        /* <DEDUP_REMOVED lines=11> */
[----:B------:R0:W-:Y:S04]  /*9150*/  STL [R1+0x2c], R39 ;  /* 0x00002c2701007387 */ /* 0x0001e80000100800 */
[----:B0-----:R-:W2:Y:S04]  /*9160*/  LDL.LU R39, [R1+0x2b38] ;  /* 0x002b380001277983 */ /* 0x001ea80000300800 */
[----:B------:R0:W-:Y:S04]  /*9170*/  STL [R1+0x30], R44 ;  /* 0x0000302c01007387 */ /* 0x0001e80000100800 */
[----:B0-----:R-:W2:Y:S04]  /*9180*/  LDL.LU R44, [R1+0x2b34] ;  /* 0x002b3400012c7983 */ /* 0x001ea80000300800 */
[----:B------:R0:W-:Y:S04]  /*9190*/  STL [R1+0x34], R9 ;  /* 0x0000340901007387 */ /* 0x0001e80000100800 */
[----:B0-----:R-:W3:Y:S04]  /*91a0*/  LDL.LU R9, [R1+0x2b30] ;  /* 0x002b300001097983 */ /* 0x001ee80000300800 */
[----:B------:R0:W-:Y:S04]  /*91b0*/  STL [R1+0x38], R0 ;  /* 0x0000380001007387 */ /* 0x0001e80000100800 */
[----:B0-----:R-:W4:Y:S04]  /*91c0*/  LDL.LU R0, [R1+0x84] ;  /* 0x0000840001007983 */ /* 0x001f280000300800 */
[----:B------:R0:W-:Y:S04]  /*91d0*/  STL [R1+0x3c], R6 ;  /* 0x00003c0601007387 */ /* 0x0001e80000100800 */
[----:B0-----:R-:W2:Y:S04]  /*91e0*/  LDL.LU R6, [R1+0x2b2c] ;  /* 0x002b2c0001067983 */ /* 0x001ea80000300800 */
[----:B------:R0:W-:Y:S04]  /*91f0*/  STL [R1+0x40], R35 ;  /* 0x0000402301007387 */ /* 0x0001e80000100800 */
[----:B0-----:R-:W3:Y:S04]  /*9200*/  LDL.LU R35, [R1+0x2b28] ;  /* 0x002b280001237983 */ /* 0x001ee80000300800 */
[----:B------:R0:W-:Y:S04]  /*9210*/  STL [R1+0x60], R3 ;  /* 0x0000600301007387 */ /* 0x0001e80000100800 */
[----:B0-----:R-:W2:Y:S01]  /*9220*/  LDL.LU R3, [R1+0x2b24] ;  /* 0x002b240001037983 */ /* 0x001ea20000300800 */
[----:B------:R-:W-:-:S02]  /*9230*/  SEL R21, R57, R21, !P1 ;  /* 0x0000001539157207 */ /* 0x000fc40004800000 */
[----:B------:R-:W-:-:S03]  /*9240*/  SEL R23, R57, R23, !P1 ;  /* 0x0000001739177207 */ /* 0x000fc60004800000 */
[----:B------:R0:W-:Y:S04]  /*9250*/  STL [R1+0x5c], R21 ;  /* 0x00005c1501007387 */ /* 0x0001e80000100800 */
[----:B------:R1:W-:Y:S01]  /*9260*/  STL [R1+0x58], R23 ;  /* 0x0000581701007387 */ /* 0x0003e20000100800 */
[C---:B0-----:R-:W-:Y:S02]  /*9270*/  SEL R21, R57.reuse, R25, !P1 ;  /* 0x0000001939157207 */ /* 0x041fe40004800000 */
[C---:B------:R-:W-:Y:S02]  /*9280*/  SEL R25, R57.reuse, R27, !P1 ;  /* 0x0000001b39197207 */ /* 0x040fe40004800000 */
[C---:B-1----:R-:W-:Y:S01]  /*9290*/  SEL R23, R57.reuse, R29, !P1 ;  /* 0x0000001d39177207 */ /* 0x042fe20004800000 */
[----:B------:R-:W-:Y:S01]  /*92a0*/  STL [R1+0x54], R21 ;  /* 0x0000541501007387 */ /* 0x000fe20000100800 */
[----:B------:R-:W-:-:S03]  /*92b0*/  SEL R27, R57, R36, !P1 ;  /* 0x00000024391b7207 */ /* 0x000fc60004800000 */
[----:B------:R0:W-:Y:S01]  /*92c0*/  STL [R1+0x50], R25 ;  /* 0x0000501901007387 */ /* 0x0001e20000100800 */
[----:B------:R-:W-:-:S03]  /*92d0*/  @!P3 IMAD.MOV R58, RZ, RZ, -R58 ;  /* 0x000000ffff3ab224 */ /* 0x000fc600078e0a3a */
[----:B------:R-:W-:Y:S01]  /*92e0*/  STL [R1+0x4c], R23 ;  /* 0x00004c1701007387 */ /* 0x000fe20000100800 */
[C---:B0-----:R-:W-:Y:S02]  /*92f0*/  SEL R25, R57.reuse, R33, !P1 ;  /* 0x0000002139197207 */ /* 0x041fe40004800000 */
[----:B------:R-:W-:-:S03]  /*9300*/  SEL R21, R57, R31, !P1 ;  /* 0x0000001f39157207 */ /* 0x000fc60004800000 */
[----:B------:R0:W-:Y:S01]  /*9310*/  STL [R1+0x48], R25 ;  /* 0x0000481901007387 */ /* 0x0001e20000100800 */
[----:B------:R-:W-:-:S03]  /*9320*/  SEL R29, R57, R45, !P1 ;  /* 0x0000002d391d7207 */ /* 0x000fc60004800000 */
[----:B------:R1:W-:Y:S01]  /*9330*/  STL [R1+0x44], R27 ;  /* 0x0000441b01007387 */ /* 0x0003e20000100800 */
[C---:B------:R-:W-:Y:S02]  /*9340*/  SEL R36, R57.reuse, R59, !P1 ;  /* 0x0000003b39247207 */ /* 0x040fe40004800000 */
[C---:B------:R-:W-:Y:S02]  /*9350*/  SEL R31, R57.reuse, R47, !P1 ;  /* 0x0000002f391f7207 */ /* 0x040fe40004800000 */
[C---:B0-----:R-:W-:Y:S02]  /*9360*/  SEL R25, R57.reuse, R38, !P1 ;  /* 0x0000002639197207 */ /* 0x041fe40004800000 */
[C---:B------:R-:W-:Y:S02]  /*9370*/  SEL R38, R57.reuse, R58, !P1 ;  /* 0x0000003a39267207 */ /* 0x040fe40004800000 */
[C---:B-1----:R-:W-:Y:S02]  /*9380*/  SEL R27, R57.reuse, R42, !P1 ;  /* 0x0000002a391b7207 */ /* 0x042fe40004800000 */
[----:B------:R-:W3:Y:S01]  /*9390*/  LDL.LU R42, [R1+0x64] ;  /* 0x00006400012a7983 */ /* 0x000ee20000300800 */
[----:B------:R-:W-:-:S02]  /*93a0*/  SEL R23, R57, R34, !P1 ;  /* 0x0000002239177207 */ /* 0x000fc40004800000 */
[C---:B------:R-:W-:Y:S01]  /*93b0*/  SEL R33, R57.reuse, R50, !P1 ;  /* 0x0000003239217207 */ /* 0x040fe20004800000 */
[----:B------:R-:W3:Y:S01]  /*93c0*/  LDL.LU R45, [R1+0x70] ;  /* 0x00007000012d7983 */ /* 0x000ee20000300800 */
[----:B------:R-:W-:-:S03]  /*93d0*/  SEL R34, R57, R51, !P1 ;  /* 0x0000003339227207 */ /* 0x000fc60004800000 */
[----:B------:R-:W3:Y:S04]  /*93e0*/  LDL.LU R47, [R1+0x74] ;  /* 0x00007400012f7983 */ /* 0x000ee80000300800 */
[----:B------:R-:W3:Y:S04]  /*93f0*/  LDL.LU R50, [R1+0x78] ;  /* 0x0000780001327983 */ /* 0x000ee80000300800 */
[----:B------:R-:W3:Y:S01]  /*9400*/  LDL.LU R51, [R1+0x80] ;  /* 0x0000800001337983 */ /* 0x000ee20000300800 */
[----:B----4-:R-:W-:-:S03]  /*9410*/  SEL R59, R57, R0, !P1 ;  /* 0x00000000393b7207 */ /* 0x010fc60004800000 */
[----:B------:R-:W4:Y:S04]  /*9420*/  LDL R0, [R1+0x17e0] ;  /* 0x0017e00001007983 */ /* 0x000f280000100800 */
[----:B------:R-:W-:Y:S01]  /*9430*/  STL [R1+0xac], R59 ;  /* 0x0000ac3b01007387 */ /* 0x000fe20000100800 */
[C---:B--2---:R-:W-:Y:S02]  /*9440*/  SEL R58, R57.reuse, R3, !P1 ;  /* 0x00000003393a7207 */ /* 0x044fe40004800000 */
[C---:B------:R-:W-:Y:S02]  /*9450*/  SEL R3, R57.reuse, R6, !P1 ;  /* 0x0000000639037207 */ /* 0x040fe40004800000 */
[C---:B---3--:R-:W-:Y:S01]  /*9460*/  SEL R6, R57.reuse, R9, !P1 ;  /* 0x0000000939067207 */ /* 0x048fe20004800000 */
[----:B------:R-:W-:Y:S04]  /*9470*/  STL [R1+0xa8], R58 ;  /* 0x0000a83a01007387 */ /* 0x000fe80000100800 */
[----:B------:R-:W2:Y:S04]  /*9480*/  LDL R9, [R1+0x17dc] ;  /* 0x0017dc0001097983 */ /* 0x000ea80000100800 */
[----:B------:R0:W-:Y:S04]  /*9490*/  STL [R1+0xa4], R3 ;  /* 0x0000a40301007387 */ /* 0x0001e80000100800 */
[----:B------:R1:W-:Y:S01]  /*94a0*/  STL [R1+0x9c], R6 ;  /* 0x00009c0601007387 */ /* 0x0003e20000100800 */
[----:B0-----:R-:W-:-:S02]  /*94b0*/  SEL R3, R57, R11, !P1 ;  /* 0x0000000b39037207 */ /* 0x001fc40004800000 */
[C---:B------:R-:W-:Y:S02]  /*94c0*/  SEL R11, R57.reuse, R12, !P1 ;  /* 0x0000000c390b7207 */ /* 0x040fe40004800000 */
[C---:B-1----:R-:W-:Y:S01]  /*94d0*/  SEL R6, R57.reuse, R13, !P1 ;  /* 0x0000000d39067207 */ /* 0x042fe20004800000 */
[----:B------:R0:W-:Y:S04]  /*94e0*/  STL [R1+0x98], R3 ;  /* 0x0000980301007387 */ /* 0x0001e80000100800 */
[----:B------:R-:W-:Y:S01]  /*94f0*/  STL [R1+0x94], R11 ;  /* 0x0000940b01007387 */ /* 0x000fe20000100800 */
[----:B0-----:R-:W-:-:S03]  /*9500*/  SEL R3, R57, R14, !P1 ;  /* 0x0000000e39037207 */ /* 0x001fc60004800000 */
[----:B------:R-:W3:Y:S04]  /*9510*/  LDL R14, [R1+0x17e8] ;  /* 0x0017e800010e7983 */ /* 0x000ee80000100800 */
[----:B------:R0:W-:Y:S04]  /*9520*/  STL [R1+0x90], R6 ;  /* 0x0000900601007387 */ /* 0x0001e80000100800 */
[----:B------:R-:W3:Y:S04]  /*9530*/  LDL R13, [R1+0x17ec] ;  /* 0x0017ec00010d7983 */ /* 0x000ee80000100800 */
[----:B------:R1:W-:Y:S01]  /*9540*/  STL [R1+0x8c], R3 ;  /* 0x00008c0301007387 */ /* 0x0003e20000100800 */
[----:B0-----:R-:W-:-:S03]  /*9550*/  SEL R6, R57, R16, !P1 ;  /* 0x0000001039067207 */ /* 0x001fc60004800000 */
[----:B------:R-:W3:Y:S01]  /*9560*/  LDL R16, [R1+0x17e4] ;  /* 0x0017e40001107983 */ /* 0x000ee20000100800 */
[----:B-1----:R-:W-:-:S03]  /*9570*/  SEL R3, R57, R18, !P1 ;  /* 0x0000001239037207 */ /* 0x002fc60004800000 */
[----:B------:R0:W-:Y:S04]  /*9580*/  STL [R1+0x88], R6 ;  /* 0x0000880601007387 */ /* 0x0001e80000100800 */
[----:B------:R-:W3:Y:S04]  /*9590*/  LDL R18, [R1+0x17d8] ;  /* 0x0017d80001127983 */ /* 0x000ee80000100800 */
[----:B------:R-:W3:Y:S01]  /*95a0*/  LDL R12, [R1+0x17f0] ;  /* 0x0017f000010c7983 */ /* 0x000ee20000100800 */
[----:B0-----:R-:W-:-:S03]  /*95b0*/  SEL R6, R57, R20, !P1 ;  /* 0x0000001439067207 */ /* 0x001fc60004800000 */
[----:B------:R0:W-:Y:S04]  /*95c0*/  STL [R1+0x84], R3 ;  /* 0x0000840301007387 */ /* 0x0001e80000100800 */
[----:B------:R-:W3:Y:S01]  /*95d0*/  LDL R20, [R1+0x17d4] ;  /* 0x0017d40001147983 */ /* 0x000ee20000100800 */
[----:B0-----:R-:W-:-:S03]  /*95e0*/  SEL R3, R57, R22, !P1 ;  /* 0x0000001639037207 */ /* 0x001fc60004800000 */
[----:B------:R-:W-:Y:S04]  /*95f0*/  STL [R1+0x80], R6 ;  /* 0x0000800601007387 */ /* 0x000fe80000100800 */
[----:B------:R-:W3:Y:S04]  /*9600*/  LDL R11, [R1+0x17f4] ;  /* 0x0017f400010b7983 */ /* 0x000ee80000100800 */
[----:B------:R0:W-:Y:S04]  /*9610*/  STL [R1+0x78], R3 ;  /* 0x0000780301007387 */ /* 0x0001e80000100800 */
[----:B0-----:R-:W3:Y:S01]  /*9620*/  LDL R3, [R1+0x17f8] ;  /* 0x0017f80001037983 */ /* 0x001ee20000100800 */
[----:B------:R-:W-:-:S05]  /*9630*/  SEL R6, R57, R26, !P1 ;  /* 0x0000001a39067207 */ /* 0x000fca0004800000 */
[----:B------:R0:W-:Y:S04]  /*9640*/  STL [R1+0x74], R6 ;  /* 0x0000740601007387 */ /* 0x0001e80000100800 */
[----:B0-----:R-:W3:Y:S01]  /*9650*/  LDL R6, [R1+0x17fc] ;  /* 0x0017fc0001067983 */ /* 0x001ee20000100800 */
[C---:B------:R-:W-:Y:S01]  /*9660*/  SEL R22, R57.reuse, R28, !P1 ;  /* 0x0000001c39167207 */ /* 0x040fe20004800000 */
[----:B------:R-:W-:Y:S02]  /*9670*/  @!P5 IMAD.MOV R54, RZ, RZ, -R54 ;  /* 0x000000ffff36d224 */ /* 0x000fe400078e0a36 */
[----:B------:R-:W-:Y:S02]  /*9680*/  @!P6 IMAD.MOV R30, RZ, RZ, -R30 ;  /* 0x000000ffff1ee224 */ /* 0x000fe400078e0a1e */
[----:B------:R0:W-:Y:S01]  /*9690*/  STL [R1+0x70], R22 ;  /* 0x0000701601007387 */ /* 0x0001e20000100800 */
[----:B------:R-:W-:-:S02]  /*96a0*/  SEL R8, R57, R8, !P1 ;  /* 0x0000000839087207 */ /* 0x000fc40004800000 */
[C---:B------:R-:W-:Y:S02]  /*96b0*/  SEL R5, R57.reuse, R5, !P1 ;  /* 0x0000000539057207 */ /* 0x040fe40004800000 */
[C---:B------:R-:W-:Y:S02]  /*96c0*/  SEL R7, R57.reuse, R7, !P1 ;  /* 0x0000000739077207 */ /* 0x040fe40004800000 */
[C---:B0-----:R-:W-:Y:S02]  /*96d0*/  SEL R22, R57.reuse, R54, !P1 ;  /* 0x0000003639167207 */ /* 0x041fe40004800000 */
[C---:B------:R-:W-:Y:S02]  /*96e0*/  SEL R37, R57.reuse, R37, !P1 ;  /* 0x0000002539257207 */ /* 0x040fe40004800000 */
[C---:B------:R-:W-:Y:S01]  /*96f0*/  SEL R40, R57.reuse, R40, !P1 ;  /* 0x0000002839287207 */ /* 0x040fe20004800000 */
[----:B------:R-:W-:Y:S01]  /*9700*/  STL [R1+0x64], R22 ;  /* 0x0000641601007387 */ /* 0x000fe20000100800 */
[----:B------:R-:W-:-:S02]  /*9710*/  SEL R43, R57, R43, !P1 ;  /* 0x0000002b392b7207 */ /* 0x000fc40004800000 */
[C---:B------:R-:W-:Y:S02]  /*9720*/  SEL R46, R57.reuse, R46, !P1 ;  /* 0x0000002e392e7207 */ /* 0x040fe40004800000 */
[C---:B------:R-:W-:Y:S02]  /*9730*/  SEL R48, R57.reuse, R48, !P1 ;  /* 0x0000003039307207 */ /* 0x040fe40004800000 */
[C---:B------:R-:W-:Y:S02]  /*9740*/  SEL R60, R57.reuse, R60, !P1 ;  /* 0x0000003c393c7207 */ /* 0x040fe40004800000 */
[C---:B------:R-:W-:Y:S02]  /*9750*/  SEL R42, R57.reuse, R42, !P1 ;  /* 0x0000002a392a7207 */ /* 0x040fe40004800000 */
[C---:B------:R-:W-:Y:S02]  /*9760*/  SEL R45, R57.reuse, R45, !P1 ;  /* 0x0000002d392d7207 */ /* 0x040fe40004800000 */
[----:B------:R-:W-:-:S02]  /*9770*/  SEL R47, R57, R47, !P1 ;  /* 0x0000002f392f7207 */ /* 0x000fc40004800000 */
[C---:B------:R-:W-:Y:S02]  /*9780*/  SEL R50, R57.reuse, R50, !P1 ;  /* 0x0000003239327207 */ /* 0x040fe40004800000 */
[C---:B------:R-:W-:Y:S02]  /*9790*/  SEL R51, R57.reuse, R51, !P1 ;  /* 0x0000003339337207 */ /* 0x040fe40004800000 */
[C---:B------:R-:W-:Y:S02]  /*97a0*/  SEL R58, R57.reuse, R30, !P1 ;  /* 0x0000001e393a7207 */ /* 0x040fe40004800000 */
[----:B------:R-:W-:Y:S01]  /*97b0*/  SEL R59, R57, R32, !P1 ;  /* 0x00000020393b7207 */ /* 0x000fe20004800000 */
[----:B------:R-:W-:Y:S02]  /*97c0*/  @!P0 IMAD.MOV R35, RZ, RZ, -R35 ;  /* 0x000000ffff238224 */ /* 0x000fe400078e0a23 */
[----:B------:R-:W-:Y:S01]  /*97d0*/  @!P4 IMAD.MOV R39, RZ, RZ, -R39 ;  /* 0x000000ffff27c224 */ /* 0x000fe200078e0a27 */
[----:B----4-:R-:W-:-:S13]  /*97e0*/  ISETP.GE.AND P0, PT, R0, RZ, PT ;  /* 0x000000ff0000720c */ /* 0x010fda0003f06270 */
[----:B------:R-:W-:Y:S01]  /*97f0*/  @!P0 IMAD.MOV R55, RZ, RZ, -R55 ;  /* 0x000000ffff378224 */ /* 0x000fe200078e0a37 */
[----:B--2---:R-:W-:Y:S02]  /*9800*/  ISETP.GE.AND P1, PT, R9, RZ, PT ;  /* 0x000000ff0900720c */ /* 0x004fe40003f26270 */
[----:B------:R-:W2:Y:S04]  /*9810*/  LDL R9, [R1+0x17c0] ;  /* 0x0017c00001097983 */ /* 0x000ea80000100800 */
[----:B------:R-:W4:Y:S01]  /*9820*/  LDL.LU R0, [R1+0xa0] ;  /* 0x0000a00001007983 */ /* 0x000f220000300800 */
[----:B---3--:R-:W-:-:S06]  /*9830*/  ISETP.GE.AND P4, PT, R14, RZ, PT ;  /* 0x000000ff0e00720c */ /* 0x008fcc0003f86270 */
[----:B------:R-:W-:Y:S01]  /*9840*/  @!P1 IMAD.MOV R53, RZ, RZ, -R53 ;  /* 0x000000ffff359224 */ /* 0x000fe200078e0a35 */
[----:B------:R-:W-:Y:S01]  /*9850*/  ISETP.GE.AND P0, PT, R3, RZ, PT ;  /* 0x000000ff0300720c */ /* 0x000fe20003f06270 */
[----:B------:R-:W-:-:S05]  /*9860*/  IMAD.MOV.U32 R3, RZ, RZ, R2 ;  /* 0x000000ffff037224 */ /* 0x000fca00078e0002 */
[----:B------:R-:W-:Y:S01]  /*9870*/  @!P4 IMAD.MOV R3, RZ, RZ, -R3 ;  /* 0x000000ffff03c224 */ /* 0x000fe200078e0a03 */
[----:B------:R-:W-:Y:S02]  /*9880*/  ISETP.GE.AND P4, PT, R24, RZ, PT ;  /* 0x000000ff1800720c */ /* 0x000fe40003f86270 */
[----:B------:R-:W3:Y:S01]  /*9890*/  LDL.LU R24, [R1+0x2b20] ;  /* 0x002b200001187983 */ /* 0x000ee20000300800 */
[----:B------:R-:W-:-:S03]  /*98a0*/  ISETP.GE.AND P1, PT, R11, RZ, PT ;  /* 0x000000ff0b00720c */ /* 0x000fc60003f26270 */
[----:B------:R-:W3:Y:S01]  /*98b0*/  LDL.LU R11, [R1+0x7c] ;  /* 0x00007c00010b7983 */ /* 0x000ee20000300800 */
[----:B------:R-:W-:Y:S01]  /*98c0*/  @!P2 IMAD.MOV R44, RZ, RZ, -R44 ;  /* 0x000000ffff2ca224 */ /* 0x000fe200078e0a2c */
[----:B------:R-:W-:Y:S02]  /*98d0*/  ISETP.GE.AND P2, PT, R16, RZ, PT ;  /* 0x000000ff1000720c */ /* 0x000fe40003f46270 */
[----:B------:R-:W-:-:S11]  /*98e0*/  ISETP.GE.AND P5, PT, R20, RZ, PT ;  /* 0x000000ff1400720c */ /* 0x000fd60003fa6270 */
[----:B------:R-:W-:Y:S01]  /*98f0*/  @!P2 IMAD.MOV R56, RZ, RZ, -R56 ;  /* 0x000000ffff38a224 */ /* 0x000fe200078e0a38 */
[----:B------:R-:W-:Y:S02]  /*9900*/  ISETP.GE.AND P2, PT, R6, RZ, PT ;  /* 0x000000ff0600720c */ /* 0x000fe40003f46270 */
[----:B------:R-:W0:Y:S01]  /*9910*/  S2R R6, SR_TID.X ;  /* 0x0000000000067919 */ /* 0x000e220000002100 */
[----:B------:R-:W-:Y:S01]  /*9920*/  ISETP.GE.AND P3, PT, R18, RZ, PT ;  /* 0x000000ff1200720c */ /* 0x000fe20003f66270 */
[----:B------:R-:W-:Y:S01]  /*9930*/  @!P5 IMAD.MOV R49, RZ, RZ, -R49 ;  /* 0x000000ffff31d224 */ /* 0x000fe200078e0a31 */
[----:B------:R-:W-:-:S11]  /*9940*/  ISETP.GE.AND P5, PT, R13, RZ, PT ;  /* 0x000000ff0d00720c */ /* 0x000fd60003fa6270 */
[----:B------:R-:W-:Y:S01]  /*9950*/  @!P3 IMAD.MOV R52, RZ, RZ, -R52 ;  /* 0x000000ffff34b224 */ /* 0x000fe200078e0a34 */
[----:B------:R-:W-:Y:S01]  /*9960*/  ISETP.GE.AND P3, PT, R12, RZ, PT ;  /* 0x000000ff0c00720c */ /* 0x000fe20003f66270 */
[----:B------:R-:W-:Y:S01]  /*9970*/  @!P5 IMAD.MOV R4, RZ, RZ, -R4 ;  /* 0x000000ffff04d224 */ /* 0x000fe200078e0a04 */
[----:B0-----:R-:W-:-:S11]  /*9980*/  LOP3.LUT R6, R6, 0x1f, RZ, 0xc0, !PT ;  /* 0x0000001f06067812 */ /* 0x001fd600078ec0ff */
[----:B------:R-:W-:Y:S02]  /*9990*/  @!P3 IMAD.MOV R10, RZ, RZ, -R10 ;  /* 0x000000ffff0ab224 */ /* 0x000fe400078e0a0a */
[----:B------:R-:W-:Y:S02]  /*99a0*/  @!P1 IMAD.MOV R41, RZ, RZ, -R41 ;  /* 0x000000ffff299224 */ /* 0x000fe400078e0a29 */
[----:B------:R-:W-:Y:S02]  /*99b0*/  @!P0 IMAD.MOV R15, RZ, RZ, -R15 ;  /* 0x000000ffff0f8224 */ /* 0x000fe400078e0a0f */
[----:B------:R-:W-:Y:S02]  /*99c0*/  @!P2 IMAD.MOV R17, RZ, RZ, -R17 ;  /* 0x000000ffff11a224 */ /* 0x000fe400078e0a11 */
[----:B------:R-:W-:Y:S01]  /*99d0*/  @!P4 IMAD.MOV R19, RZ, RZ, -R19 ;  /* 0x000000ffff13c224 */ /* 0x000fe200078e0a13 */
[----:B--2---:R-:W-:Y:S01]  /*99e0*/  ISETP.GE.AND P5, PT, R9, RZ, PT ;  /* 0x000000ff0900720c */ /* 0x004fe20003fa6270 */
[----:B------:R-:W-:Y:S01]  /*99f0*/  IMAD R9, R6, UR4, RZ ;  /* 0x0000000406097c24 */ /* 0x000fe2000f8e02ff */
[----:B----4-:R-:W-:-:S02]  /*9a00*/  ISETP.NE.AND P3, PT, R0, RZ, PT ;  /* 0x000000ff0000720c */ /* 0x010fc40003f65270 */
[----:B------:R-:W-:-:S04]  /*9a10*/  LOP3.LUT R6, RZ, R0, RZ, 0x33, !PT ;  /* 0x00000000ff067212 */ /* 0x000fc800078e33ff */
[C---:B------:R-:W-:Y:S02]  /*9a20*/  SEL R12, R6.reuse, R35, !P3 ;  /* 0x00000023060c7207 */ /* 0x040fe40005800000 */
[C---:B------:R-:W-:Y:S02]  /*9a30*/  SEL R0, R6.reuse, R44, !P3 ;  /* 0x0000002c06007207 */ /* 0x040fe40005800000 */
[C---:B------:R-:W-:Y:S01]  /*9a40*/  SEL R13, R6.reuse, R39, !P3 ;  /* 0x00000027060d7207 */ /* 0x040fe20005800000 */
[----:B------:R0:W-:Y:S04]  /*9a50*/  STL [R1+0xe8], R12 ;  /* 0x0000e80c01007387 */ /* 0x0001e80000100800 */
[----:B------:R1:W-:Y:S01]  /*9a60*/  STL [R1+0xe4], R0 ;  /* 0x0000e40001007387 */ /* 0x0003e20000100800 */
[----:B0-----:R-:W-:-:S03]  /*9a70*/  SEL R12, R6, R49, !P3 ;  /* 0x00000031060c7207 */ /* 0x001fc60005800000 */
[----:B------:R0:W-:Y:S01]  /*9a80*/  STL [R1+0xe0], R13 ;  /* 0x0000e00d01007387 */ /* 0x0001e20000100800 */
[----:B-1----:R-:W-:-:S03]  /*9a90*/  SEL R0, R6, R52, !P3 ;  /* 0x0000003406007207 */ /* 0x002fc60005800000 */
[----:B------:R1:W-:Y:S04]  /*9aa0*/  STL [R1+0xdc], R12 ;  /* 0x0000dc0c01007387 */ /* 0x0003e80000100800 */
[----:B------:R2:W-:Y:S01]  /*9ab0*/  STL [R1+0xd8], R0 ;  /* 0x0000d80001007387 */ /* 0x0005e20000100800 */
[C---:B0-----:R-:W-:Y:S02]  /*9ac0*/  SEL R13, R6.reuse, R53, !P3 ;  /* 0x00000035060d7207 */ /* 0x041fe40005800000 */
[----:B-1----:R-:W-:-:S03]  /*9ad0*/  SEL R12, R6, R55, !P3 ;  /* 0x00000037060c7207 */ /* 0x002fc60005800000 */
[----:B------:R-:W-:Y:S01]  /*9ae0*/  STL [R1+0xd4], R13 ;  /* 0x0000d40d01007387 */ /* 0x000fe20000100800 */
[----:B--2---:R-:W-:-:S03]  /*9af0*/  SEL R0, R6, R56, !P3 ;  /* 0x0000003806007207 */ /* 0x004fc60005800000 */
[----:B------:R-:W-:Y:S01]  /*9b00*/  STL [R1+0xd0], R12 ;  /* 0x0000d00c01007387 */ /* 0x000fe20000100800 */
[----:B------:R-:W-:-:S03]  /*9b10*/  SEL R3, R6, R3, !P3 ;  /* 0x0000000306037207 */ /* 0x000fc60005800000 */
[----:B------:R-:W2:Y:S04]  /*9b20*/  LDL.LU R22, [R1+0x6c] ;  /* 0x00006c0001167983 */ /* 0x000ea80000300800 */
[----:B------:R0:W-:Y:S04]  /*9b30*/  STL [R1+0xcc], R0 ;  /* 0x0000cc0001007387 */ /* 0x0001e80000100800 */
[----:B------:R1:W-:Y:S04]  /*9b40*/  STL [R1+0xc8], R3 ;  /* 0x0000c80301007387 */ /* 0x0003e80000100800 */
[----:B------:R-:W4:Y:S01]  /*9b50*/  LDL.LU R26, [R1+0x68] ;  /* 0x00006800011a7983 */ /* 0x000f220000300800 */
[----:B0-----:R-:W-:-:S02]  /*9b60*/  SEL R0, R6, R4, !P3 ;  /* 0x0000000406007207 */ /* 0x001fc40005800000 */
[----:B-1----:R-:W-:-:S03]  /*9b70*/  SEL R3, R6, R10, !P3 ;  /* 0x0000000a06037207 */ /* 0x002fc60005800000 */
[----:B------:R0:W-:Y:S01]  /*9b80*/  STL [R1+0xc4], R0 ;  /* 0x0000c40001007387 */ /* 0x0001e20000100800 */
[----:B------:R-:W-:-:S03]  /*9b90*/  SEL R4, R6, R15, !P3 ;  /* 0x0000000f06047207 */ /* 0x000fc60005800000 */
[----:B------:R1:W-:Y:S01]  /*9ba0*/  STL [R1+0xc0], R3 ;  /* 0x0000c00301007387 */ /* 0x0003e20000100800 */
[C---:B0-----:R-:W-:Y:S02]  /*9bb0*/  SEL R0, R6.reuse, R41, !P3 ;  /* 0x0000002906007207 */ /* 0x041fe40005800000 */
[----:B-1----:R-:W-:-:S03]  /*9bc0*/  SEL R3, R6, R17, !P3 ;  /* 0x0000001106037207 */ /* 0x002fc60005800000 */
[----:B------:R0:W-:Y:S04]  /*9bd0*/  STL [R1+0xbc], R0 ;  /* 0x0000bc0001007387 */ /* 0x0001e80000100800 */
[----:B------:R-:W-:Y:S04]  /*9be0*/  STL [R1+0xb8], R4 ;  /* 0x0000b80401007387 */ /* 0x000fe80000100800 */
[----:B------:R-:W4:Y:S01]  /*9bf0*/  LDL.LU R52, [R1] ;  /* 0x0000000001347983 */ /* 0x000f220000300800 */
[----:B0-----:R-:W-:-:S03]  /*9c00*/  SEL R0, R6, R19, !P3 ;  /* 0x0000001306007207 */ /* 0x001fc60005800000 */
[----:B------:R0:W-:Y:S01]  /*9c10*/  STL [R1+0xb4], R3 ;  /* 0x0000b40301007387 */ /* 0x0001e20000100800 */
[----:B------:R-:W-:Y:S01]  /*9c20*/  IADD3 R2, P6, R9, UR6, RZ ;  /* 0x0000000609027c10 */ /* 0x000fe2000ffde0ff */
[----:B------:R-:W-:Y:S02]  /*9c30*/  ULDC UR6, c[0x0][0x240] ;  /* 0x0000900000067ab9 */ /* 0x000fe40000000800 */
[----:B------:R-:W4:Y:S01]  /*9c40*/  LDL.LU R49, [R1+0x8] ;  /* 0x0000080001317983 */ /* 0x000f220000300800 */
[----:B---3--:R-:W-:-:S03]  /*9c50*/  @!P5 IMAD.MOV R24, RZ, RZ, -R24 ;  /* 0x000000ffff18d224 */ /* 0x008fc600078e0a18 */
[----:B------:R1:W-:Y:S04]  /*9c60*/  STL [R1+0xb0], R0 ;  /* 0x0000b00001007387 */ /* 0x0003e80000100800 */
[----:B------:R-:W3:Y:S01]  /*9c70*/  LDL.LU R39, [R1+0x10] ;  /* 0x0000100001277983 */ /* 0x000ee20000300800 */
[----:B0-----:R-:W-:Y:S01]  /*9c80*/  LEA.HI.X.SX32 R3, R9, UR7, 0x1, P6 ;  /* 0x0000000709037c11 */ /* 0x001fe2000b0f0eff */
[----:B------:R-:W-:Y:S01]  /*9c90*/  IMAD R4, R61, UR6, RZ ;  /* 0x000000063d047c24 */ /* 0x000fe2000f8e02ff */
[----:B------:R-:W-:Y:S01]  /*9ca0*/  UIMAD UR47, UR13, 0x1f, URZ ;  /* 0x0000001f0d2f78a4 */ /* 0x000fe2000f8e023f */
[----:B------:R-:W3:Y:S01]  /*9cb0*/  LDL.LU R44, [R1+0x18] ;  /* 0x00001800012c7983 */ /* 0x000ee20000300800 */
[----:B------:R-:W-:Y:S01]  /*9cc0*/  IMAD R41, R47, UR6, RZ ;  /* 0x000000062f297c24 */ /* 0x000fe2000f8e02ff */
[----:B-1----:R-:W-:Y:S01]  /*9cd0*/  SEL R0, R6, R24, !P3 ;  /* 0x0000001806007207 */ /* 0x002fe20005800000 */
[----:B------:R-:W-:Y:S01]  /*9ce0*/  IMAD R37, R37, UR6, RZ ;  /* 0x0000000625257c24 */ /* 0x000fe2000f8e02ff */
[----:B------:R-:W3:Y:S01]  /*9cf0*/  LDL.LU R35, [R1+0x24] ;  /* 0x0000240001237983 */ /* 0x000ee20000300800 */
[----:B------:R-:W-:Y:S01]  /*9d00*/  IMAD R21, R21, UR6, RZ ;  /* 0x0000000615157c24 */ /* 0x000fe2000f8e02ff */
[----:B------:R-:W-:-:S02]  /*9d10*/  UIMAD UR48, UR13, 0x1e, URZ ;  /* 0x0000001e0d3078a4 */ /* 0x000fc4000f8e023f */
[----:B------:R0:W-:Y:S01]  /*9d20*/  STL [R1+0x2b04], R0 ;  /* 0x002b040001007387 */ /* 0x0001e20000100800 */
[----:B------:R-:W-:Y:S01]  /*9d30*/  IMAD R23, R23, UR6, RZ ;  /* 0x0000000617177c24 */ /* 0x000fe2000f8e02ff */
[----:B------:R-:W-:Y:S02]  /*9d40*/  UIMAD UR49, UR13, 0x1d, URZ ;  /* 0x0000001d0d3178a4 */ /* 0x000fe4000f8e023f */
[----:B------:R2:W-:Y:S01]  /*9d50*/  STL [R1+0x2b1c], R3 ;  /* 0x002b1c0301007387 */ /* 0x0005e20000100800 */
[----:B------:R-:W-:Y:S01]  /*9d60*/  IMAD R25, R25, UR6, RZ ;  /* 0x0000000619197c24 */ /* 0x000fe2000f8e02ff */
[----:B------:R-:W-:Y:S02]  /*9d70*/  UIMAD UR50, UR13, 0x1c, URZ ;  /* 0x0000001c0d3278a4 */ /* 0x000fe4000f8e023f */
[----:B------:R-:W3:Y:S01]  /*9d80*/  LDL.LU R57, [R1+0x2c] ;  /* 0x00002c0001397983 */ /* 0x000ee20000300800 */
[----:B------:R-:W-:Y:S01]  /*9d90*/  IMAD R27, R27, UR6, RZ ;  /* 0x000000061b1b7c24 */ /* 0x000fe2000f8e02ff */
[----:B------:R-:W-:Y:S01]  /*9da0*/  UIMAD UR51, UR13, 0x1b, URZ ;  /* 0x0000001b0d3378a4 */ /* 0x000fe2000f8e023f */
[----:B0-----:R-:W-:Y:S01]  /*9db0*/  IMAD R0, R11, UR6, RZ ;  /* 0x000000060b007c24 */ /* 0x001fe2000f8e02ff */
[----:B------:R-:W3:Y:S01]  /*9dc0*/  LDL.LU R54, [R1+0x30] ;  /* 0x0000300001367983 */ /* 0x000ee20000300800 */
[----:B------:R-:W-:Y:S01]  /*9dd0*/  IMAD R29, R29, UR6, RZ ;  /* 0x000000061d1d7c24 */ /* 0x000fe2000f8e02ff */
[----:B------:R-:W-:-:S02]  /*9de0*/  UIMAD UR52, UR13, 0x1a, URZ ;  /* 0x0000001a0d3478a4 */ /* 0x000fc4000f8e023f */
[----:B------:R4:W-:Y:S01]  /*9df0*/  STL [R1+0x28], R0 ;  /* 0x0000280001007387 */ /* 0x0009e20000100800 */
[----:B------:R-:W-:Y:S01]  /*9e00*/  IMAD R31, R31, UR6, RZ ;  /* 0x000000061f1f7c24 */ /* 0x000fe2000f8e02ff */
[----:B------:R-:W-:Y:S02]  /*9e10*/  UIMAD UR53, UR13, 0x19, URZ ;  /* 0x000000190d3578a4 */ /* 0x000fe4000f8e023f */
[----:B------:R-:W3:Y:S01]  /*9e20*/  LDL.LU R11, [R1+0x34] ;  /* 0x00003400010b7983 */ /* 0x000ee20000300800 */
[----:B------:R-:W-:Y:S01]  /*9e30*/  IMAD R33, R33, UR6, RZ ;  /* 0x0000000621217c24 */ /* 0x000fe2000f8e02ff */
[----:B------:R-:W-:Y:S02]  /*9e40*/  UIMAD UR54, UR13, 0x18, URZ ;  /* 0x000000180d3678a4 */ /* 0x000fe4000f8e023f */
[----:B------:R-:W3:Y:S01]  /*9e50*/  LDL.LU R12, [R1+0x38] ;  /* 0x00003800010c7983 */ /* 0x000ee20000300800 */
[----:B------:R-:W-:Y:S01]  /*9e60*/  IMAD R34, R34, UR6, RZ ;  /* 0x0000000622227c24 */ /* 0x000fe2000f8e02ff */
[----:B------:R-:W-:-:S02]  /*9e70*/  UIMAD UR55, UR13, 0x17, URZ ;  /* 0x000000170d3778a4 */ /* 0x000fc4000f8e023f */
[----:B------:R-:W3:Y:S01]  /*9e80*/  LDL.LU R13, [R1+0x3c] ;  /* 0x00003c00010d7983 */ /* 0x000ee20000300800 */
[----:B------:R-:W-:Y:S01]  /*9e90*/  IMAD R36, R36, UR6, RZ ;  /* 0x0000000624247c24 */ /* 0x000fe2000f8e02ff */
[----:B------:R-:W-:Y:S02]  /*9ea0*/  USHF.L.U32 UR28, UR13, 0x5, URZ ;  /* 0x000000050d1c7899 */ /* 0x000fe4000800063f */
        /* <DEDUP_REMOVED lines=8> */
[----:B------:R-:W-:Y:S02]  /*9f30*/  UIMAD UR16, UR16, 0x13, URZ ;  /* 0x00000013101078a4 */ /* 0x000fe4000f8e023f */
[----:B------:R-:W3:Y:S01]  /*9f40*/  LDL.LU R30, [R1+0x58] ;  /* 0x00005800011e7983 */ /* 0x000ee20000300800 */
[----:B------:R-:W-:Y:S02]  /*9f50*/  UIMAD UR17, UR17, 0x12, URZ ;  /* 0x00000012111178a4 */ /* 0x000fe4000f8e023f */
[----:B------:R-:W-:Y:S01]  /*9f60*/  UIMAD UR18, UR18, 0x11, URZ ;  /* 0x00000011121278a4 */ /* 0x000fe2000f8e023f */
[----:B------:R-:W3:Y:S01]  /*9f70*/  LDL.LU R18, [R1+0x54] ;  /* 0x0000540001127983 */ /* 0x000ee20000300800 */
[----:B------:R-:W-:Y:S02]  /*9f80*/  USHF.L.U32 UR19, UR19, 0x4, URZ ;  /* 0x0000000413137899 */ /* 0x000fe4000800063f */
[----:B------:R-:W-:Y:S01]  /*9f90*/  UIMAD UR20, UR20, 0xf, URZ ;  /* 0x0000000f141478a4 */ /* 0x000fe2000f8e023f */
[----:B------:R-:W3:Y:S01]  /*9fa0*/  LDL.LU R28, [R1+0x50] ;  /* 0x00005000011c7983 */ /* 0x000ee20000300800 */
[----:B------:R-:W-:-:S02]  /*9fb0*/  UIMAD UR23, UR23, 0xe, URZ ;  /* 0x0000000e171778a4 */ /* 0x000fc4000f8e023f */
[----:B------:R-:W-:Y:S01]  /*9fc0*/  UIMAD UR24, UR24, 0xd, URZ ;  /* 0x0000000d181878a4 */ /* 0x000fe2000f8e023f */
[----:B------:R-:W3:Y:S01]  /*9fd0*/  LDL.LU R20, [R1+0x4c] ;  /* 0x00004c0001147983 */ /* 0x000ee20000300800 */
[----:B------:R-:W-:Y:S01]  /*9fe0*/  IMAD R61, R7, UR6, RZ ;  /* 0x00000006073d7c24 */ /* 0x000fe2000f8e02ff */
[----:B------:R-:W-:Y:S02]  /*9ff0*/  UIMAD UR25, UR25, 0xc, URZ ;  /* 0x0000000c191978a4 */ /* 0x000fe4000f8e023f */
[----:B------:R-:W-:Y:S02]  /*a000*/  UIMAD UR26, UR26, 0xb, URZ ;  /* 0x0000000b1a1a78a4 */ /* 0x000fe4000f8e023f */
[----:B------:R-:W-:Y:S02]  /*a010*/  UIMAD UR27, UR27, 0xa, URZ ;  /* 0x0000000a1b1b78a4 */ /* 0x000fe4000f8e023f */
[----:B------:R-:W-:Y:S02]  /*a020*/  UIMAD UR22, UR22, 0x9, URZ ;  /* 0x00000009161678a4 */ /* 0x000fe4000f8e023f */
[----:B------:R-:W-:Y:S01]  /*a030*/  USHF.L.U32 UR21, UR21, 0x3, URZ ;  /* 0x0000000315157899 */ /* 0x000fe2000800063f */
[----:B------:R-:W-:Y:S01]  /*a040*/  ULDC UR7, c[0x0][0x238] ;  /* 0x00008e0000077ab9 */ /* 0x000fe20000000800 */
[----:B--2---:R-:W-:-:S02]  /*a050*/  IMAD R3, R22, UR6, RZ ;  /* 0x0000000616037c24 */ /* 0x004fc4000f8e02ff */
[----:B------:R-:W2:Y:S04]  /*a060*/  LDL.LU R22, [R1+0x48] ;  /* 0x0000480001167983 */ /* 0x000ea80000300800 */
[----:B------:R0:W-:Y:S01]  /*a070*/  STL [R1+0x20], R3 ;  /* 0x0000200301007387 */ /* 0x0001e20000100800 */
[----:B----4-:R-:W-:-:S03]  /*a080*/  IMAD R0, R26, UR6, RZ ;  /* 0x000000061a007c24 */ /* 0x010fc6000f8e02ff */
[----:B------:R-:W4:Y:S01]  /*a090*/  LDL.LU R26, [R1+0x44] ;  /* 0x00004400011a7983 */ /* 0x000f220000300800 */
[----:B0-----:R-:W-:-:S03]  /*a0a0*/  IMAD R3, R8, UR6, RZ ;  /* 0x0000000608037c24 */ /* 0x001fc6000f8e02ff */
[----:B------:R0:W-:Y:S04]  /*a0b0*/  STL [R1+0x1c], R0 ;  /* 0x00001c0001007387 */ /* 0x0001e80000100800 */
[----:B------:R1:W-:Y:S01]  /*a0c0*/  STL [R1+0x14], R4 ;  /* 0x0000140401007387 */ /* 0x0003e20000100800 */
[----:B0-----:R-:W-:-:S03]  /*a0d0*/  IMAD R0, R5, UR6, RZ ;  /* 0x0000000605007c24 */ /* 0x001fc6000f8e02ff */
[----:B------:R0:W-:Y:S01]  /*a0e0*/  STL [R1+0xc], R3 ;  /* 0x00000c0301007387 */ /* 0x0001e20000100800 */
[----:B-1----:R-:W-:Y:S02]  /*a0f0*/  IMAD R4, R52, UR6, RZ ;  /* 0x0000000634047c24 */ /* 0x002fe4000f8e02ff */
[----:B------:R-:W-:-:S03]  /*a100*/  IMAD R5, R49, UR6, RZ ;  /* 0x0000000631057c24 */ /* 0x000fc6000f8e02ff */
[----:B------:R1:W-:Y:S01]  /*a110*/  STL [R1+0x2b18], R4 ;  /* 0x002b180401007387 */ /* 0x0003e20000100800 */
[----:B---3--:R-:W-:-:S03]  /*a120*/  IMAD R6, R39, UR6, RZ ;  /* 0x0000000627067c24 */ /* 0x008fc6000f8e02ff */
[----:B------:R3:W-:Y:S01]  /*a130*/  STL [R1+0x2b14], R5 ;  /* 0x002b140501007387 */ /* 0x0007e20000100800 */
[----:B------:R-:W-:-:S03]  /*a140*/  IMAD R7, R44, UR6, RZ ;  /* 0x000000062c077c24 */ /* 0x000fc6000f8e02ff */
[----:B------:R3:W-:Y:S01]  /*a150*/  STL [R1+0x2b10], R6 ;  /* 0x002b100601007387 */ /* 0x0007e20000100800 */
[----:B------:R-:W-:-:S03]  /*a160*/  IMAD R8, R35, UR6, RZ ;  /* 0x0000000623087c24 */ /* 0x000fc6000f8e02ff */
[----:B------:R3:W-:Y:S04]  /*a170*/  STL [R1+0x2b0c], R7 ;  /* 0x002b0c0701007387 */ /* 0x0007e80000100800 */
[----:B------:R3:W-:Y:S04]  /*a180*/  STL [R1+0x2b08], R8 ;  /* 0x002b080801007387 */ /* 0x0007e80000100800 */
[----:B------:R-:W2:Y:S04]  /*a190*/  LDL.LU R44, [R1+0xac] ;  /* 0x0000ac00012c7983 */ /* 0x000ea80000300800 */
[----:B------:R-:W2:Y:S01]  /*a1a0*/  LDL.LU R49, [R1+0x94] ;  /* 0x0000940001317983 */ /* 0x000ea20000300800 */
[----:B------:R-:W-:-:S03]  /*a1b0*/  IMAD R10, R54, UR6, RZ ;  /* 0x00000006360a7c24 */ /* 0x000fc6000f8e02ff */
[----:B------:R-:W2:Y:S01]  /*a1c0*/  LDL.LU R52, [R1+0x88] ;  /* 0x0000880001347983 */ /* 0x000ea20000300800 */
[----:B------:R-:W-:-:S03]  /*a1d0*/  IMAD R9, R57, UR6, RZ ;  /* 0x0000000639097c24 */ /* 0x000fc6000f8e02ff */
[----:B------:R-:W2:Y:S04]  /*a1e0*/  LDL.LU R53, [R1+0x84] ;  /* 0x0000840001357983 */ /* 0x000ea80000300800 */
[----:B------:R-:W2:Y:S04]  /*a1f0*/  LDL.LU R54, [R1+0x80] ;  /* 0x0000800001367983 */ /* 0x000ea80000300800 */
[----:B------:R-:W2:Y:S04]  /*a200*/  LDL.LU R55, [R1+0x78] ;  /* 0x0000780001377983 */ /* 0x000ea80000300800 */
[----:B------:R-:W2:Y:S04]  /*a210*/  LDL.LU R56, [R1+0x74] ;  /* 0x0000740001387983 */ /* 0x000ea80000300800 */
[----:B------:R-:W2:Y:S04]  /*a220*/  LDL.LU R57, [R1+0x70] ;  /* 0x0000700001397983 */ /* 0x000ea80000300800 */
[----:B0-----:R-:W2:Y:S04]  /*a230*/  LDL.LU R3, [R1+0x64] ;  /* 0x0000640001037983 */ /* 0x001ea80000300800 */
[----:B-1----:R-:W2:Y:S01]  /*a240*/  LDL.LU R4, [R1+0x28] ;  /* 0x0000280001047983 */ /* 0x002ea20000300800 */
[----:B------:R-:W-:-:S03]  /*a250*/  IMAD R15, R32, UR6, RZ ;  /* 0x00000006200f7c24 */ /* 0x000fc6000f8e02ff */
[----:B---3--:R-:W3:Y:S01]  /*a260*/  LDL.LU R5, [R1+0x20] ;  /* 0x0000200001057983 */ /* 0x008ee20000300800 */
[----:B------:R-:W-:-:S03]  /*a270*/  IMAD R17, R30, UR6, RZ ;  /* 0x000000061e117c24 */ /* 0x000fc6000f8e02ff */
[----:B------:R-:W3:Y:S01]  /*a280*/  LDL.LU R6, [R1+0x1c] ;  /* 0x00001c0001067983 */ /* 0x000ee20000300800 */
[----:B------:R-:W-:-:S03]  /*a290*/  IMAD R30, R46, UR6, RZ ;  /* 0x000000062e1e7c24 */ /* 0x000fc6000f8e02ff */
[----:B------:R-:W3:Y:S01]  /*a2a0*/  LDL.LU R7, [R1+0x14] ;  /* 0x0000140001077983 */ /* 0x000ee20000300800 */
[----:B------:R-:W-:-:S03]  /*a2b0*/  IMAD R32, R48, UR6, RZ ;  /* 0x0000000630207c24 */ /* 0x000fc6000f8e02ff */
[----:B------:R-:W3:Y:S01]  /*a2c0*/  LDL.LU R8, [R1+0xc] ;  /* 0x00000c0001087983 */ /* 0x000ee20000300800 */
[----:B------:R-:W-:-:S03]  /*a2d0*/  IMAD R35, R60, UR6, RZ ;  /* 0x000000063c237c24 */ /* 0x000fc6000f8e02ff */
[----:B------:R-:W3:Y:S04]  /*a2e0*/  LDL.LU R46, [R1+0xa4] ;  /* 0x0000a400012e7983 */ /* 0x000ee80000300800 */
[----:B------:R-:W3:Y:S04]  /*a2f0*/  LDL.LU R48, [R1+0x98] ;  /* 0x0000980001307983 */ /* 0x000ee80000300800 */
[----:B------:R-:W2:Y:S01]  /*a300*/  LDL.LU R60, [R1+0x8c] ;  /* 0x00008c00013c7983 */ /* 0x000ea20000300800 */
[----:B------:R-:W-:Y:S02]  /*a310*/  IMAD R19, R28, UR6, RZ ;  /* 0x000000061c137c24 */ /* 0x000fe4000f8e02ff */
[----:B------:R-:W-:-:S02]  /*a320*/  IMAD R28, R43, UR6, RZ ;  /* 0x000000062b1c7c24 */ /* 0x000fc4000f8e02ff */
[----:B------:R-:W-:Y:S02]  /*a330*/  IMAD R43, R51, UR6, RZ ;  /* 0x00000006332b7c24 */ /* 0x000fe4000f8e02ff */
[----:B------:R-:W-:Y:S02]  /*a340*/  IMAD R39, R42, UR6, RZ ;  /* 0x000000062a277c24 */ /* 0x000fe4000f8e02ff */
[----:B------:R-:W-:Y:S02]  /*a350*/  IMAD R42, R50, UR6, RZ ;  /* 0x00000006322a7c24 */ /* 0x000fe4000f8e02ff */
[----:B----4-:R-:W-:Y:S02]  /*a360*/  IMAD R24, R26, UR6, RZ ;  /* 0x000000061a187c24 */ /* 0x010fe4000f8e02ff */
[----:B------:R-:W-:Y:S02]  /*a370*/  IMAD R26, R40, UR6, RZ ;  /* 0x00000006281a7c24 */ /* 0x000fe4000f8e02ff */
[----:B------:R-:W-:-:S02]  /*a380*/  IMAD R40, R45, UR6, RZ ;  /* 0x000000062d287c24 */ /* 0x000fc4000f8e02ff */
[----:B------:R-:W4:Y:S04]  /*a390*/  LDL.LU R45, [R1+0xa8] ;  /* 0x0000a800012d7983 */ /* 0x000f280000300800 */
[----:B------:R-:W4:Y:S04]  /*a3a0*/  LDL.LU R47, [R1+0x9c] ;  /* 0x00009c00012f7983 */ /* 0x000f280000300800 */
[----:B------:R-:W4:Y:S01]  /*a3b0*/  LDL.LU R50, [R1+0x90] ;  /* 0x0000900001327983 */ /* 0x000f220000300800 */
[----:B--2---:R-:W-:Y:S02]  /*a3c0*/  IMAD R51, R60, UR6, RZ ;  /* 0x000000063c337c24 */ /* 0x004fe4000f8e02ff */
[----:B------:R-:W-:Y:S01]  /*a3d0*/  IMAD R60, R3, UR6, RZ ;  /* 0x00000006033c7c24 */ /* 0x000fe2000f8e02ff */
[----:B------:R-:W-:-:S05]  /*a3e0*/  IADD3 R3, P6, R4, R2, RZ ;  /* 0x0000000204037210 */ /* 0x000fca0007fde0ff */
[----:B------:R3:W-:Y:S02]  /*a3f0*/  STL [R1+0x2968], R3 ;  /* 0x0029680301007387 */ /* 0x0007e40000100800 */
[----:B---3--:R-:W-:-:S05]  /*a400*/  IADD3 R3, P5, R5, R2, RZ ;  /* 0x0000000205037210 */ /* 0x008fca0007fbe0ff */
[----:B------:R0:W-:Y:S02]  /*a410*/  STL [R1+0x296c], R3 ;  /* 0x00296c0301007387 */ /* 0x0001e40000100800 */
[----:B0-----:R-:W-:-:S05]  /*a420*/  IADD3 R3, P3, R6, R2, RZ ;  /* 0x0000000206037210 */ /* 0x001fca0007f7e0ff */
        /* <DEDUP_REMOVED lines=8> */
[----:B------:R0:W-:Y:S04]  /*a4b0*/  STL [R1+0x2980], R3 ;  /* 0x0029800301007387 */ /* 0x0001e80000100800 */
[----:B0-----:R-:W2:Y:S02]  /*a4c0*/  LDL.LU R3, [R1+0x2b1c] ;  /* 0x002b1c0001037983 */ /* 0x001ea40000300800 */
[----:B--2---:R-:W-:-:S05]  /*a4d0*/  LEA.HI.X.SX32 R4, R4, R3, 0x1, P6 ;  /* 0x0000000304047211 */ /* 0x004fca00030f0eff */
[----:B------:R0:W-:Y:S02]  /*a4e0*/  STL [R1+0x2960], R4 ;  /* 0x0029600401007387 */ /* 0x0001e40000100800 */
[----:B0-----:R-:W-:-:S05]  /*a4f0*/  IADD3 R4, P6, R37, R2, RZ ;  /* 0x0000000225047210 */ /* 0x001fca0007fde0ff */
[----:B------:R0:W-:Y:S04]  /*a500*/  STL [R1+0x2964], R4 ;  /* 0x0029640401007387 */ /* 0x0001e80000100800 */
[----:B0-----:R-:W2:Y:S01]  /*a510*/  LDL.LU R4, [R1+0x2b18] ;  /* 0x002b180001047983 */ /* 0x001ea20000300800 */
[----:B------:R-:W-:-:S05]  /*a520*/  LEA.HI.X.SX32 R5, R5, R3, 0x1, P5 ;  /* 0x0000000305057211 */ /* 0x000fca00028f0eff */
[----:B------:R2:W-:Y:S02]  /*a530*/  STL [R1+0x2958], R5 ;  /* 0x0029580501007387 */ /* 0x0005e40000100800 */
[----:B--2---:R-:W-:-:S05]  /*a540*/  IADD3 R5, P5, R4, R2, RZ ;  /* 0x0000000204057210 */ /* 0x004fca0007fbe0ff */
        /* <DEDUP_REMOVED lines=17> */
[-C--:B------:R-:W-:Y:S02]  /*a660*/  LEA.HI.X.SX32 R0, R0, R3.reuse, 0x1, P0 ;  /* 0x0000000300007211 */ /* 0x080fe400000f0eff */
[----:B------:R-:W-:-:S03]  /*a670*/  LEA.HI.X.SX32 R61, R61, R3, 0x1, P4 ;  /* 0x000000033d3d7211 */ /* 0x000fc600020f0eff */
[----:B------:R2:W-:Y:S01]  /*a680*/  STL [R1+0x2938], R0 ;  /* 0x0029380001007387 */ /* 0x0005e20000100800 */
[-C--:B------:R-:W-:Y:S01]  /*a690*/  LEA.HI.X.SX32 R37, R37, R3.reuse, 0x1, P6 ;  /* 0x0000000325257211 */ /* 0x080fe200030f0eff */
[----:B------:R-:W-:Y:S01]  /*a6a0*/  IMAD R11, R11, UR6, RZ ;  /* 0x000000060b0b7c24 */ /* 0x000fe2000f8e02ff */
[-C--:B------:R-:W-:Y:S01]  /*a6b0*/  LEA.HI.X.SX32 R4, R4, R3.reuse, 0x1, P5 ;  /* 0x0000000304047211 */ /* 0x080fe200028f0eff */
[----:B------:R-:W-:Y:S01]  /*a6c0*/  IMAD R12, R12, UR6, RZ ;  /* 0x000000060c0c7c24 */ /* 0x000fe2000f8e02ff */
[-C--:B------:R-:W-:Y:S01]  /*a6d0*/  LEA.HI.X.SX32 R5, R5, R3.reuse, 0x1, P3 ;  /* 0x0000000305057211 */ /* 0x080fe200018f0eff */
[----:B------:R-:W-:Y:S01]  /*a6e0*/  IMAD R13, R13, UR6, RZ ;  /* 0x000000060d0d7c24 */ /* 0x000fe2000f8e02ff */
[----:B------:R-:W-:Y:S01]  /*a6f0*/  LEA.HI.X.SX32 R6, R6, R3, 0x1, P2 ;  /* 0x0000000306067211 */ /* 0x000fe200010f0eff */
[----:B------:R-:W-:Y:S02]  /*a700*/  IMAD R14, R14, UR6, RZ ;  /* 0x000000060e0e7c24 */ /* 0x000fe4000f8e02ff */
[----:B------:R-:W-:-:S02]  /*a710*/  IMAD R16, R16, UR6, RZ ;  /* 0x0000000610107c24 */ /* 0x000fc4000f8e02ff */
[----:B------:R-:W-:Y:S02]  /*a720*/  IMAD R18, R18, UR6, RZ ;  /* 0x0000000612127c24 */ /* 0x000fe4000f8e02ff */
[----:B------:R-:W-:Y:S02]  /*a730*/  IMAD R20, R20, UR6, RZ ;  /* 0x0000000614147c24 */ /* 0x000fe4000f8e02ff */
[----:B------:R-:W-:Y:S02]  /*a740*/  IMAD R22, R22, UR6, RZ ;  /* 0x0000000616167c24 */ /* 0x000fe4000f8e02ff */
[----:B------:R-:W-:Y:S02]  /*a750*/  IMAD R44, R44, UR6, RZ ;  /* 0x000000062c2c7c24 */ /* 0x000fe4000f8e02ff */
[----:B----4-:R-:W-:Y:S02]  /*a760*/  IMAD R45, R45, UR6, RZ ;  /* 0x000000062d2d7c24 */ /* 0x010fe4000f8e02ff */
[----:B------:R-:W-:-:S02]  /*a770*/  IMAD R46, R46, UR6, RZ ;  /* 0x000000062e2e7c24 */ /* 0x000fc4000f8e02ff */
[----:B------:R-:W-:Y:S02]  /*a780*/  IMAD R47, R47, UR6, RZ ;  /* 0x000000062f2f7c24 */ /* 0x000fe4000f8e02ff */
[----:B------:R-:W-:Y:S02]  /*a790*/  IMAD R48, R48, UR6, RZ ;  /* 0x0000000630307c24 */ /* 0x000fe4000f8e02ff */
[----:B------:R-:W-:Y:S02]  /*a7a0*/  IMAD R49, R49, UR6, RZ ;  /* 0x0000000631317c24 */ /* 0x000fe4000f8e02ff */
[----:B------:R-:W-:Y:S02]  /*a7b0*/  IMAD R50, R50, UR6, RZ ;  /* 0x0000000632327c24 */ /* 0x000fe4000f8e02ff */
[----:B------:R-:W-:Y:S02]  /*a7c0*/  IMAD R52, R52, UR6, RZ ;  /* 0x0000000634347c24 */ /* 0x000fe4000f8e02ff */
[----:B------:R-:W-:-:S02]  /*a7d0*/  IMAD R53, R53, UR6, RZ ;  /* 0x0000000635357c24 */ /* 0x000fc4000f8e02ff */
[----:B------:R-:W-:Y:S02]  /*a7e0*/  IMAD R54, R54, UR6, RZ ;  /* 0x0000000636367c24 */ /* 0x000fe4000f8e02ff */
[----:B------:R-:W-:Y:S02]  /*a7f0*/  IMAD R55, R55, UR6, RZ ;  /* 0x0000000637377c24 */ /* 0x000fe4000f8e02ff */
[----:B------:R-:W-:Y:S01]  /*a800*/  IMAD R56, R56, UR6, RZ ;  /* 0x0000000638387c24 */ /* 0x000fe2000f8e02ff */
[----:B--2---:R-:W-:-:S05]  /*a810*/  IADD3 R0, P0, R8, R2, RZ ;  /* 0x0000000208007210 */ /* 0x004fca0007f1e0ff */
[----:B------:R0:W-:Y:S04]  /*a820*/  STL [R1+0x293c], R0 ;  /* 0x00293c0001007387 */ /* 0x0001e80000100800 */
[----:B0-----:R-:W2:Y:S04]  /*a830*/  LDL.LU R0, [R1+0x2b04] ;  /* 0x002b040001007983 */ /* 0x001ea80000300800 */
[----:B------:R0:W-:Y:S02]  /*a840*/  STL [R1+0x2930], R61 ;  /* 0x0029303d01007387 */ /* 0x0001e40000100800 */
[----:B0-----:R-:W-:-:S05]  /*a850*/  IADD3 R61, P4, R9, R2, RZ ;  /* 0x00000002093d7210 */ /* 0x001fca0007f9e0ff */
[----:B------:R0:W-:Y:S04]  /*a860*/  STL [R1+0x2934], R61 ;  /* 0x0029343d01007387 */ /* 0x0001e80000100800 */
[----:B------:R1:W-:Y:S01]  /*a870*/  STL [R1+0x2928], R37 ;  /* 0x0029282501007387 */ /* 0x0003e20000100800 */
[-C--:B0-----:R-:W-:Y:S02]  /*a880*/  IADD3 R61, P6, R10, R2.reuse, RZ ;  /* 0x000000020a3d7210 */ /* 0x081fe40007fde0ff */
[----:B-1----:R-:W-:-:S03]  /*a890*/  IADD3 R37, P5, R11, R2, RZ ;  /* 0x000000020b257210 */ /* 0x002fc60007fbe0ff */
[----:B------:R-:W-:Y:S04]  /*a8a0*/  STL [R1+0x292c], R61 ;  /* 0x00292c3d01007387 */ /* 0x000fe80000100800 */
[----:B------:R0:W-:Y:S04]  /*a8b0*/  STL [R1+0x2920], R4 ;  /* 0x0029200401007387 */ /* 0x0001e80000100800 */
[----:B------:R-:W-:Y:S01]  /*a8c0*/  STL [R1+0x2924], R37 ;  /* 0x0029242501007387 */ /* 0x000fe20000100800 */
[----:B0-----:R-:W-:-:S03]  /*a8d0*/  IADD3 R4, P3, R12, R2, RZ ;  /* 0x000000020c047210 */ /* 0x001fc60007f7e0ff */
[----:B------:R0:W-:Y:S04]  /*a8e0*/  STL [R1+0x2918], R5 ;  /* 0x0029180501007387 */ /* 0x0001e80000100800 */
[----:B------:R1:W-:Y:S01]  /*a8f0*/  STL [R1+0x291c], R4 ;  /* 0x00291c0401007387 */ /* 0x0003e20000100800 */
[----:B0-----:R-:W-:-:S03]  /*a900*/  IADD3 R5, P2, R13, R2, RZ ;  /* 0x000000020d057210 */ /* 0x001fc60007f5e0ff */
[----:B------:R0:W-:Y:S01]  /*a910*/  STL [R1+0x2910], R6 ;  /* 0x0029100601007387 */ /* 0x0001e20000100800 */
[----:B-1----:R-:W-:-:S03]  /*a920*/  LEA.HI.X.SX32 R4, R7, R3, 0x1, P1 ;  /* 0x0000000307047211 */ /* 0x002fc600008f0eff */
        /* <DEDUP_REMOVED lines=168> */
[----:B------:R-:W3:Y:S04]  /*b3b0*/  LDL.LU R16, [R1+0xe8] ;  /* 0x0000e80001107983 */ /* 0x000ee80000300800 */
[----:B------:R1:W-:Y:S04]  /*b3c0*/  STL [R1+0x27c4], R5 ;  /* 0x0027c40501007387 */ /* 0x0003e80000100800 */
[----:B------:R-:W4:Y:S04]  /*b3d0*/  LDL.LU R15, [R1+0xe4] ;  /* 0x0000e400010f7983 */ /* 0x000f280000300800 */
[----:B------:R2:W-:Y:S04]  /*b3e0*/  STL [R1+0x27b8], R4 ;  /* 0x0027b80401007387 */ /* 0x0005e80000100800 */
[----:B------:R-:W4:Y:S04]  /*b3f0*/  LDL.LU R14, [R1+0xe0] ;  /* 0x0000e000010e7983 */ /* 0x000f280000300800 */
[----:B------:R-:W4:Y:S04]  /*b400*/  LDL.LU R13, [R1+0xdc] ;  /* 0x0000dc00010d7983 */ /* 0x000f280000300800 */
[----:B------:R-:W4:Y:S04]  /*b410*/  LDL.LU R12, [R1+0xd8] ;  /* 0x0000d800010c7983 */ /* 0x000f280000300800 */
[----:B------:R-:W4:Y:S04]  /*b420*/  LDL.LU R11, [R1+0xd4] ;  /* 0x0000d400010b7983 */ /* 0x000f280000300800 */
[----:B------:R-:W4:Y:S04]  /*b430*/  LDL.LU R10, [R1+0xd0] ;  /* 0x0000d000010a7983 */ /* 0x000f280000300800 */
[----:B------:R-:W4:Y:S04]  /*b440*/  LDL.LU R9, [R1+0xcc] ;  /* 0x0000cc0001097983 */ /* 0x000f280000300800 */
[----:B------:R-:W4:Y:S04]  /*b450*/  LDL.LU R8, [R1+0xc8] ;  /* 0x0000c80001087983 */ /* 0x000f280000300800 */
[----:B------:R-:W4:Y:S04]  /*b460*/  LDL.LU R7, [R1+0xc4] ;  /* 0x0000c40001077983 */ /* 0x000f280000300800 */
[----:B0-----:R-:W4:Y:S04]  /*b470*/  LDL.LU R6, [R1+0xc0] ;  /* 0x0000c00001067983 */ /* 0x001f280000300800 */
[----:B-1----:R-:W4:Y:S04]  /*b480*/  LDL.LU R5, [R1+0xbc] ;  /* 0x0000bc0001057983 */ /* 0x002f280000300800 */
[----:B--2---:R-:W2:Y:S04]  /*b490*/  LDL.LU R4, [R1+0xb8] ;  /* 0x0000b80001047983 */ /* 0x004ea80000300800 */
[----:B------:R-:W2:Y:S04]  /*b4a0*/  LDL.LU R37, [R1+0xb4] ;  /* 0x0000b40001257983 */ /* 0x000ea80000300800 */
[----:B------:R-:W2:Y:S01]  /*b4b0*/  LDL.LU R61, [R1+0xb0] ;  /* 0x0000b000013d7983 */ /* 0x000ea20000300800 */
[----:B------:R-:W-:Y:S01]  /*b4c0*/  IMAD R57, R57, UR6, RZ ;  /* 0x0000000639397c24 */ /* 0x000fe2000f8e02ff */
[----:B------:R-:W-:Y:S01]  /*b4d0*/  LEA.HI.X.SX32 R19, R51, R3, 0x1, P0 ;  /* 0x0000000333137211 */ /* 0x000fe200000f0eff */
[----:B------:R-:W-:-:S03]  /*b4e0*/  ULDC UR6, c[0x0][0x234] ;  /* 0x00008d0000067ab9 */ /* 0x000fc60000000800 */
[-C--:B------:R-:W-:Y:S02]  /*b4f0*/  IADD3 R17, P1, R57, R2.reuse, RZ ;  /* 0x0000000239117210 */ /* 0x080fe40007f3e0ff */
[----:B------:R-:W-:-:S03]  /*b500*/  IADD3 R18, P0, R58, R2, RZ ;  /* 0x000000023a127210 */ /* 0x000fc60007f1e0ff */
[----:B------:R0:W-:Y:S04]  /*b510*/  STL [R1+0x27bc], R17 ;  /* 0x0027bc1101007387 */ /* 0x0001e80000100800 */
[----:B------:R1:W-:Y:S01]  /*b520*/  STL [R1+0x27b0], R19 ;  /* 0x0027b01301007387 */ /* 0x0003e20000100800 */
[----:B0-----:R-:W-:-:S03]  /*b530*/  LEA.HI.X.SX32 R17, R52, R3, 0x1, P4 ;  /* 0x0000000334117211 */ /* 0x001fc600020f0eff */
[----:B------:R0:W-:Y:S01]  /*b540*/  STL [R1+0x27b4], R18 ;  /* 0x0027b41201007387 */ /* 0x0001e20000100800 */
[----:B-1----:R-:W-:-:S03]  /*b550*/  IADD3 R19, P4, R59, R2, RZ ;  /* 0x000000023b137210 */ /* 0x002fc60007f9e0ff */
[----:B------:R1:W-:Y:S01]  /*b560*/  STL [R1+0x27a8], R17 ;  /* 0x0027a81101007387 */ /* 0x0003e20000100800 */
[----:B0-----:R-:W-:-:S03]  /*b570*/  LEA.HI.X.SX32 R18, R53, R3, 0x1, P6 ;  /* 0x0000000335127211 */ /* 0x001fc600030f0eff */
[----:B------:R-:W-:Y:S01]  /*b580*/  STL [R1+0x27ac], R19 ;  /* 0x0027ac1301007387 */ /* 0x000fe20000100800 */
[----:B-1----:R-:W-:-:S03]  /*b590*/  IADD3 R17, P6, R60, R2, RZ ;  /* 0x000000023c117210 */ /* 0x002fc60007fde0ff */
[----:B------:R0:W-:Y:S01]  /*b5a0*/  STL [R1+0x27a4], R18 ;  /* 0x0027a41201007387 */ /* 0x0001e20000100800 */
[----:B------:R-:W-:-:S03]  /*b5b0*/  LEA.HI.X.SX32 R2, R54, R3, 0x1, P5 ;  /* 0x0000000336027211 */ /* 0x000fc600028f0eff */
[----:B------:R1:W-:Y:S01]  /*b5c0*/  STL [R1+0x27a0], R17 ;  /* 0x0027a01101007387 */ /* 0x0003e20000100800 */
[----:B0-----:R-:W-:-:S03]  /*b5d0*/  LEA.HI.X.SX32 R18, R55, R3, 0x1, P3 ;  /* 0x0000000337127211 */ /* 0x001fc600018f0eff */
[----:B------:R0:W-:Y:S01]  /*b5e0*/  STL [R1+0x279c], R2 ;  /* 0x00279c0201007387 */ /* 0x0001e20000100800 */
[----:B-1----:R-:W-:-:S03]  /*b5f0*/  LEA.HI.X.SX32 R17, R56, R3, 0x1, P2 ;  /* 0x0000000338117211 */ /* 0x002fc600010f0eff */
[----:B------:R1:W-:Y:S04]  /*b600*/  STL [R1+0x2798], R18 ;  /* 0x0027981201007387 */ /* 0x0003e80000100800 */
[----:B------:R1:W-:Y:S01]  /*b610*/  STL [R1+0x2794], R17 ;  /* 0x0027941101007387 */ /* 0x0003e20000100800 */
[-C--:B0-----:R-:W-:Y:S02]  /*b620*/  LEA.HI.X.SX32 R2, R57, R3.reuse, 0x1, P1 ;  /* 0x0000000339027211 */ /* 0x081fe400008f0eff */
[----:B-1----:R-:W-:-:S03]  /*b630*/  LEA.HI.X.SX32 R18, R58, R3, 0x1, P0 ;  /* 0x000000033a127211 */ /* 0x002fc600000f0eff */
[----:B------:R0:W-:Y:S01]  /*b640*/  STL [R1+0x2790], R2 ;  /* 0x0027900201007387 */ /* 0x0001e20000100800 */
[----:B------:R-:W-:-:S03]  /*b650*/  LEA.HI.X.SX32 R17, R59, R3, 0x1, P4 ;  /* 0x000000033b117211 */ /* 0x000fc600020f0eff */
[----:B------:R-:W-:Y:S04]  /*b660*/  STL [R1+0x278c], R18 ;  /* 0x00278c1201007387 */ /* 0x000fe80000100800 */
[----:B------:R-:W-:Y:S01]  /*b670*/  STL [R1+0x2788], R17 ;  /* 0x0027881101007387 */ /* 0x000fe20000100800 */
[----:B0-----:R-:W-:-:S05]  /*b680*/  LEA.HI.X.SX32 R2, R60, R3, 0x1, P6 ;  /* 0x000000033c027211 */ /* 0x001fca00030f0eff */
[----:B------:R0:W-:Y:S02]  /*b690*/  STL [R1+0x1804], R2 ;  /* 0x0018040201007387 */ /* 0x0001e40000100800 */
[----:B0-----:R-:W-:Y:S02]  /*b6a0*/  IMAD R2, R0, UR6, RZ ;  /* 0x0000000600027c24 */ /* 0x001fe4000f8e02ff */
[----:B------:R-:W2:Y:S01]  /*b6b0*/  LDL.LU R0, [R1+0x2b00] ;  /* 0x002b000001007983 */ /* 0x000ea20000300800 */
[----:B---3--:R-:W-:Y:S02]  /*b6c0*/  IMAD R17, R16, UR6, RZ ;  /* 0x0000000610117c24 */ /* 0x008fe4000f8e02ff */
[----:B----4-:R-:W-:-:S03]  /*b6d0*/  IMAD R16, R15, UR6, RZ ;  /* 0x000000060f107c24 */ /* 0x010fc6000f8e02ff */
[----:B------:R-:W-:Y:S01]  /*b6e0*/  IADD3 R19, P2, R17, UR8, RZ ;  /* 0x0000000811137c10 */ /* 0x000fe2000ff5e0ff */
[----:B------:R-:W-:Y:S01]  /*b6f0*/  IMAD R15, R14, UR6, RZ ;  /* 0x000000060e0f7c24 */ /* 0x000fe2000f8e02ff */
[----:B------:R-:W-:Y:S01]  /*b700*/  IADD3 R18, P1, R16, UR8, RZ ;  /* 0x0000000810127c10 */ /* 0x000fe2000ff3e0ff */
[----:B------:R-:W-:-:S03]  /*b710*/  IMAD R14, R13, UR6, RZ ;  /* 0x000000060d0e7c24 */ /* 0x000fc6000f8e02ff */
[----:B------:R-:W-:Y:S01]  /*b720*/  IADD3 R59, P0, R15, UR8, RZ ;  /* 0x000000080f3b7c10 */ /* 0x000fe2000ff1e0ff */
[----:B------:R-:W-:Y:S01]  /*b730*/  IMAD R13, R12, UR6, RZ ;  /* 0x000000060c0d7c24 */ /* 0x000fe2000f8e02ff */
[----:B------:R-:W-:Y:S01]  /*b740*/  IADD3 R58, P4, R14, UR8, RZ ;  /* 0x000000080e3a7c10 */ /* 0x000fe2000ff9e0ff */
[----:B------:R-:W-:-:S03]  /*b750*/  IMAD R12, R11, UR6, RZ ;  /* 0x000000060b0c7c24 */ /* 0x000fc6000f8e02ff */
[----:B------:R-:W-:Y:S01]  /*b760*/  IADD3 R57, P6, R13, UR8, RZ ;  /* 0x000000080d397c10 */ /* 0x000fe2000ffde0ff */
[----:B------:R-:W-:Y:S01]  /*b770*/  IMAD R11, R10, UR6, RZ ;  /* 0x000000060a0b7c24 */ /* 0x000fe2000f8e02ff */
[----:B------:R0:W-:Y:S01]  /*b780*/  STL [R1+0x1734], R19 ;  /* 0x0017341301007387 */ /* 0x0001e20000100800 */
[----:B------:R-:W-:Y:S01]  /*b790*/  IADD3 R56, P5, R12, UR8, RZ ;  /* 0x000000080c387c10 */ /* 0x000fe2000ffbe0ff */
[----:B------:R-:W-:Y:S02]  /*b7a0*/  IMAD R10, R9, UR6, RZ ;  /* 0x00000006090a7c24 */ /* 0x000fe4000f8e02ff */
[----:B------:R1:W-:Y:S01]  /*b7b0*/  STL [R1+0x173c], R18 ;  /* 0x00173c1201007387 */ /* 0x0003e20000100800 */
[----:B------:R-:W-:Y:S01]  /*b7c0*/  IADD3 R51, P3, R11, UR8, RZ ;  /* 0x000000080b337c10 */ /* 0x000fe2000ff7e0ff */
[----:B------:R-:W-:Y:S02]  /*b7d0*/  IMAD R9, R8, UR6, RZ ;  /* 0x0000000608097c24 */ /* 0x000fe4000f8e02ff */
[----:B------:R-:W-:Y:S01]  /*b7e0*/  STL [R1+0x1744], R59 ;  /* 0x0017443b01007387 */ /* 0x000fe20000100800 */
[----:B------:R-:W-:Y:S01]  /*b7f0*/  LEA.HI.X.SX32 R50, R17, UR9, 0x1, P2 ;  /* 0x0000000911327c11 */ /* 0x000fe200090f0eff */
[----:B------:R-:W-:-:S02]  /*b800*/  IMAD R8, R7, UR6, RZ ;  /* 0x0000000607087c24 */ /* 0x000fc4000f8e02ff */
[----:B------:R-:W-:Y:S01]  /*b810*/  STL [R1+0x174c], R58 ;  /* 0x00174c3a01007387 */ /* 0x000fe20000100800 */
[----:B------:R-:W-:Y:S01]  /*b820*/  IADD3 R49, P2, R10, UR8, RZ ;  /* 0x000000080a317c10 */ /* 0x000fe2000ff5e0ff */
[----:B------:R-:W-:Y:S02]  /*b830*/  IMAD R7, R6, UR6, RZ ;  /* 0x0000000606077c24 */ /* 0x000fe4000f8e02ff */
[----:B------:R-:W-:Y:S01]  /*b840*/  STL [R1+0x1754], R57 ;  /* 0x0017543901007387 */ /* 0x000fe20000100800 */
[----:B------:R-:W-:Y:S02]  /*b850*/  LEA.HI.X.SX32 R48, R16, UR9, 0x1, P1 ;  /* 0x0000000910307c11 */ /* 0x000fe400088f0eff */
[----:B------:R-:W-:Y:S01]  /*b860*/  IADD3 R43, P1, R9, UR8, RZ ;  /* 0x00000008092b7c10 */ /* 0x000fe2000ff3e0ff */
[----:B------:R-:W-:Y:S01]  /*b870*/  STL [R1+0x175c], R56 ;  /* 0x00175c3801007387 */ /* 0x000fe20000100800 */
[----:B------:R-:W-:Y:S01]  /*b880*/  IMAD R6, R5, UR6, RZ ;  /* 0x0000000605067c24 */ /* 0x000fe2000f8e02ff */
[----:B------:R-:W-:-:S02]  /*b890*/  LEA.HI.X.SX32 R42, R15, UR9, 0x1, P0 ;  /* 0x000000090f2a7c11 */ /* 0x000fc400080f0eff */
[----:B------:R-:W-:Y:S01]  /*b8a0*/  STL [R1+0x1764], R51 ;  /* 0x0017643301007387 */ /* 0x000fe20000100800 */
[----:B------:R-:W-:Y:S01]  /*b8b0*/  IADD3 R41, P0, R8, UR8, RZ ;  /* 0x0000000808297c10 */ /* 0x000fe2000ff1e0ff */
[----:B--2---:R-:W-:Y:S01]  /*b8c0*/  IMAD R5, R4, UR6, RZ ;  /* 0x0000000604057c24 */ /* 0x004fe2000f8e02ff */
[----:B------:R-:W-:Y:S01]  /*b8d0*/  LEA.HI.X.SX32 R40, R14, UR9, 0x1, P4 ;  /* 0x000000090e287c11 */ /* 0x000fe2000a0f0eff */
[----:B------:R-:W-:Y:S01]  /*b8e0*/  STL [R1+0x1730], R50 ;  /* 0x0017303201007387 */ /* 0x000fe20000100800 */
[----:B------:R-:W-:Y:S01]  /*b8f0*/  IADD3 R35, P4, R7, UR8, RZ ;  /* 0x0000000807237c10 */ /* 0x000fe2000ff9e0ff */
[----:B------:R-:W-:Y:S02]  /*b900*/  IMAD R4, R37, UR6, RZ ;  /* 0x0000000625047c24 */ /* 0x000fe4000f8e02ff */
[----:B------:R-:W-:Y:S01]  /*b910*/  STL [R1+0x176c], R49 ;  /* 0x00176c3101007387 */ /* 0x000fe20000100800 */
[----:B------:R-:W-:-:S03]  /*b920*/  LEA.HI.X.SX32 R34, R13, UR9, 0x1, P6 ;  /* 0x000000090d227c11 */ /* 0x000fc6000b0f0eff */
[----:B------:R-:W-:Y:S01]  /*b930*/  STL [R1+0x1738], R48 ;  /* 0x0017383001007387 */ /* 0x000fe20000100800 */
[----:B------:R-:W-:Y:S01]  /*b940*/  IADD3 R33, P6, R6, UR8, RZ ;  /* 0x0000000806217c10 */ /* 0x000fe2000ffde0ff */
[----:B------:R-:W-:Y:S01]  /*b950*/  IMAD R3, R61, UR6, RZ ;  /* 0x000000063d037c24 */ /* 0x000fe2000f8e02ff */
[----:B------:R-:W-:Y:S01]  /*b960*/  LEA.HI.X.SX32 R32, R12, UR9, 0x1, P5 ;  /* 0x000000090c207c11 */ /* 0x000fe2000a8f0eff */
[----:B------:R-:W-:Y:S01]  /*b970*/  STL [R1+0x1774], R43 ;  /* 0x0017742b01007387 */ /* 0x000fe20000100800 */
[----:B------:R-:W-:Y:S01]  /*b980*/  IADD3 R31, P5, R5, UR8, RZ ;  /* 0x00000008051f7c10 */ /* 0x000fe2000ffbe0ff */
[----:B------:R-:W-:Y:S02]  /*b990*/  USHF.R.S32.HI UR61, URZ, 0x1f, UR47 ;  /* 0x0000001f3f3d7899 */ /* 0x000fe4000801142f */
[----:B------:R-:W-:Y:S01]  /*b9a0*/  STL [R1+0x1740], R42 ;  /* 0x0017402a01007387 */ /* 0x000fe20000100800 */
[----:B------:R-:W-:Y:S01]  /*b9b0*/  LEA.HI.X.SX32 R30, R11, UR9, 0x1, P3 ;  /* 0x000000090b1e7c11 */ /* 0x000fe200098f0eff */
[----:B------:R-:W-:-:S02]  /*b9c0*/  USHF.R.S32.HI UR58, URZ, 0x1f, UR48 ;  /* 0x0000001f3f3a7899 */ /* 0x000fc40008011430 */
[----:B------:R-:W-:Y:S01]  /*b9d0*/  STL [R1+0x177c], R41 ;  /* 0x00177c2901007387 */ /* 0x000fe20000100800 */
[----:B------:R-:W-:Y:S01]  /*b9e0*/  IADD3 R29, P3, R4, UR8, RZ ;  /* 0x00000008041d7c10 */ /* 0x000fe2000ff7e0ff */
[----:B------:R-:W-:Y:S02]  /*b9f0*/  USHF.R.S32.HI UR57, URZ, 0x1f, UR49 ;  /* 0x0000001f3f397899 */ /* 0x000fe40008011431 */
[----:B------:R-:W-:Y:S01]  /*ba00*/  STL [R1+0x1748], R40 ;  /* 0x0017482801007387 */ /* 0x000fe20000100800 */
[----:B------:R-:W-:Y:S01]  /*ba10*/  LEA.HI.X.SX32 R28, R10, UR9, 0x1, P2 ;  /* 0x000000090a1c7c11 */ /* 0x000fe200090f0eff */
[----:B------:R-:W-:Y:S02]  /*ba20*/  USHF.R.S32.HI UR56, URZ, 0x1f, UR50 ;  /* 0x0000001f3f387899 */ /* 0x000fe40008011432 */
[----:B------:R-:W-:Y:S01]  /*ba30*/  STL [R1+0x1784], R35 ;  /* 0x0017842301007387 */ /* 0x000fe20000100800 */
[----:B------:R-:W-:Y:S01]  /*ba40*/  IADD3 R27, P2, R3, UR8, RZ ;  /* 0x00000008031b7c10 */ /* 0x000fe2000ff5e0ff */
[----:B------:R-:W-:-:S02]  /*ba50*/  USHF.R.S32.HI UR60, URZ, 0x1f, UR51 ;  /* 0x0000001f3f3c7899 */ /* 0x000fc40008011433 */
[----:B------:R-:W-:Y:S01]  /*ba60*/  STL [R1+0x1750], R34 ;  /* 0x0017502201007387 */ /* 0x000fe20000100800 */
[----:B------:R-:W-:Y:S01]  /*ba70*/  LEA.HI.X.SX32 R26, R9, UR9, 0x1, P1 ;  /* 0x00000009091a7c11 */ /* 0x000fe200088f0eff */
[----:B------:R-:W-:Y:S02]  /*ba80*/  USHF.R.S32.HI UR59, URZ, 0x1f, UR52 ;  /* 0x0000001f3f3b7899 */ /* 0x000fe40008011434 */
[----:B------:R-:W-:Y:S01]  /*ba90*/  STL [R1+0x178c], R33 ;  /* 0x00178c2101007387 */ /* 0x000fe20000100800 */
[----:B------:R-:W-:Y:S01]  /*baa0*/  IADD3 R25, P1, R2, UR8, RZ ;  /* 0x0000000802197c10 */ /* 0x000fe2000ff3e0ff */
[----:B------:R-:W-:Y:S02]  /*bab0*/  UIMAD UR13, UR13, 0x16, URZ ;  /* 0x000000160d0d78a4 */ /* 0x000fe4000f8e023f */
[----:B------:R-:W-:Y:S01]  /*bac0*/  STL [R1+0x1758], R32 ;  /* 0x0017582001007387 */ /* 0x000fe20000100800 */
[----:B------:R-:W-:Y:S01]  /*bad0*/  LEA.HI.X.SX32 R24, R8, UR9, 0x1, P0 ;  /* 0x0000000908187c11 */ /* 0x000fe200080f0eff */
[----:B------:R-:W-:Y:S01]  /*bae0*/  ULDC UR6, c[0x0][0x238] ;  /* 0x00008e0000067ab9 */ /* 0x000fe20000000800 */
[----:B------:R-:W-:Y:S01]  /*baf0*/  LEA.HI.X.SX32 R23, R7, UR9, 0x1, P4 ;  /* 0x0000000907177c11 */ /* 0x000fe2000a0f0eff */
[----:B------:R-:W-:Y:S01]  /*bb00*/  STL [R1+0x1794], R31 ;  /* 0x0017941f01007387 */ /* 0x000fe20000100800 */
[----:B------:R-:W-:Y:S01]  /*bb10*/  LEA.HI.X.SX32 R22, R6, UR9, 0x1, P6 ;  /* 0x0000000906167c11 */ /* 0x000fe2000b0f0eff */
[----:B------:R-:W-:Y:S01]  /*bb20*/  UIMAD UR7, UR7, 0x6, URZ ;  /* 0x00000006070778a4 */ /* 0x000fe2000f8e023f */
[----:B------:R-:W-:Y:S01]  /*bb30*/  LEA.HI.X.SX32 R21, R5, UR9, 0x1, P5 ;  /* 0x0000000905157c11 */ /* 0x000fe2000a8f0eff */
[----:B------:R-:W-:Y:S01]  /*bb40*/  STL [R1+0x1760], R30 ;  /* 0x0017601e01007387 */ /* 0x000fe20000100800 */
[----:B------:R-:W-:Y:S01]  /*bb50*/  LEA.HI.X.SX32 R20, R4, UR9, 0x1, P3 ;  /* 0x0000000904147c11 */ /* 0x000fe200098f0eff */
[----:B------:R-:W2:Y:S01]  /*bb60*/  LDC R6, c[0x0][0x230] ;  /* 0x00008c00ff067b82 */ /* 0x000ea20000000800 */
[----:B0-----:R-:W-:Y:S01]  /*bb70*/  LEA.HI.X.SX32 R19, R3, UR9, 0x1, P2 ;  /* 0x0000000903137c11 */ /* 0x001fe200090f0eff */
[----:B------:R-:W-:Y:S01]  /*bb80*/  STL [R1+0x179c], R29 ;  /* 0x00179c1d01007387 */ /* 0x000fe20000100800 */
[----:B------:R-:W-:-:S03]  /*bb90*/  ULDC UR8, c[0x0][0x238] ;  /* 0x00008e0000087ab9 */ /* 0x000fc60000000800 */
[----:B------:R-:W-:Y:S04]  /*bba0*/  STL [R1+0x1768], R28 ;  /* 0x0017681c01007387 */ /* 0x000fe80000100800 */
[----:B------:R-:W-:Y:S01]  /*bbb0*/  STL [R1+0x17a4], R27 ;  /* 0x0017a41b01007387 */ /* 0x000fe20000100800 */
[----:B-1----:R-:W-:Y:S02]  /*bbc0*/  LEA.HI.X.SX32 R18, R2, UR9, 0x1, P1 ;  /* 0x0000000902127c11 */ /* 0x002fe400088f0eff */
[----:B------:R-:W-:Y:S01]  /*bbd0*/  IADD3 R3, P0, R59, UR47, RZ ;  /* 0x0000002f3b037c10 */ /* 0x000fe2000ff1e0ff */
[----:B------:R-:W-:Y:S01]  /*bbe0*/  STL [R1+0x1770], R26 ;  /* 0x0017701a01007387 */ /* 0x000fe20000100800 */
[----:B--2---:R-:W-:-:S03]  /*bbf0*/  VIADD R6, R6, 0x1f ;  /* 0x0000001f06067836 */ /* 0x004fc60000000000 */
[----:B------:R-:W-:Y:S01]  /*bc00*/  STL [R1+0x17ac], R25 ;  /* 0x0017ac1901007387 */ /* 0x000fe20000100800 */
[----:B------:R-:W-:Y:S02]  /*bc10*/  UIMAD UR6, UR6, 0x7, URZ ;  /* 0x00000007060678a4 */ /* 0x000fe4000f8e023f */
[----:B------:R-:W-:Y:S01]  /*bc20*/  UIMAD UR8, UR8, 0x5, URZ ;  /* 0x00000005080878a4 */ /* 0x000fe2000f8e023f */
[----:B------:R-:W-:Y:S01]  /*bc30*/  STL [R1+0x1778], R24 ;  /* 0x0017781801007387 */ /* 0x000fe20000100800 */
[----:B------:R-:W-:-:S03]  /*bc40*/  ULDC UR9, c[0x0][0x238] ;  /* 0x00008e0000097ab9 */ /* 0x000fc60000000800 */
[----:B------:R-:W-:Y:S04]  /*bc50*/  STL [R1+0x1780], R23 ;  /* 0x0017801701007387 */ /* 0x000fe80000100800 */
[----:B------:R-:W-:Y:S04]  /*bc60*/  STL [R1+0x1788], R22 ;  /* 0x0017881601007387 */ /* 0x000fe80000100800 */
[----:B------:R-:W-:Y:S04]  /*bc70*/  STL [R1+0x1790], R21 ;  /* 0x0017901501007387 */ /* 0x000fe80000100800 */
[----:B------:R-:W-:Y:S04]  /*bc80*/  STL [R1+0x1798], R20 ;  /* 0x0017981401007387 */ /* 0x000fe80000100800 */
[----:B------:R-:W-:Y:S04]  /*bc90*/  STL [R1+0x17a0], R19 ;  /* 0x0017a01301007387 */ /* 0x000fe80000100800 */
[----:B------:R-:W-:Y:S04]  /*bca0*/  STL [R1+0x17a8], R18 ;  /* 0x0017a81201007387 */ /* 0x000fe80000100800 */
[----:B------:R-:W-:Y:S04]  /*bcb0*/  STL [R1+0x17bc], RZ ;  /* 0x0017bcff01007387 */ /* 0x000fe80000100800 */
[----:B------:R-:W-:Y:S04]  /*bcc0*/  STL [R1], RZ ;  /* 0x000000ff01007387 */ /* 0x000fe80000100800 */
        /* <DEDUP_REMOVED lines=987> */
[----:B------:R-:W2:Y:S04]  /*fa80*/  LDL R16, [R1+0x1734] ;  /* 0x0017340001107983 */ /* 0x000ea80000100800 */
[----:B------:R-:W3:Y:S04]  /*fa90*/  LDL R17, [R1+0x173c] ;  /* 0x00173c0001117983 */ /* 0x000ee80000100800 */
        /* <DEDUP_REMOVED lines=15> */
[----:B------:R-:W-:Y:S01]  /*fb90*/  STL [R1+0xfcc], RZ ;  /* 0x000fccff01007387 */ /* 0x000fe20000100800 */
[----:B--2---:R-:W-:-:S02]  /*fba0*/  IADD3 R2, P2, R16, UR47, RZ ;  /* 0x0000002f10027c10 */ /* 0x004fc4000ff5e0ff */
[----:B---3--:R-:W-:-:S03]  /*fbb0*/  IADD3 R4, P1, R17, UR47, RZ ;  /* 0x0000002f11047c10 */ /* 0x008fc6000ff3e0ff */
[----:B------:R0:W-:Y:S04]  /*fbc0*/  STL [R1+0x180c], R2 ;  /* 0x00180c0201007387 */ /* 0x0001e80000100800 */
[----:B------:R1:W-:Y:S01]  /*fbd0*/  STL [R1+0x1814], R4 ;  /* 0x0018140401007387 */ /* 0x0003e20000100800 */
[----:B0-----:R-:W-:-:S03]  /*fbe0*/  IADD3 R2, P4, R58, UR47, RZ ;  /* 0x0000002f3a027c10 */ /* 0x001fc6000ff9e0ff */
[----:B------:R0:W-:Y:S01]  /*fbf0*/  STL [R1+0x181c], R3 ;  /* 0x00181c0301007387 */ /* 0x0001e20000100800 */
[----:B-1----:R-:W-:-:S03]  /*fc00*/  IADD3 R4, P6, R57, UR47, RZ ;  /* 0x0000002f39047c10 */ /* 0x002fc6000ffde0ff */
[----:B------:R1:W-:Y:S01]  /*fc10*/  STL [R1+0x1824], R2 ;  /* 0x0018240201007387 */ /* 0x0003e20000100800 */
[----:B0-----:R-:W-:-:S03]  /*fc20*/  IADD3 R3, P5, R56, UR47, RZ ;  /* 0x0000002f38037c10 */ /* 0x001fc6000ffbe0ff */
[----:B------:R0:W-:Y:S01]  /*fc30*/  STL [R1+0x182c], R4 ;  /* 0x00182c0401007387 */ /* 0x0001e20000100800 */
[----:B-1----:R-:W-:-:S03]  /*fc40*/  IADD3 R2, P3, R51, UR47, RZ ;  /* 0x0000002f33027c10 */ /* 0x002fc6000ff7e0ff */
[----:B------:R1:W-:Y:S04]  /*fc50*/  STL [R1+0x1834], R3 ;  /* 0x0018340301007387 */ /* 0x0003e80000100800 */
[----:B------:R2:W-:Y:S01]  /*fc60*/  STL [R1+0x183c], R2 ;  /* 0x00183c0201007387 */ /* 0x0005e20000100800 */
[----:B0-----:R-:W-:Y:S02]  /*fc70*/  IADD3.X R4, R50, UR61, RZ, P2, !PT ;  /* 0x0000003d32047c10 */ /* 0x001fe400097fe4ff */
[----:B-1----:R-:W-:-:S03]  /*fc80*/  IADD3 R3, P2, R49, UR47, RZ ;  /* 0x0000002f31037c10 */ /* 0x002fc6000ff5e0ff */
[----:B------:R0:W-:Y:S01]  /*fc90*/  STL [R1+0x1808], R4 ;  /* 0x0018080401007387 */ /* 0x0001e20000100800 */
[----:B--2---:R-:W-:-:S03]  /*fca0*/  IADD3.X R2, R48, UR61, RZ, P1, !PT ;  /* 0x0000003d30027c10 */ /* 0x004fc60008ffe4ff */
[----:B------:R1:W-:Y:S04]  /*fcb0*/  STL [R1+0x1844], R3 ;  /* 0x0018440301007387 */ /* 0x0003e80000100800 */
[----:B------:R2:W-:Y:S01]  /*fcc0*/  STL [R1+0x1810], R2 ;  /* 0x0018100201007387 */ /* 0x0005e20000100800 */
[----:B0-----:R-:W-:Y:S02]  /*fcd0*/  IADD3 R4, P1, R43, UR47, RZ ;  /* 0x0000002f2b047c10 */ /* 0x001fe4000ff3e0ff */
[----:B-1----:R-:W-:-:S03]  /*fce0*/  IADD3.X R3, R42, UR61, RZ, P0, !PT ;  /* 0x0000003d2a037c10 */ /* 0x002fc600087fe4ff */
[----:B------:R0:W-:Y:S01]  /*fcf0*/  STL [R1+0x184c], R4 ;  /* 0x00184c0401007387 */ /* 0x0001e20000100800 */
[----:B--2---:R-:W-:-:S03]  /*fd00*/  IADD3 R2, P0, R41, UR47, RZ ;  /* 0x0000002f29027c10 */ /* 0x004fc6000ff1e0ff */
        /* <DEDUP_REMOVED lines=27> */
[----:B-1----:R-:W-:Y:S02]  /*fec0*/  IADD3.X R3, R24, UR61, RZ, P0, !PT ;  /* 0x0000003d18037c10 */ /* 0x002fe400087fe4ff */
[----:B--2---:R-:W-:-:S03]  /*fed0*/  IADD3.X R2, R22, UR61, RZ, P6, !PT ;  /* 0x0000003d16027c10 */ /* 0x004fc6000b7fe4ff */
[----:B------:R0:W-:Y:S04]  /*fee0*/  STL [R1+0x1850], R3 ;  /* 0x0018500301007387 */ /* 0x0001e80000100800 */
[----:B------:R1:W-:Y:S04]  /*fef0*/  STL [R1+0x1858], R4 ;  /* 0x0018580401007387 */ /* 0x0003e80000100800 */
[----:B------:R2:W-:Y:S01]  /*ff00*/  STL [R1+0x1860], R2 ;  /* 0x0018600201007387 */ /* 0x0005e20000100800 */
[----:B0-----:R-:W-:Y:S02]  /*ff10*/  IADD3.X R3, R21, UR61, RZ, P5, !PT ;  /* 0x0000003d15037c10 */ /* 0x001fe4000affe4ff */
[----:B-1----:R-:W-:-:S03]  /*ff20*/  IADD3.X R4, R20, UR61, RZ, P3, !PT ;  /* 0x0000003d14047c10 */ /* 0x002fc60009ffe4ff */
[----:B------:R0:W-:Y:S01]  /*ff30*/  STL [R1+0x1868], R3 ;  /* 0x0018680301007387 */ /* 0x0001e20000100800 */
[----:B--2---:R-:W-:-:S03]  /*ff40*/  IADD3.X R2, R19, UR61, RZ, P2, !PT ;  /* 0x0000003d13027c10 */ /* 0x004fc600097fe4ff */
[----:B------:R1:W-:Y:S04]  /*ff50*/  STL [R1+0x1870], R4 ;  /* 0x0018700401007387 */ /* 0x0003e80000100800 */
[----:B------:R2:W-:Y:S01]  /*ff60*/  STL [R1+0x1878], R2 ;  /* 0x0018780201007387 */ /* 0x0005e20000100800 */
[----:B0-----:R-:W-:Y:S02]  /*ff70*/  IADD3.X R3, R18, UR61, RZ, P1, !PT ;  /* 0x0000003d12037c10 */ /* 0x001fe40008ffe4ff */
[----:B-1----:R-:W-:-:S03]  /*ff80*/  IADD3 R4, P1, R17, UR48, RZ ;  /* 0x0000003011047c10 */ /* 0x002fc6000ff3e0ff */
[----:B------:R0:W-:Y:S01]  /*ff90*/  STL [R1+0x1880], R3 ;  /* 0x0018800301007387 */ /* 0x0001e20000100800 */
[----:B--2---:R-:W-:-:S05]  /*ffa0*/  IADD3 R2, P2, R16, UR48, RZ ;  /* 0x0000003010027c10 */ /* 0x004fca000ff5e0ff */
        /* <DEDUP_REMOVED lines=8> */
[----:B------:R1:W-:Y:S01]  /*10030*/  STL [R1+0x18ac], R4 ;  /* 0x0018ac0401007387 */ /* 0x0003e20000100800 */
[----:B0-----:R-:W-:-:S03]  /*10040*/  IADD3 R2, P3, R51, UR48, RZ ;  /* 0x0000003033027c10 */ /* 0x001fc6000ff7e0ff */
[----:B------:R0:W-:Y:S04]  /*10050*/  STL [R1+0x18b4], R3 ;  /* 0x0018b40301007387 */ /* 0x0001e80000100800 */
[----:B------:R2:W-:Y:S01]  /*10060*/  STL [R1+0x18bc], R2 ;  /* 0x0018bc0201007387 */ /* 0x0005e20000100800 */
[----:B-1----:R-:W-:Y:S02]  /*10070*/  IADD3.X R4, R50, UR58, RZ, P2, !PT ;  /* 0x0000003a32047c10 */ /* 0x002fe400097fe4ff */
[----:B0-----:R-:W-:-:S03]  /*10080*/  IADD3 R3, P2, R49, UR48, RZ ;  /* 0x0000003031037c10 */ /* 0x001fc6000ff5e0ff */
        /* <DEDUP_REMOVED lines=305> */
[----:B--2---:R-:W-:Y:S01]  /*113a0*/  IADD3 R2, P2, R16, UR53, RZ ;  /* 0x0000003510027c10 */ /* 0x004fe2000ff5e0ff */
[----:B------:R-:W-:-:S04]  /*113b0*/  USHF.R.S32.HI UR47, URZ, 0x1f, UR53 ;  /* 0x0000001f3f2f7899 */ /* 0x000fc80008011435 */
        /* <DEDUP_REMOVED lines=321> */
[----:B-1----:R-:W-:Y:S02]  /*127d0*/  IADD3 R4, P1, R17, UR15, RZ ;  /* 0x0000000f11047c10 */ /* 0x002fe4000ff3e0ff */
[----:B--2---:R-:W-:Y:S01]  /*127e0*/  IADD3 R2, P2, R16, UR15, RZ ;  /* 0x0000000f10027c10 */ /* 0x004fe2000ff5e0ff */
[----:B------:R0:W-:Y:S04]  /*127f0*/  STL [R1+0x1d80], R3 ;  /* 0x001d800301007387 */ /* 0x0001e80000100800 */
[----:B------:R1:W-:Y:S01]  /*12800*/  STL [R1+0x1d8c], R2 ;  /* 0x001d8c0201007387 */ /* 0x0003e20000100800 */
[----:B------:R-:W-:-:S02]  /*12810*/  USHF.R.S32.HI UR57, URZ, 0x1f, UR15 ;  /* 0x0000001f3f397899 */ /* 0x000fc4000801140f */
[----:B0-----:R-:W-:Y:S01]  /*12820*/  IADD3 R3, P0, R59, UR15, RZ ;  /* 0x0000000f3b037c10 */ /* 0x001fe2000ff1e0ff */
[----:B------:R0:W-:Y:S01]  /*12830*/  STL [R1+0x1d94], R4 ;  /* 0x001d940401007387 */ /* 0x0001e20000100800 */
[----:B-1----:R-:W-:-:S03]  /*12840*/  IADD3 R2, P4, R58, UR15, RZ ;  /* 0x0000000f3a027c10 */ /* 0x002fc6000ff9e0ff */
[----:B------:R1:W-:Y:S04]  /*12850*/  STL [R1+0x1d9c], R3 ;  /* 0x001d9c0301007387 */ /* 0x0003e80000100800 */
[----:B------:R2:W-:Y:S01]  /*12860*/  STL [R1+0x1da4], R2 ;  /* 0x001da40201007387 */ /* 0x0005e20000100800 */
[----:B0-----:R-:W-:Y:S02]  /*12870*/  IADD3 R4, P6, R57, UR15, RZ ;  /* 0x0000000f39047c10 */ /* 0x001fe4000ffde0ff */
[----:B-1----:R-:W-:-:S03]  /*12880*/  IADD3 R3, P5, R56, UR15, RZ ;  /* 0x0000000f38037c10 */ /* 0x002fc6000ffbe0ff */
        /* <DEDUP_REMOVED lines=36> */
[----:B------:R-:W-:Y:S01]  /*12ad0*/  STL [R1+0x1dfc], R4 ;  /* 0x001dfc0401007387 */ /* 0x000fe20000100800 */
[----:B--2---:R-:W-:-:S03]  /*12ae0*/  IADD3 R2, P1, R25, UR15, RZ ;  /* 0x0000000f19027c10 */ /* 0x004fc6000ff3e0ff */
[----:B------:R0:W-:Y:S04]  /*12af0*/  STL [R1+0x1dc8], R3 ;  /* 0x001dc80301007387 */ /* 0x0001e80000100800 */
[----:B------:R1:W-:Y:S01]  /*12b00*/  STL [R1+0x1e04], R2 ;  /* 0x001e040201007387 */ /* 0x0003e20000100800 */
[----:B0-----:R-:W-:Y:S02]  /*12b10*/  IADD3.X R3, R24, UR57, RZ, P0, !PT ;  /* 0x0000003918037c10 */ /* 0x001fe400087fe4ff */
[----:B-1----:R-:W-:-:S03]  /*12b20*/  IADD3.X R2, R23, UR57, RZ, P4, !PT ;  /* 0x0000003917027c10 */ /* 0x002fc6000a7fe4ff */
[----:B------:R0:W-:Y:S01]  /*12b30*/  STL [R1+0x1dd0], R3 ;  /* 0x001dd00301007387 */ /* 0x0001e20000100800 */
[----:B------:R-:W-:-:S03]  /*12b40*/  IADD3.X R4, R22, UR57, RZ, P6, !PT ;  /* 0x0000003916047c10 */ /* 0x000fc6000b7fe4ff */
[----:B------:R1:W-:Y:S01]  /*12b50*/  STL [R1+0x1dd8], R2 ;  /* 0x001dd80201007387 */ /* 0x0003e20000100800 */
[----:B------:R-:W-:Y:S02]  /*12b60*/  SHF.R.S32.HI R7, RZ, 0x1f, R6 ;  /* 0x0000001fff077819 */ /* 0x000fe40000011406 */
[----:B0-----:R-:W-:Y:S02]  /*12b70*/  IADD3.X R3, R20, UR57, RZ, P3, !PT ;  /* 0x0000003914037c10 */ /* 0x001fe40009ffe4ff */
[----:B-1----:R-:W-:Y:S01]  /*12b80*/  IADD3.X R2, R21, UR57, RZ, P5, !PT ;  /* 0x0000003915027c10 */ /* 0x002fe2000affe4ff */
[----:B------:R-:W-:Y:S04]  /*12b90*/  STL [R1+0x1de0], R4 ;  /* 0x001de00401007387 */ /* 0x000fe80000100800 */
[----:B------:R0:W-:Y:S04]  /*12ba0*/  STL [R1+0x1de8], R2 ;  /* 0x001de80201007387 */ /* 0x0001e80000100800 */
[----:B------:R1:W-:Y:S01]  /*12bb0*/  STL [R1+0x1df0], R3 ;  /* 0x001df00301007387 */ /* 0x0003e20000100800 */
[----:B------:R-:W-:-:S02]  /*12bc0*/  LEA.HI R7, R7, R6, RZ, 0x5 ;  /* 0x0000000607077211 */ /* 0x000fc400078f28ff */
[----:B0-----:R-:W-:Y:S02]  /*12bd0*/  IADD3.X R2, R19, UR57, RZ, P2, !PT ;  /* 0x0000003913027c10 */ /* 0x001fe400097fe4ff */
[----:B-1----:R-:W-:-:S03]  /*12be0*/  IADD3.X R3, R18, UR57, RZ, P1, !PT ;  /* 0x0000003912037c10 */ /* 0x002fc60008ffe4ff */
[----:B------:R0:W-:Y:S01]  /*12bf0*/  STL [R1+0x1df8], R2 ;  /* 0x001df80201007387 */ /* 0x0001e20000100800 */
[----:B------:R-:W-:-:S03]  /*12c00*/  IADD3 R4, P1, R17, UR16, RZ ;  /* 0x0000001011047c10 */ /* 0x000fc6000ff3e0ff */
[----:B------:R1:W-:Y:S01]  /*12c10*/  STL [R1+0x1e00], R3 ;  /* 0x001e000301007387 */ /* 0x0003e20000100800 */
[----:B0-----:R-:W-:Y:S02]  /*12c20*/  SHF.R.S32.HI R2, RZ, 0x5, R7 ;  /* 0x00000005ff027819 */ /* 0x001fe40000011407 */
[----:B------:R-:W-:Y:S02]  /*12c30*/  IADD3 R2, P0, R59, UR16, RZ ;  /* 0x000000103b027c10 */ /* 0x000fe4000ff1e0ff */
[----:B-1----:R-:W-:Y:S01]  /*12c40*/  IADD3 R3, P2, R16, UR16, RZ ;  /* 0x0000001010037c10 */ /* 0x002fe2000ff5e0ff */
[----:B------:R-:W-:-:S04]  /*12c50*/  USHF.R.S32.HI UR50, URZ, 0x1f, UR16 ;  /* 0x0000001f3f327899 */ /* 0x000fc80008011410 */
[----:B------:R0:W-:Y:S04]  /*12c60*/  STL [R1+0x1e0c], R3 ;  /* 0x001e0c0301007387 */ /* 0x0001e80000100800 */
        /* <DEDUP_REMOVED lines=45> */
[----:B-1----:R-:W-:Y:S02]  /*12f40*/  IADD3.X R4, R23, UR50, RZ, P4, !PT ;  /* 0x0000003217047c10 */ /* 0x002fe4000a7fe4ff */
[----:B--2---:R-:W-:Y:S01]  /*12f50*/  IADD3.X R2, R24, UR50, RZ, P0, !PT ;  /* 0x0000003218027c10 */ /* 0x004fe200087fe4ff */
[----:B------:R0:W-:Y:S04]  /*12f60*/  STL [R1+0x1e84], R3 ;  /* 0x001e840301007387 */ /* 0x0001e80000100800 */
[----:B------:R1:W-:Y:S01]  /*12f70*/  STL [R1+0x1e50], R2 ;  /* 0x001e500201007387 */ /* 0x0003e20000100800 */
[----:B0-----:R-:W-:-:S03]  /*12f80*/  IADD3.X R3, R22, UR50, RZ, P6, !PT ;  /* 0x0000003216037c10 */ /* 0x001fc6000b7fe4ff */
[----:B------:R0:W-:Y:S01]  /*12f90*/  STL [R1+0x1e58], R4 ;  /* 0x001e580401007387 */ /* 0x0001e20000100800 */
[----:B-1----:R-:W-:-:S03]  /*12fa0*/  IADD3.X R2, R21, UR50, RZ, P5, !PT ;  /* 0x0000003215027c10 */ /* 0x002fc6000affe4ff */
        /* <DEDUP_REMOVED lines=8> */
[----:B0-----:R-:W-:Y:S02]  /*13030*/  LOP3.LUT R4, R0, 0x20, RZ, 0x3c, !PT ;  /* 0x0000002000047812 */ /* 0x001fe400078e3cff */
[----:B------:R-:W-:Y:S02]  /*13040*/  IADD3 R4, P6, R16, UR17, RZ ;  /* 0x0000001110047c10 */ /* 0x000fe4000ffde0ff */
[----:B-1----:R-:W-:Y:S02]  /*13050*/  LOP3.LUT R3, R0, 0x40, RZ, 0x3c, !PT ;  /* 0x0000004000037812 */ /* 0x002fe400078e3cff */
[----:B------:R-:W-:-:S02]  /*13060*/  IADD3 R3, P5, R17, UR17, RZ ;  /* 0x0000001111037c10 */ /* 0x000fc4000ffbe0ff */
[----:B--2---:R-:W-:Y:S02]  /*13070*/  LOP3.LUT R2, R0, 0x60, RZ, 0x3c, !PT ;  /* 0x0000006000027812 */ /* 0x004fe400078e3cff */
[----:B------:R-:W-:Y:S01]  /*13080*/  IADD3 R2, P1, R59, UR17, RZ ;  /* 0x000000113b027c10 */ /* 0x000fe2000ff3e0ff */
[----:B------:R0:W-:Y:S01]  /*13090*/  STL [R1+0x1e8c], R4 ;  /* 0x001e8c0401007387 */ /* 0x0001e20000100800 */
[----:B------:R-:W-:-:S03]  /*130a0*/  USHF.R.S32.HI UR56, URZ, 0x1f, UR17 ;  /* 0x0000001f3f387899 */ /* 0x000fc60008011411 */
        /* <DEDUP_REMOVED lines=65> */
[----:B--2---:R-:W-:Y:S01]  /*134c0*/  IADD3.X R2, R19, UR56, RZ, P6, !PT ;  /* 0x0000003813027c10 */ /* 0x004fe2000b7fe4ff */
[----:B------:R-:W-:Y:S02]  /*134d0*/  USHF.R.S32.HI UR51, URZ, 0x1f, UR18 ;  /* 0x0000001f3f337899 */ /* 0x000fe40008011412 */
        /* <DEDUP_REMOVED lines=60> */
[----:B------:R1:W-:Y:S01]  /*138a0*/  STL [R1+0x1fa4], R3 ;  /* 0x001fa40301007387 */ /* 0x0003e20000100800 */
[----:B------:R-:W-:-:S03]  /*138b0*/  USHF.R.S32.HI UR60, URZ, 0x1f, UR19 ;  /* 0x0000001f3f3c7899 */ /* 0x000fc60008011413 */
        /* <DEDUP_REMOVED lines=65> */
[----:B------:R1:W-:Y:S01]  /*13cd0*/  STL [R1+0x1ff0], R3 ;  /* 0x001ff00301007387 */ /* 0x0003e20000100800 */
[----:B------:R-:W-:-:S03]  /*13ce0*/  USHF.R.S32.HI UR52, URZ, 0x1f, UR20 ;  /* 0x0000001f3f347899 */ /* 0x000fc60008011414 */
        /* <DEDUP_REMOVED lines=688> */
[----:B------:R-:W-:-:S03]  /*167f0*/  USHF.L.U32 UR9, UR9, 0x2, URZ ;  /* 0x0000000209097899 */ /* 0x000fc6000800063f */
        /* <DEDUP_REMOVED lines=65> */
[----:B--2---:R-:W-:Y:S01]  /*16c10*/  IADD3 R2, P6, R27, UR9, RZ ;  /* 0x000000091b027c10 */ /* 0x004fe2000ffde0ff */
[----:B------:R-:W-:Y:S02]  /*16c20*/  UIMAD UR10, UR10, 0x3, URZ ;  /* 0x000000030a0a78a4 */ /* 0x000fe4000f8e023f */
        /* <DEDUP_REMOVED lines=62> */
[----:B------:R-:W-:-:S03]  /*17010*/  USHF.L.U32 UR11, UR11, 0x1, URZ ;  /* 0x000000010b0b7899 */ /* 0x000fc6000800063f */
        /* <DEDUP_REMOVED lines=135> */
[----:B0-----:R-:W-:Y:S01]  /*17890*/  IADD3.X R4, R26, UR12, RZ, P6, !PT ;  /* 0x0000000c1a047c10 */ /* 0x001fe2000b7fe4ff */
[----:B------:R-:W0:Y:S01]  /*178a0*/  S2R R61, SR_TID.X ;  /* 0x00000000003d7919 */ /* 0x000e220000002100 */
[----:B-1----:R-:W-:Y:S02]  /*178b0*/  IADD3 R3, P6, R25, UR46, RZ ;  /* 0x0000002e19037c10 */ /* 0x002fe4000ffde0ff */
[----:B--2---:R-:W-:Y:S01]  /*178c0*/  IADD3.X R2, R24, UR12, RZ, P5, !PT ;  /* 0x0000000c18027c10 */ /* 0x004fe2000affe4ff */
[----:B------:R1:W-:Y:S04]  /*178d0*/  STL [R1+0x2748], R4 ;  /* 0x0027480401007387 */ /* 0x0003e80000100800 */
[----:B------:R2:W-:Y:S04]  /*178e0*/  STL [R1+0x2784], R3 ;  /* 0x0027840301007387 */ /* 0x0005e80000100800 */
[----:B------:R3:W-:Y:S01]  /*178f0*/  STL [R1+0x2750], R2 ;  /* 0x0027500201007387 */ /* 0x0007e20000100800 */
[----:B-1----:R-:W-:-:S02]  /*17900*/  IADD3.X R4, R23, UR12, RZ, P1, !PT ;  /* 0x0000000c17047c10 */ /* 0x002fc40008ffe4ff */
[----:B--2---:R-:W-:-:S03]  /*17910*/  IADD3.X R3, R22, UR12, RZ, P0, !PT ;  /* 0x0000000c16037c10 */ /* 0x004fc600087fe4ff */
[----:B------:R1:W-:Y:S01]  /*17920*/  STL [R1+0x2758], R4 ;  /* 0x0027580401007387 */ /* 0x0003e20000100800 */
[----:B---3--:R-:W-:-:S03]  /*17930*/  IADD3.X R2, R21, UR12, RZ, P4, !PT ;  /* 0x0000000c15027c10 */ /* 0x008fc6000a7fe4ff */
[----:B------:R2:W-:Y:S04]  /*17940*/  STL [R1+0x2760], R3 ;  /* 0x0027600301007387 */ /* 0x0005e80000100800 */
[----:B------:R3:W-:Y:S01]  /*17950*/  STL [R1+0x2768], R2 ;  /* 0x0027680201007387 */ /* 0x0007e20000100800 */
[----:B-1----:R-:W-:Y:S02]  /*17960*/  IADD3.X R4, R20, UR12, RZ, P3, !PT ;  /* 0x0000000c14047c10 */ /* 0x002fe40009ffe4ff */
[----:B--2---:R-:W-:Y:S02]  /*17970*/  IADD3.X R3, R19, UR12, RZ, P2, !PT ;  /* 0x0000000c13037c10 */ /* 0x004fe400097fe4ff */
[----:B---3--:R-:W-:Y:S01]  /*17980*/  IADD3.X R2, R18, UR12, RZ, P6, !PT ;  /* 0x0000000c12027c10 */ /* 0x008fe2000b7fe4ff */
[----:B------:R1:W-:Y:S04]  /*17990*/  STL [R1+0x2770], R4 ;  /* 0x0027700401007387 */ /* 0x0003e80000100800 */
[----:B------:R1:W-:Y:S04]  /*179a0*/  STL [R1+0x2780], R2 ;  /* 0x0027800201007387 */ /* 0x0003e80000100800 */
[----:B------:R1:W-:Y:S01]  /*179b0*/  STL [R1+0x2778], R3 ;  /* 0x0027780301007387 */ /* 0x0003e20000100800 */
[----:B0-----:R-:W-:Y:S01]  /*179c0*/  LOP3.LUT R61, R61, 0x1f, RZ, 0xc0, !PT ;  /* 0x0000001f3d3d7812 */ /* 0x001fe200078ec0ff */
[----:B------:R-:W-:Y:S01]  /*179d0*/  USHF.L.U32 UR4, UR4, 0x5, URZ ;  /* 0x0000000504047899 */ /* 0x000fe2000800063f */
[----:B------:R-:W-:-:S02]  /*179e0*/  CS2R R12, SRZ ;  /* 0x00000000000c7805 */ /* 0x000fc4000001ff00 */
[----:B------:R-:W-:Y:S02]  /*179f0*/  CS2R R14, SRZ ;  /* 0x00000000000e7805 */ /* 0x000fe4000001ff00 */
[C---:B------:R-:W-:Y:S02]  /*17a00*/  LOP3.LUT R60, R61.reuse, 0x10, RZ, 0x3c, !PT ;  /* 0x000000103d3c7812 */ /* 0x040fe400078e3cff */
[----:B------:R-:W-:Y:S02]  /*17a10*/  CS2R R36, SRZ ;  /* 0x0000000000247805 */ /* 0x000fe4000001ff00 */
[----:B------:R-:W-:Y:S02]  /*17a20*/  LOP3.LUT R61, R61, 0x18, RZ, 0x3c, !PT ;  /* 0x000000183d3d7812 */ /* 0x000fe400078e3cff */
[----:B------:R-:W-:Y:S02]  /*17a30*/  CS2R R38, SRZ ;  /* 0x0000000000267805 */ /* 0x000fe4000001ff00 */
[----:B------:R-:W-:-:S02]  /*17a40*/  CS2R R8, SRZ ;  /* 0x0000000000087805 */ /* 0x000fc4000001ff00 */
[----:B------:R-:W-:Y:S02]  /*17a50*/  CS2R R10, SRZ ;  /* 0x00000000000a7805 */ /* 0x000fe4000001ff00 */
[----:B------:R-:W-:Y:S02]  /*17a60*/  CS2R R44, SRZ ;  /* 0x00000000002c7805 */ /* 0x000fe4000001ff00 */
[----:B------:R-:W-:Y:S02]  /*17a70*/  CS2R R46, SRZ ;  /* 0x00000000002e7805 */ /* 0x000fe4000001ff00 */
[----:B------:R-:W-:Y:S02]  /*17a80*/  CS2R R52, SRZ ;  /* 0x0000000000347805 */ /* 0x000fe4000001ff00 */
[----:B------:R-:W-:Y:S01]  /*17a90*/  CS2R R54, SRZ ;  /* 0x0000000000367805 */ /* 0x000fe2000001ff00 */
[----:B------:R-:W-:Y:S02]  /*17aa0*/  USHF.R.S32.HI UR16, URZ, 0x1f, UR28 ;  /* 0x0000001f3f107899 */ /* 0x000fe4000801141c */
[----:B-1----:R-:W-:-:S12]  /*17ab0*/  USHF.R.S32.HI UR50, URZ, 0x1f, UR4 ;  /* 0x0000001f3f327899 */ /* 0x002fd80008011404 */
.L_x_1:
[----:B------:R-:W2:Y:S01]  /*17ac0*/  LDL R5, [R1+0x17a8] ;  /* 0x0017a80001057983 */ /* 0x000ea20000100800 */
[----:B------:R-:W0:Y:S03]  /*17ad0*/  LDC R2, c[0x0][0x230] ;  /* 0x00008c00ff027b82 */ /* 0x000e260000000800 */
[----:B-12---:R1:W-:Y:S04]  /*17ae0*/  STL [R1+0x3dcc], R5 ;  /* 0x003dcc0501007387 */ /* 0x0063e80000100800 */
[----:B------:R-:W2:Y:S04]  /*17af0*/  LDL R4, [R1+0x17ac] ;  /* 0x0017ac0001047983 */ /* 0x000ea80000100800 */
[----:B-1----:R-:W0:Y:S04]  /*17b00*/  LDL R5, [R1+0x17bc] ;  /* 0x0017bc0001057983 */ /* 0x002e280000100800 */
[----:B------:R-:W-:Y:S04]  /*17b10*/  STL [R1+0x37c0], R61 ;  /* 0x0037c03d01007387 */ /* 0x000fe80000100800 */
        /* <DEDUP_REMOVED lines=387> */
[----:B------:R1:W-:Y:S04]  /*19350*/  STL [R1+0x3dc8], R59 ;  /* 0x003dc83b01007387 */ /* 0x0003e80000100800 */
        /* <DEDUP_REMOVED lines=34> */
[----:B-----5:R-:W-:Y:S04]  /*19580*/  STL [R1+0x35f8], R0 ;  /* 0x0035f80001007387 */ /* 0x020fe80000100800 */
        /* <DEDUP_REMOVED lines=37> */
[----:B------:R-:W-:Y:S01]  /*197e0*/  STL [R1+0x364c], R52 ;  /* 0x00364c3401007387 */ /* 0x000fe20000100800 */
[----:B0-----:R-:W-:-:S03]  /*197f0*/  IMAD R2, R5, -0x20, R2 ;  /* 0xffffffe005027824 */ /* 0x001fc600078e0202 */
[----:B------:R-:W-:Y:S04]  /*19800*/  STL [R1+0x3578], R53 ;  /* 0x0035783501007387 */ /* 0x000fe80000100800 */
[----:B------:R-:W-:Y:S04]  /*19810*/  STL [R1+0x3574], R54 ;  /* 0x0035743601007387 */ /* 0x000fe80000100800 */
[----:B------:R-:W-:Y:S04]  /*19820*/  STL [R1+0x3570], R55 ;  /* 0x0035703701007387 */ /* 0x000fe80000100800 */
[----:B------:R-:W-:Y:S04]  /*19830*/  STL [R1+0x3650], R55 ;  /* 0x0036503701007387 */ /* 0x000fe80000100800 */
[----:B------:R-:W2:Y:S01]  /*19840*/  LDL.LU R5, [R1+0x3dcc] ;  /* 0x003dcc0001057983 */ /* 0x000ea20000300800 */
[----:B------:R-:W-:-:S02]  /*19850*/  ISETP.GT.AND P0, PT, R2, RZ, PT ;  /* 0x000000ff0200720c */ /* 0x000fc40003f04270 */
[----:B-1----:R-:W-:-:S11]  /*19860*/  PRMT R59, RZ, 0x7610, R59 ;  /* 0x00007610ff3b7816 */ /* 0x002fd6000000003b */
[----:B--2---:R-:W2:Y:S04]  /*19870*/  @P0 LDG.E.U8 R59, desc[UR32][R4.64] ;  /* 0x00000020043b0981 */ /* 0x004ea8000c1e1100 */
[----:B--2---:R0:W-:Y:S04]  /*19880*/  STL [R1+0x172c], R59 ;  /* 0x00172c3b01007387 */ /* 0x0041e80000100800 */
[----:B0-----:R-:W2:Y:S04]  /*19890*/  LDL.LU R59, [R1+0x3dc8] ;  /* 0x003dc800013b7983 */ /* 0x001ea80000300800 */
[----:B------:R-:W3:Y:S04]  /*198a0*/  LDL R4, [R1+0x17a0] ;  /* 0x0017a00001047983 */ /* 0x000ee80000100800 */
[----:B------:R-:W3:Y:S01]  /*198b0*/  LDL R5, [R1+0x17a4] ;  /* 0x0017a40001057983 */ /* 0x000ee20000100800 */
[----:B------:R-:W-:-:S02]  /*198c0*/  PRMT R60, RZ, 0x7610, R60 ;  /* 0x00007610ff3c7816 */ /* 0x000fc4000000003c */
[----:B---3--:R-:W-:-:S04]  /*198d0*/  @P0 LOP3.LUT R5, R5, R4, RZ, 0x3c, !PT ;  /* 0x0000000405050212 */ /* 0x008fc800078e3cff */
[----:B------:R-:W-:-:S04]  /*198e0*/  @P0 LOP3.LUT R4, R5, R4, RZ, 0x3c, !PT ;  /* 0x0000000405040212 */ /* 0x000fc800078e3cff */
[----:B------:R-:W-:-:S05]  /*198f0*/  @P0 LOP3.LUT R5, R5, R4, RZ, 0x3c, !PT ;  /* 0x0000000405050212 */ /* 0x000fca00078e3cff */
[----:B------:R-:W3:Y:S04]  /*19900*/  @P0 LDG.E.U8 R60, desc[UR32][R4.64] ;  /* 0x00000020043c0981 */ /* 0x000ee8000c1e1100 */
[----:B---3--:R0:W-:Y:S04]  /*19910*/  STL [R1+0x1728], R60 ;  /* 0x0017283c01007387 */ /* 0x0081e80000100800 */
[----:B0-----:R-:W3:Y:S04]  /*19920*/  LDL.LU R60, [R1+0x3dc4] ;  /* 0x003dc400013c7983 */ /* 0x001ee80000300800 */
[----:B------:R-:W4:Y:S04]  /*19930*/  LDL R4, [R1+0x1798] ;  /* 0x0017980001047983 */ /* 0x000f280000100800 */
[----:B------:R-:W4:Y:S01]  /*19940*/  LDL R5, [R1+0x179c] ;  /* 0x00179c0001057983 */ /* 0x000f220000100800 */
[----:B------:R-:W-:-:S02]  /*19950*/  PRMT R61, RZ, 0x7610, R61 ;  /* 0x00007610ff3d7816 */ /* 0x000fc4000000003d */
[----:B----4-:R-:W-:-:S04]  /*19960*/  @P0 LOP3.LUT R5, R5, R4, RZ, 0x3c, !PT ;  /* 0x0000000405050212 */ /* 0x010fc800078e3cff */
[----:B------:R-:W-:-:S04]  /*19970*/  @P0 LOP3.LUT R4, R5, R4, RZ, 0x3c, !PT ;  /* 0x0000000405040212 */ /* 0x000fc800078e3cff */
[----:B------:R-:W-:-:S05]  /*19980*/  @P0 LOP3.LUT R5, R5, R4, RZ, 0x3c, !PT ;  /* 0x0000000405050212 */ /* 0x000fca00078e3cff */
[----:B------:R-:W4:Y:S04]  /*19990*/  @P0 LDG.E.U8 R61, desc[UR32][R4.64] ;  /* 0x00000020043d0981 */ /* 0x000f28000c1e1100 */
[----:B----4-:R0:W-:Y:S04]  /*199a0*/  STL [R1+0x1724], R61 ;  /* 0x0017243d01007387 */ /* 0x0101e80000100800 */
[----:B0-----:R-:W4:Y:S04]  /*199b0*/  LDL.LU R61, [R1+0x3dc0] ;  /* 0x003dc000013d7983 */ /* 0x001f280000300800 */
[----:B------:R-:W2:Y:S04]  /*199c0*/  LDL R4, [R1+0x1790] ;  /* 0x0017900001047983 */ /* 0x000ea80000100800 */
[----:B------:R-:W2:Y:S01]  /*199d0*/  LDL R5, [R1+0x1794] ;  /* 0x0017940001057983 */ /* 0x000ea20000100800 */
[----:B---3--:R-:W-:-:S02]  /*199e0*/  PRMT R60, RZ, 0x7610, R60 ;  /* 0x00007610ff3c7816 */ /* 0x008fc4000000003c */
[----:B--2---:R-:W-:-:S04]  /*199f0*/  @P0 LOP3.LUT R5, R5, R4, RZ, 0x3c, !PT ;  /* 0x0000000405050212 */ /* 0x004fc800078e3cff */
[----:B------:R-:W-:-:S04]  /*19a00*/  @P0 LOP3.LUT R4, R5, R4, RZ, 0x3c, !PT ;  /* 0x0000000405040212 */ /* 0x000fc800078e3cff */
[----:B------:R-:W-:-:S05]  /*19a10*/  @P0 LOP3.LUT R5, R5, R4, RZ, 0x3c, !PT ;  /* 0x0000000405050212 */ /* 0x000fca00078e3cff */
[----:B------:R-:W2:Y:S04]  /*19a20*/  @P0 LDG.E.U8 R60, desc[UR32][R4.64] ;  /* 0x00000020043c0981 */ /* 0x000ea8000c1e1100 */
[----:B--2---:R0:W-:Y:S04]  /*19a30*/  STL [R1+0x1720], R60 ;  /* 0x0017203c01007387 */ /* 0x0041e80000100800 */
[----:B0-----:R-:W2:Y:S04]  /*19a40*/  LDL.LU R60, [R1+0x3dbc] ;  /* 0x003dbc00013c7983 */ /* 0x001ea80000300800 */
[----:B------:R-:W3:Y:S04]  /*19a50*/  LDL R4, [R1+0x1788] ;  /* 0x0017880001047983 */ /* 0x000ee80000100800 */
[----:B------:R-:W3:Y:S01]  /*19a60*/  LDL R5, [R1+0x178c] ;  /* 0x00178c0001057983 */ /* 0x000ee20000100800 */
[----:B----4-:R-:W-:-:S02]  /*19a70*/  PRMT R61, RZ, 0x7610, R61 ;  /* 0x00007610ff3d7816 */ /* 0x010fc4000000003d */
        /* <DEDUP_REMOVED lines=8> */
[----:B--2---:R-:W-:-:S02]  /*19b00*/  PRMT R60, RZ, 0x7610, R60 ;  /* 0x00007610ff3c7816 */ /* 0x004fc4000000003c */
[----:B----4-:R-:W-:-:S04]  /*19b10*/  @P0 LOP3.LUT R5, R5, R4, RZ, 0x3c, !PT ;  /* 0x0000000405050212 */ /* 0x010fc800078e3cff */
[----:B------:R-:W-:-:S04]  /*19b20*/  @P0 LOP3.LUT R4, R5, R4, RZ, 0x3c, !PT ;  /* 0x0000000405040212 */ /* 0x000fc800078e3cff */
[----:B------:R-:W-:-:S05]  /*19b30*/  @P0 LOP3.LUT R5, R5, R4, RZ, 0x3c, !PT ;  /* 0x0000000405050212 */ /* 0x000fca00078e3cff */
[----:B------:R-:W2:Y:S04]  /*19b40*/  @P0 LDG.E.U8 R60, desc[UR32][R4.64] ;  /* 0x00000020043c0981 */ /* 0x000ea8000c1e1100 */
[----:B--2---:R0:W-:Y:S04]  /*19b50*/  STL [R1+0x1718], R60 ;  /* 0x0017183c01007387 */ /* 0x0041e80000100800 */
[----:B0-----:R-:W2:Y:S04]  /*19b60*/  LDL.LU R60, [R1+0x3db4] ;  /* 0x003db400013c7983 */ /* 0x001ea80000300800 */
[----:B------:R-:W4:Y:S04]  /*19b70*/  LDL R4, [R1+0x1778] ;  /* 0x0017780001047983 */ /* 0x000f280000100800 */
[----:B------:R-:W4:Y:S01]  /*19b80*/  LDL R5, [R1+0x177c] ;  /* 0x00177c0001057983 */ /* 0x000f220000100800 */
[----:B---3--:R-:W-:-:S02]  /*19b90*/  PRMT R61, RZ, 0x7610, R61 ;  /* 0x00007610ff3d7816 */ /* 0x008fc4000000003d */
[----:B----4-:R-:W-:-:S04]  /*19ba0*/  @P0 LOP3.LUT R5, R5, R4, RZ, 0x3c, !PT ;  /* 0x0000000405050212 */ /* 0x010fc800078e3cff */
        /* <DEDUP_REMOVED lines=83> */
[----:B------:R-:W2:Y:S01]  /*1a0e0*/  @P0 LDG.E.U8 R60, desc[UR32][R4.64] ;  /* 0x00000020043c0981 */ /* 0x000ea2000c1e1100 */
[----:B------:R-:W-:-:S03]  /*1a0f0*/  ISETP.GT.AND P1, PT, R2, 0x1, PT ;  /* 0x000000010200780c */ /* 0x000fc60003f24270 */
        /* <DEDUP_REMOVED lines=3297> */
[----:B------:R0:W4:Y:S04]  /*26f10*/  @P1 LDG.E.U8 R55, desc[UR32][R4.64] ;  /* 0x0000002004371981 */ /* 0x000128000c1e1100 */
[----:B------:R-:W0:Y:S04]  /*26f20*/  LDL R4, [R1+0x1c20] ;  /* 0x001c200001047983 */ /* 0x000e280000100800 */
[----:B------:R-:W0:Y:S01]  /*26f30*/  LDL R5, [R1+0x1c24] ;  /* 0x001c240001057983 */ /* 0x000e220000100800 */
[----:B------:R-:W-:Y:S02]  /*26f40*/  PRMT R52, RZ, 0x7610, R52 ;  /* 0x00007610ff347816 */ /* 0x000fe40000000034 */
[----:B0-----:R-:W-:-:S04]  /*26f50*/  @P1 LOP3.LUT R5, R5, R4, RZ, 0x3c, !PT ;  /* 0x0000000405051212 */ /* 0x001fc800078e3cff */
[----:B------:R-:W-:-:S04]  /*26f60*/  @P1 LOP3.LUT R4, R5, R4, RZ, 0x3c, !PT ;  /* 0x0000000405041212 */ /* 0x000fc800078e3cff */
[----:B------:R-:W-:Y:S01]  /*26f70*/  @P1 LOP3.LUT R5, R5, R4, RZ, 0x3c, !PT ;  /* 0x0000000405051212 */ /* 0x000fe200078e3cff */
[----:B----4-:R-:W-:Y:S04]  /*26f80*/  STL [R1+0x3654], R55 ;  /* 0x0036543701007387 */ /* 0x010fe80000100800 */
[----:B------:R0:W4:Y:S04]  /*26f90*/  @P1 LDG.E.U8 R52, desc[UR32][R4.64] ;  /* 0x0000002004341981 */ /* 0x000128000c1e1100 */
[----:B------:R-:W0:Y:S04]  /*26fa0*/  LDL R4, [R1+0x1c18] ;  /* 0x001c180001047983 */ /* 0x000e280000100800 */
[----:B------:R-:W0:Y:S01]  /*26fb0*/  LDL R5, [R1+0x1c1c] ;  /* 0x001c1c0001057983 */ /* 0x000e220000100800 */
[----:B------:R-:W-:-:S02]  /*26fc0*/  PRMT R46, RZ, 0x7610, R46 ;  /* 0x00007610ff2e7816 */ /* 0x000fc4000000002e */
        /* <DEDUP_REMOVED lines=23> */
[----:B------:R-:W-:-:S02]  /*27140*/  ISETP.GT.AND P0, PT, R2, 0x18, PT ;  /* 0x000000180200780c */ /* 0x000fc40003f04270 */
[----:B--2---:R-:W-:-:S11]  /*27150*/  PRMT R60, RZ, 0x7610, R60 ;  /* 0x00007610ff3c7816 */ /* 0x004fd6000000003c */
[----:B0-----:R-:W-:-:S04]  /*27160*/  @P0 LOP3.LUT R5, R5, R4, RZ, 0x3c, !PT ;  /* 0x0000000405050212 */ /* 0x001fc800078e3cff */
[----:B------:R-:W-:-:S04]  /*27170*/  @P0 LOP3.LUT R4, R5, R4, RZ, 0x3c, !PT ;  /* 0x0000000405040212 */ /* 0x000fc800078e3cff */
[----:B------:R-:W-:-:S05]  /*27180*/  @P0 LOP3.LUT R5, R5, R4, RZ, 0x3c, !PT ;  /* 0x0000000405050212 */ /* 0x000fca00078e3cff */
[----:B------:R-:W2:Y:S04]  /*27190*/  @P0 LDG.E.U8 R60, desc[UR32][R4.64] ;  /* 0x00000020043c0981 */ /* 0x000ea8000c1e1100 */
[----:B----4-:R-:W-:Y:S04]  /*271a0*/  STL [R1+0x3664], R44 ;  /* 0x0036642c01007387 */ /* 0x010fe80000100800 */
        /* <DEDUP_REMOVED lines=92> */
[----:B------:R-:W2:Y:S04]  /*27770*/  LDL R4, [R1+0x1ba8] ;  /* 0x001ba80001047983 */ /* 0x000ea80000100800 */
[----:B------:R-:W2:Y:S01]  /*27780*/  LDL R5, [R1+0x1bac] ;  /* 0x001bac0001057983 */ /* 0x000ea20000100800 */
[----:B------:R-:W-:-:S02]  /*27790*/  PRMT R57, RZ, 0x7610, R57 ;  /* 0x00007610ff397816 */ /* 0x000fc40000000039 */
[----:B--2---:R-:W-:-:S04]  /*277a0*/  @P0 LOP3.LUT R5, R5, R4, RZ, 0x3c, !PT ;  /* 0x0000000405050212 */ /* 0x004fc800078e3cff */
        /* <DEDUP_REMOVED lines=38> */
[----:B------:R-:W4:Y:S01]  /*27a10*/  @P0 LDG.E.U8 R49, desc[UR32][R4.64] ;  /* 0x0000002004310981 */ /* 0x000f22000c1e1100 */
[----:B------:R-:W-:-:S03]  /*27a20*/  ISETP.GT.AND P1, PT, R2, 0x19, PT ;  /* 0x000000190200780c */ /* 0x000fc60003f24270 */
        /* <DEDUP_REMOVED lines=143> */
[----:B------:R-:W3:Y:S01]  /*28320*/  @P1 LDG.E.U8 R25, desc[UR32][R4.64] ;  /* 0x0000002004191981 */ /* 0x000ee2000c1e1100 */
[----:B------:R-:W-:-:S03]  /*28330*/  ISETP.GT.AND P0, PT, R2, 0x1a, PT ;  /* 0x0000001a0200780c */ /* 0x000fc60003f04270 */
        /* <DEDUP_REMOVED lines=99> */
[----:B------:R-:W3:Y:S04]  /*28970*/  LDL R4, [R1+0x1aa8] ;  /* 0x001aa80001047983 */ /* 0x000ee80000100800 */
[----:B------:R-:W3:Y:S01]  /*28980*/  LDL R5, [R1+0x1aac] ;  /* 0x001aac0001057983 */ /* 0x000ee20000100800 */
[----:B------:R-:W-:-:S03]  /*28990*/  PRMT R55, RZ, 0x7610, R55 ;  /* 0x00007610ff377816 */ /* 0x000fc60000000037 */
[----:B----4-:R0:W-:Y:S04]  /*289a0*/  STL [R1+0x36cc], R61 ;  /* 0x0036cc3d01007387 */ /* 0x0101e80000100800 */
[----:B0-----:R-:W4:Y:S01]  /*289b0*/  LDL R61, [R1+0x1aa4] ;  /* 0x001aa400013d7983 */ /* 0x001f220000100800 */
[----:B---3--:R-:W-:-:S04]  /*289c0*/  @P0 LOP3.LUT R5, R5, R4, RZ, 0x3c, !PT ;  /* 0x0000000405050212 */ /* 0x008fc800078e3cff */
[----:B------:R-:W-:-:S04]  /*289d0*/  @P0 LOP3.LUT R4, R5, R4, RZ, 0x3c, !PT ;  /* 0x0000000405040212 */ /* 0x000fc800078e3cff */
[----:B------:R-:W-:-:S05]  /*289e0*/  @P0 LOP3.LUT R5, R5, R4, RZ, 0x3c, !PT ;  /* 0x0000000405050212 */ /* 0x000fca00078e3cff */
[----:B------:R4:W3:Y:S04]  /*289f0*/  @P0 LDG.E.U8 R55, desc[UR32][R4.64] ;  /* 0x0000002004370981 */ /* 0x0008e8000c1e1100 */
[----:B------:R-:W2:Y:S01]  /*28a00*/  LDL R5, [R1+0x1aa0] ;  /* 0x001aa00001057983 */ /* 0x000ea20000100800 */
[----:B------:R-:W-:Y:S01]  /*28a10*/  PRMT R52, RZ, 0x7610, R52 ;  /* 0x00007610ff347816 */ /* 0x000fe20000000034 */
[----:B----4-:R-:W-:Y:S02]  /*28a20*/  @P0 IMAD.MOV.U32 R4, RZ, RZ, R61 ;  /* 0x000000ffff040224 */ /* 0x010fe400078e003d */
[----:B---3--:R-:W-:Y:S04]  /*28a30*/  STL [R1+0x36d0], R55 ;  /* 0x0036d03701007387 */ /* 0x008fe80000100800 */
[----:B------:R-:W3:Y:S04]  /*28a40*/  LDL R61, [R1+0x1a84] ;  /* 0x001a8400013d7983 */ /* 0x000ee80000100800 */
[----:B--2---:R-:W2:Y:S04]  /*28a50*/  @P0 LDG.E.U8 R52, desc[UR32][R4.64] ;  /* 0x0000002004340981 */ /* 0x004ea8000c1e1100 */
[----:B------:R-:W4:Y:S04]  /*28a60*/  LDL R4, [R1+0x1a98] ;  /* 0x001a980001047983 */ /* 0x000f280000100800 */
[----:B------:R-:W4:Y:S01]  /*28a70*/  LDL R5, [R1+0x1a9c] ;  /* 0x001a9c0001057983 */ /* 0x000f220000100800 */
[----:B------:R-:W-:-:S03]  /*28a80*/  PRMT R46, RZ, 0x7610, R46 ;  /* 0x00007610ff2e7816 */ /* 0x000fc6000000002e */
[----:B--2---:R0:W-:Y:S04]  /*28a90*/  STL [R1+0x36d4], R52 ;  /* 0x0036d43401007387 */ /* 0x0041e80000100800 */
[----:B0-----:R-:W2:Y:S01]  /*28aa0*/  LDL R52, [R1+0x1a94] ;  /* 0x001a940001347983 */ /* 0x001ea20000100800 */
[----:B----4-:R-:W-:-:S04]  /*28ab0*/  @P0 LOP3.LUT R5, R5, R4, RZ, 0x3c, !PT ;  /* 0x0000000405050212 */ /* 0x010fc800078e3cff */
[----:B------:R-:W-:-:S04]  /*28ac0*/  @P0 LOP3.LUT R4, R5, R4, RZ, 0x3c, !PT ;  /* 0x0000000405040212 */ /* 0x000fc800078e3cff */
[----:B------:R-:W-:-:S05]  /*28ad0*/  @P0 LOP3.LUT R5, R5, R4, RZ, 0x3c, !PT ;  /* 0x0000000405050212 */ /* 0x000fca00078e3cff */
[----:B------:R2:W4:Y:S04]  /*28ae0*/  @P0 LDG.E.U8 R46, desc[UR32][R4.64] ;  /* 0x00000020042e0981 */ /* 0x000528000c1e1100 */
[----:B------:R-:W3:Y:S01]  /*28af0*/  LDL R5, [R1+0x1a90] ;  /* 0x001a900001057983 */ /* 0x000ee20000100800 */
[----:B------:R-:W-:Y:S01]  /*28b00*/  PRMT R45, RZ, 0x7610, R45 ;  /* 0x00007610ff2d7816 */ /* 0x000fe2000000002d */
[----:B--2---:R-:W-:Y:S02]  /*28b10*/  @P0 IMAD.MOV.U32 R4, RZ, RZ, R52 ;  /* 0x000000ffff040224 */ /* 0x004fe400078e0034 */
[----:B----4-:R0:W-:Y:S01]  /*28b20*/  STL [R1+0x36d8], R46 ;  /* 0x0036d82e01007387 */ /* 0x0101e20000100800 */
[----:B------:R-:W-:-:S03]  /*28b30*/  PRMT R44, RZ, 0x7610, R44 ;  /* 0x00007610ff2c7816 */ /* 0x000fc6000000002c */
[----:B------:R-:W2:Y:S04]  /*28b40*/  LDL R52, [R1+0x1a74] ;  /* 0x001a740001347983 */ /* 0x000ea80000100800 */
[----:B---3--:R1:W3:Y:S04]  /*28b50*/  @P0 LDG.E.U8 R45, desc[UR32][R4.64] ;  /* 0x00000020042d0981 */ /* 0x0082e8000c1e1100 */
[----:B------:R-:W1:Y:S04]  /*28b60*/  LDL R4, [R1+0x1a88] ;  /* 0x001a880001047983 */ /* 0x000e680000100800 */
[----:B------:R-:W1:Y:S01]  /*28b70*/  LDL R5, [R1+0x1a8c] ;  /* 0x001a8c0001057983 */ /* 0x000e620000100800 */
[----:B------:R-:W-:-:S02]  /*28b80*/  ISETP.GT.AND P1, PT, R2, 0x1b, PT ;  /* 0x0000001b0200780c */ /* 0x000fc40003f24270 */
[----:B-1----:R-:W-:-:S04]  /*28b90*/  @P0 LOP3.LUT R5, R5, R4, RZ, 0x3c, !PT ;  /* 0x0000000405050212 */ /* 0x002fc800078e3cff */
[----:B------:R-:W-:-:S04]  /*28ba0*/  @P0 LOP3.LUT R4, R5, R4, RZ, 0x3c, !PT ;  /* 0x0000000405040212 */ /* 0x000fc800078e3cff */
[----:B------:R-:W-:Y:S01]  /*28bb0*/  @P0 LOP3.LUT R5, R5, R4, RZ, 0x3c, !PT ;  /* 0x0000000405050212 */ /* 0x000fe200078e3cff */
[----:B---3--:R1:W-:Y:S04]  /*28bc0*/  STL [R1+0x36dc], R45 ;  /* 0x0036dc2d01007387 */ /* 0x0083e80000100800 */
[----:B------:R3:W4:Y:S04]  /*28bd0*/  @P0 LDG.E.U8 R44, desc[UR32][R4.64] ;  /* 0x00000020042c0981 */ /* 0x000728000c1e1100 */
[----:B------:R-:W2:Y:S01]  /*28be0*/  LDL R5, [R1+0x1a80] ;  /* 0x001a800001057983 */ /* 0x000ea20000100800 */
[----:B------:R-:W-:Y:S01]  /*28bf0*/  PRMT R11, RZ, 0x7610, R11 ;  /* 0x00007610ff0b7816 */ /* 0x000fe2000000000b */
[----:B---3--:R-:W-:-:S02]  /*28c00*/  @P1 IMAD.MOV.U32 R4, RZ, RZ, R61 ;  /* 0x000000ffff041224 */ /* 0x008fc400078e003d */
[----:B----4-:R-:W-:Y:S01]  /*28c10*/  STL [R1+0x36e0], R44 ;  /* 0x0036e02c01007387 */ /* 0x010fe20000100800 */
[----:B------:R-:W-:-:S03]  /*28c20*/  PRMT R10, RZ, 0x7610, R10 ;  /* 0x00007610ff0a7816 */ /* 0x000fc6000000000a */
[----:B------:R-:W3:Y:S04]  /*28c30*/  LDL R61, [R1+0x1a64] ;  /* 0x001a6400013d7983 */ /* 0x000ee80000100800 */
[----:B--2---:R2:W4:Y:S04]  /*28c40*/  @P1 LDG.E.U8 R11, desc[UR32][R4.64] ;  /* 0x00000020040b1981 */ /* 0x004528000c1e1100 */
[----:B------:R-:W2:Y:S04]  /*28c50*/  LDL R4, [R1+0x1a78] ;  /* 0x001a780001047983 */ /* 0x000ea80000100800 */
[----:B------:R-:W2:Y:S02]  /*28c60*/  LDL R5, [R1+0x1a7c] ;  /* 0x001a7c0001057983 */ /* 0x000ea40000100800 */
[----:B--2---:R-:W-:-:S04]  /*28c70*/  @P1 LOP3.LUT R5, R5, R4, RZ, 0x3c, !PT ;  /* 0x0000000405051212 */ /* 0x004fc800078e3cff */
[----:B------:R-:W-:-:S04]  /*28c80*/  @P1 LOP3.LUT R4, R5, R4, RZ, 0x3c, !PT ;  /* 0x0000000405041212 */ /* 0x000fc800078e3cff */
[----:B------:R-:W-:Y:S01]  /*28c90*/  @P1 LOP3.LUT R5, R5, R4, RZ, 0x3c, !PT ;  /* 0x0000000405051212 */ /* 0x000fe200078e3cff */
[----:B----4-:R-:W-:Y:S04]  /*28ca0*/  STL [R1+0x3668], R11 ;  /* 0x0036680b01007387 */ /* 0x010fe80000100800 */
[----:B------:R2:W4:Y:S04]  /*28cb0*/  @P1 LDG.E.U8 R10, desc[UR32][R4.64] ;  /* 0x00000020040a1981 */ /* 0x000528000c1e1100 */
[----:B------:R-:W3:Y:S01]  /*28cc0*/  LDL R5, [R1+0x1a70] ;  /* 0x001a700001057983 */ /* 0x000ee20000100800 */
[----:B------:R-:W-:Y:S01]  /*28cd0*/  PRMT R9, RZ, 0x7610, R9 ;  /* 0x00007610ff097816 */ /* 0x000fe20000000009 */
[----:B--2---:R-:W-:-:S02]  /*28ce0*/  @P1 IMAD.MOV.U32 R4, RZ, RZ, R52 ;  /* 0x000000ffff041224 */ /* 0x004fc400078e0034 */
[----:B----4-:R-:W-:Y:S01]  /*28cf0*/  STL [R1+0x366c], R10 ;  /* 0x00366c0a01007387 */ /* 0x010fe20000100800 */
[----:B------:R-:W-:-:S03]  /*28d00*/  PRMT R8, RZ, 0x7610, R8 ;  /* 0x00007610ff087816 */ /* 0x000fc60000000008 */
[----:B------:R-:W2:Y:S04]  /*28d10*/  LDL R52, [R1+0x1a54] ;  /* 0x001a540001347983 */ /* 0x000ea80000100800 */
[----:B---3--:R3:W4:Y:S04]  /*28d20*/  @P1 LDG.E.U8 R9, desc[UR32][R4.64] ;  /* 0x0000002004091981 */ /* 0x008728000c1e1100 */
[----:B------:R-:W3:Y:S04]  /*28d30*/  LDL R4, [R1+0x1a68] ;  /* 0x001a680001047983 */ /* 0x000ee80000100800 */
[----:B------:R-:W3:Y:S02]  /*28d40*/  LDL R5, [R1+0x1a6c] ;  /* 0x001a6c0001057983 */ /* 0x000ee40000100800 */
[----:B---3--:R-:W-:-:S04]  /*28d50*/  @P1 LOP3.LUT R5, R5, R4, RZ, 0x3c, !PT ;  /* 0x0000000405051212 */ /* 0x008fc800078e3cff */
[----:B------:R-:W-:-:S04]  /*28d60*/  @P1 LOP3.LUT R4, R5, R4, RZ, 0x3c, !PT ;  /* 0x0000000405041212 */ /* 0x000fc800078e3cff */
[----:B------:R-:W-:Y:S01]  /*28d70*/  @P1 LOP3.LUT R5, R5, R4, RZ, 0x3c, !PT ;  /* 0x0000000405051212 */ /* 0x000fe200078e3cff */
[----:B----4-:R-:W-:Y:S04]  /*28d80*/  STL [R1+0x3670], R9 ;  /* 0x0036700901007387 */ /* 0x010fe80000100800 */
        /* <DEDUP_REMOVED lines=13> */
[----:B----4-:R2:W-:Y:S04]  /*28e60*/  STL [R1+0x3678], R39 ;  /* 0x0036782701007387 */ /* 0x0105e80000100800 */
[----:B------:R4:W3:Y:S04]  /*28e70*/  @P1 LDG.E.U8 R38, desc[UR32][R4.64] ;  /* 0x0000002004261981 */ /* 0x0008e8000c1e1100 */
[----:B------:R-:W2:Y:S01]  /*28e80*/  LDL R5, [R1+0x1a50] ;  /* 0x001a500001057983 */ /* 0x000ea20000100800 */
[----:B------:R-:W-:Y:S01]  /*28e90*/  PRMT R37, RZ, 0x7610, R37 ;  /* 0x00007610ff257816 */ /* 0x000fe20000000025 */
[----:B----4-:R-:W-:-:S02]  /*28ea0*/  @P1 IMAD.MOV.U32 R4, RZ, RZ, R52 ;  /* 0x000000ffff041224 */ /* 0x010fc400078e0034 */
[----:B---3--:R3:W-:Y:S01]  /*28eb0*/  STL [R1+0x367c], R38 ;  /* 0x00367c2601007387 */ /* 0x0087e20000100800 */
[----:B------:R-:W-:-:S03]  /*28ec0*/  PRMT R36, RZ, 0x7610, R36 ;  /* 0x00007610ff247816 */ /* 0x000fc60000000024 */
[----:B------:R-:W4:Y:S04]  /*28ed0*/  LDL R52, [R1+0x1a34] ;  /* 0x001a340001347983 */ /* 0x000f280000100800 */
[----:B--2---:R2:W3:Y:S04]  /*28ee0*/  @P1 LDG.E.U8 R37, desc[UR32][R4.64] ;  /* 0x0000002004251981 */ /* 0x0044e8000c1e1100 */
[----:B------:R-:W2:Y:S04]  /*28ef0*/  LDL R4, [R1+0x1a48] ;  /* 0x001a480001047983 */ /* 0x000ea80000100800 */
[----:B------:R-:W2:Y:S02]  /*28f00*/  LDL R5, [R1+0x1a4c] ;  /* 0x001a4c0001057983 */ /* 0x000ea40000100800 */
[----:B--2---:R-:W-:-:S04]  /*28f10*/  @P1 LOP3.LUT R5, R5, R4, RZ, 0x3c, !PT ;  /* 0x0000000405051212 */ /* 0x004fc800078e3cff */
        /* <DEDUP_REMOVED lines=54> */
[----:B------:R-:W3:Y:S01]  /*29280*/  LDL R5, [R1+0x1a0c] ;  /* 0x001a0c0001057983 */ /* 0x000ee20000100800 */
[----:B------:R-:W-:-:S02]  /*29290*/  ISETP.GT.AND P0, PT, R2, 0x1c, PT ;  /* 0x0000001c0200780c */ /* 0x000fc40003f04270 */
[----:B---3--:R-:W-:-:S04]  /*292a0*/  @P1 LOP3.LUT R5, R5, R4, RZ, 0x3c, !PT ;  /* 0x0000000405051212 */ /* 0x008fc800078e3cff */
[----:B------:R-:W-:-:S04]  /*292b0*/  @P1 LOP3.LUT R4, R5, R4, RZ, 0x3c, !PT ;  /* 0x0000000405041212 */ /* 0x000fc800078e3cff */
[----:B------:R-:W-:Y:S01]  /*292c0*/  @P1 LOP3.LUT R5, R5, R4, RZ, 0x3c, !PT ;  /* 0x0000000405051212 */ /* 0x000fe200078e3cff */
[----:B----4-:R-:W-:Y:S04]  /*292d0*/  STL [R1+0x36a0], R53 ;  /* 0x0036a03501007387 */ /* 0x010fe80000100800 */
[----:B------:R3:W4:Y:S04]  /*292e0*/  @P1 LDG.E.U8 R47, desc[UR32][R4.64] ;  /* 0x00000020042f1981 */ /* 0x000728000c1e1100 */
[----:B------:R-:W2:Y:S01]  /*292f0*/  LDL R5, [R1+0x1a00] ;  /* 0x001a000001057983 */ /* 0x000ea20000100800 */
[----:B0-----:R-:W-:Y:S01]  /*29300*/  PRMT R46, RZ, 0x7610, R46 ;  /* 0x00007610ff2e7816 */ /* 0x001fe2000000002e */
[----:B---3--:R-:W-:-:S02]  /*29310*/  @P0 IMAD.MOV.U32 R4, RZ, RZ, R61 ;  /* 0x000000ffff040224 */ /* 0x008fc400078e003d */
[----:B----4-:R-:W-:Y:S01]  /*29320*/  STL [R1+0x36a4], R47 ;  /* 0x0036a42f01007387 */ /* 0x010fe20000100800 */
[----:B-1----:R-:W-:-:S03]  /*29330*/  PRMT R45, RZ, 0x7610, R45 ;  /* 0x00007610ff2d7816 */ /* 0x002fc6000000002d */
[----:B------:R-:W3:Y:S04]  /*29340*/  LDL R61, [R1+0x19e4] ;  /* 0x0019e400013d7983 */ /* 0x000ee80000100800 */
[----:B--2---:R0:W2:Y:S04]  /*29350*/  @P0 LDG.E.U8 R46, desc[UR32][R4.64] ;  /* 0x00000020042e0981 */ /* 0x0040a8000c1e1100 */
[----:B------:R-:W0:Y:S04]  /*29360*/  LDL R4, [R1+0x19f8] ;  /* 0x0019f80001047983 */ /* 0x000e280000100800 */
[----:B------:R-:W0:Y:S02]  /*29370*/  LDL R5, [R1+0x19fc] ;  /* 0x0019fc0001057983 */ /* 0x000e240000100800 */
[----:B0-----:R-:W-:-:S04]  /*29380*/  @P0 LOP3.LUT R5, R5, R4, RZ, 0x3c, !PT ;  /* 0x0000000405050212 */ /* 0x001fc800078e3cff */
[----:B------:R-:W-:-:S04]  /*29390*/  @P0 LOP3.LUT R4, R5, R4, RZ, 0x3c, !PT ;  /* 0x0000000405040212 */ /* 0x000fc800078e3cff */
[----:B------:R-:W-:Y:S01]  /*293a0*/  @P0 LOP3.LUT R5, R5, R4, RZ, 0x3c, !PT ;  /* 0x0000000405050212 */ /* 0x000fe200078e3cff */
[----:B--2---:R-:W-:Y:S04]  /*293b0*/  STL [R1+0x36ec], R46 ;  /* 0x0036ec2e01007387 */ /* 0x004fe80000100800 */
[----:B------:R0:W2:Y:S04]  /*293c0*/  @P0 LDG.E.U8 R45, desc[UR32][R4.64] ;  /* 0x00000020042d0981 */ /* 0x0000a8000c1e1100 */
[----:B------:R-:W4:Y:S01]  /*293d0*/  LDL R5, [R1+0x19f0] ;  /* 0x0019f00001057983 */ /* 0x000f220000100800 */
[----:B------:R-:W-:Y:S01]  /*293e0*/  PRMT R39, RZ, 0x7610, R39 ;  /* 0x00007610ff277816 */ /* 0x000fe20000000027 */
[----:B0-----:R-:W-:-:S02]  /*293f0*/  @P0 IMAD.MOV.U32 R4, RZ, RZ, R52 ;  /* 0x000000ffff040224 */ /* 0x001fc400078e0034 */
[----:B--2---:R0:W-:Y:S01]  /*29400*/  STL [R1+0x36f0], R45 ;  /* 0x0036f02d01007387 */ /* 0x0041e20000100800 */
[----:B------:R-:W-:Y:S02]  /*29410*/  PRMT R38, RZ, 0x7610, R38 ;  /* 0x00007610ff267816 */ /* 0x000fe40000000026 */
[----:B------:R-:W-:Y:S01]  /*29420*/  PRMT R37, RZ, 0x7610, R37 ;  /* 0x00007610ff257816 */ /* 0x000fe20000000025 */
[----:B------:R-:W2:Y:S04]  /*29430*/  LDL R52, [R1+0x19d4] ;  /* 0x0019d40001347983 */ /* 0x000ea80000100800 */
[----:B----4-:R1:W4:Y:S04]  /*29440*/  @P0 LDG.E.U8 R39, desc[UR32][R4.64] ;  /* 0x0000002004270981 */ /* 0x010328000c1e1100 */
[----:B0-----:R-:W2:Y:S04]  /*29450*/  LDL R45, [R1+0x19e0] ;  /* 0x0019e000012d7983 */ /* 0x001ea80000100800 */
[----:B------:R-:W1:Y:S04]  /*29460*/  LDL R4, [R1+0x19e8] ;  /* 0x0019e80001047983 */ /* 0x000e680000100800 */
[----:B------:R-:W1:Y:S02]  /*29470*/  LDL R5, [R1+0x19ec] ;  /* 0x0019ec0001057983 */ /* 0x000e640000100800 */
[----:B-1----:R-:W-:-:S04]  /*29480*/  @P0 LOP3.LUT R5, R5, R4, RZ, 0x3c, !PT ;  /* 0x0000000405050212 */ /* 0x002fc800078e3cff */
[----:B------:R-:W-:-:S04]  /*29490*/  @P0 LOP3.LUT R4, R5, R4, RZ, 0x3c, !PT ;  /* 0x0000000405040212 */ /* 0x000fc800078e3cff */
[----:B------:R-:W-:-:S05]  /*294a0*/  @P0 LOP3.LUT R5, R5, R4, RZ, 0x3c, !PT ;  /* 0x0000000405050212 */ /* 0x000fca00078e3cff */
[----:B------:R3:W2:Y:S04]  /*294b0*/  @P0 LDG.E.U8 R38, desc[UR32][R4.64] ;  /* 0x0000002004260981 */ /* 0x0006a8000c1e1100 */
[----:B----4-:R-:W-:Y:S01]  /*294c0*/  STL [R1+0x36f4], R39 ;  /* 0x0036f42701007387 */ /* 0x010fe20000100800 */
[----:B---3--:R-:W-:Y:S02]  /*294d0*/  @P0 IMAD.MOV.U32 R4, RZ, RZ, R61 ;  /* 0x000000ffff040224 */ /* 0x008fe400078e003d */
[----:B--2---:R-:W-:-:S05]  /*294e0*/  @P0 IMAD.MOV.U32 R5, RZ, RZ, R45 ;  /* 0x000000ffff050224 */ /* 0x004fca00078e002d */
[----:B------:R0:W2:Y:S04]  /*294f0*/  @P0 LDG.E.U8 R37, desc[UR32][R4.64] ;  /* 0x0000002004250981 */ /* 0x0000a8000c1e1100 */
[----:B------:R1:W-:Y:S04]  /*29500*/  STL [R1+0x36f8], R38 ;  /* 0x0036f82601007387 */ /* 0x0003e80000100800 */
[----:B------:R-:W0:Y:S04]  /*29510*/  LDL R4, [R1+0x19d8] ;  /* 0x0019d80001047983 */ /* 0x000e280000100800 */
[----:B------:R-:W0:Y:S01]  /*29520*/  LDL R5, [R1+0x19dc] ;  /* 0x0019dc0001057983 */ /* 0x000e220000100800 */
[----:B------:R-:W-:-:S02]  /*29530*/  PRMT R36, RZ, 0x7610, R36 ;  /* 0x00007610ff247816 */ /* 0x000fc40000000024 */
[----:B------:R-:W-:Y:S01]  /*29540*/  PRMT R10, RZ, 0x7610, R10 ;  /* 0x00007610ff0a7816 */ /* 0x000fe2000000000a */
[----:B------:R-:W3:Y:S04]  /*29550*/  LDL R61, [R1+0x19cc] ;  /* 0x0019cc00013d7983 */ /* 0x000ee80000100800 */
[----:B------:R-:W4:Y:S04]  /*29560*/  LDL R45, [R1+0x19c4] ;  /* 0x0019c400012d7983 */ /* 0x000f280000100800 */
[----:B-1----:R-:W3:Y:S01]  /*29570*/  LDL R38, [R1+0x19d0] ;  /* 0x0019d00001267983 */ /* 0x002ee20000100800 */
[----:B0-----:R-:W-:-:S04]  /*29580*/  @P0 LOP3.LUT R5, R5, R4, RZ, 0x3c, !PT ;  /* 0x0000000405050212 */ /* 0x001fc800078e3cff */
[----:B------:R-:W-:-:S04]  /*29590*/  @P0 LOP3.LUT R4, R5, R4, RZ, 0x3c, !PT ;  /* 0x0000000405040212 */ /* 0x000fc800078e3cff */
[----:B------:R-:W-:-:S05]  /*295a0*/  @P0 LOP3.LUT R5, R5, R4, RZ, 0x3c, !PT ;  /* 0x0000000405050212 */ /* 0x000fca00078e3cff */
[----:B------:R0:W4:Y:S04]  /*295b0*/  @P0 LDG.E.U8 R36, desc[UR32][R4.64] ;  /* 0x0000002004240981 */ /* 0x000128000c1e1100 */
[----:B--2---:R-:W-:Y:S01]  /*295c0*/  STL [R1+0x36fc], R37 ;  /* 0x0036fc2501007387 */ /* 0x004fe20000100800 */
[----:B0-----:R-:W-:Y:S02]  /*295d0*/  @P0 IMAD.MOV.U32 R4, RZ, RZ, R52 ;  /* 0x000000ffff040224 */ /* 0x001fe400078e0034 */
[----:B---3--:R-:W-:-:S05]  /*295e0*/  @P0 IMAD.MOV.U32 R5, RZ, RZ, R38 ;  /* 0x000000ffff050224 */ /* 0x008fca00078e0026 */
[----:B------:R0:W2:Y:S04]  /*295f0*/  @P0 LDG.E.U8 R10, desc[UR32][R4.64] ;  /* 0x00000020040a0981 */ /* 0x0000a8000c1e1100 */
[----:B----4-:R1:W-:Y:S04]  /*29600*/  STL [R1+0x3700], R36 ;  /* 0x0037002401007387 */ /* 0x0103e80000100800 */
[----:B------:R-:W3:Y:S01]  /*29610*/  LDL R5, [R1+0x19c8] ;  /* 0x0019c80001057983 */ /* 0x000ee20000100800 */
[----:B------:R-:W-:Y:S01]  /*29620*/  PRMT R9, RZ, 0x7610, R9 ;  /* 0x00007610ff097816 */ /* 0x000fe20000000009 */
[----:B0-----:R-:W-:Y:S01]  /*29630*/  @P0 IMAD.MOV.U32 R4, RZ, RZ, R61 ;  /* 0x000000ffff040224 */ /* 0x001fe200078e003d */
[----:B------:R-:W-:Y:S01]  /*29640*/  PRMT R8, RZ, 0x7610, R8 ;  /* 0x00007610ff087816 */ /* 0x000fe20000000008 */
[----:B------:R-:W4:Y:S04]  /*29650*/  LDL R52, [R1+0x19bc] ;  /* 0x0019bc0001347983 */ /* 0x000f280000100800 */
[----:B------:R-:W4:Y:S04]  /*29660*/  LDL R38, [R1+0x19b4] ;  /* 0x0019b40001267983 */ /* 0x000f280000100800 */
[----:B-1----:R-:W2:Y:S04]  /*29670*/  LDL R36, [R1+0x19c0] ;  /* 0x0019c00001247983 */ /* 0x002ea80000100800 */
[----:B---3--:R0:W3:Y:S02]  /*29680*/  @P0 LDG.E.U8 R9, desc[UR32][R4.64] ;  /* 0x0000002004090981 */ /* 0x0080e4000c1e1100 */
[----:B0-----:R-:W-:-:S02]  /*29690*/  @P0 IMAD.MOV.U32 R4, RZ, RZ, R45 ;  /* 0x000000ffff040224 */ /* 0x001fc400078e002d */
[----:B--2---:R-:W-:-:S05]  /*296a0*/  @P0 IMAD.MOV.U32 R5, RZ, RZ, R36 ;  /* 0x000000ffff050224 */ /* 0x004fca00078e0024 */
[----:B------:R-:W2:Y:S04]  /*296b0*/  @P0 LDG.E.U8 R8, desc[UR32][R4.64] ;  /* 0x0000002004080981 */ /* 0x000ea8000c1e1100 */
[----:B------:R0:W-:Y:S04]  /*296c0*/  STL [R1+0x3704], R10 ;  /* 0x0037040a01007387 */ /* 0x0001e80000100800 */
[----:B------:R-:W4:Y:S04]  /*296d0*/  LDL R61, [R1+0x19ac] ;  /* 0x0019ac00013d7983 */ /* 0x000f280000100800 */
[----:B0-----:R-:W4:Y:S04]  /*296e0*/  LDL R10, [R1+0x19b8] ;  /* 0x0019b800010a7983 */ /* 0x001f280000100800 */
[----:B---3--:R-:W-:Y:S04]  /*296f0*/  STL [R1+0x3708], R9 ;  /* 0x0037080901007387 */ /* 0x008fe80000100800 */
[----:B------:R-:W3:Y:S04]  /*29700*/  LDL R45, [R1+0x19a0] ;  /* 0x0019a000012d7983 */ /* 0x000ee80000100800 */
[----:B------:R-:W3:Y:S04]  /*29710*/  LDL R36, [R1+0x19a4] ;  /* 0x0019a40001247983 */ /* 0x000ee80000100800 */
[----:B--2---:R0:W-:Y:S04]  /*29720*/  STL [R1+0x370c], R8 ;  /* 0x00370c0801007387 */ /* 0x0041e80000100800 */
[----:B0-----:R-:W2:Y:S01]  /*29730*/  LDL R8, [R1+0x19b0] ;  /* 0x0019b00001087983 */ /* 0x001ea20000100800 */
[----:B------:R-:W-:Y:S01]  /*29740*/  PRMT R6, RZ, 0x7610, R6 ;  /* 0x00007610ff067816 */ /* 0x000fe20000000006 */
[----:B----4-:R-:W-:-:S02]  /*29750*/  @P0 IMAD.MOV.U32 R4, RZ, RZ, R52 ;  /* 0x000000ffff040224 */ /* 0x010fc400078e0034 */
[----:B------:R-:W-:Y:S01]  /*29760*/  @P0 IMAD.MOV.U32 R5, RZ, RZ, R10 ;  /* 0x000000ffff050224 */ /* 0x000fe200078e000a */
[----:B------:R-:W-:Y:S01]  /*29770*/  PRMT R3, RZ, 0x7610, R3 ;  /* 0x00007610ff037816 */ /* 0x000fe20000000003 */
[----:B------:R-:W4:Y:S04]  /*29780*/  LDL R52, [R1+0x1998] ;  /* 0x0019980001347983 */ /* 0x000f280000100800 */
[----:B------:R0:W3:Y:S04]  /*29790*/  @P0 LDG.E.U8 R6, desc[UR32][R4.64] ;  /* 0x0000002004060981 */ /* 0x0000e8000c1e1100 */
[----:B------:R-:W4:Y:S01]  /*297a0*/  LDL R10, [R1+0x199c] ;  /* 0x00199c00010a7983 */ /* 0x000f220000100800 */
[----:B0-----:R-:W-:-:S02]  /*297b0*/  @P0 IMAD.MOV.U32 R4, RZ, RZ, R38 ;  /* 0x000000ffff040224 */ /* 0x001fc400078e0026 */
[----:B--2---:R-:W-:-:S05]  /*297c0*/  @P0 IMAD.MOV.U32 R5, RZ, RZ, R8 ;  /* 0x000000ffff050224 */ /* 0x004fca00078e0008 */
[----:B------:R-:W2:Y:S04]  /*297d0*/  @P0 LDG.E.U8 R3, desc[UR32][R4.64] ;  /* 0x0000002004030981 */ /* 0x000ea8000c1e1100 */
[----:B---3--:R0:W-:Y:S04]  /*297e0*/  STL [R1+0x1004], R6 ;  /* 0x0010040601007387 */ /* 0x0081e80000100800 */
[----:B0-----:R-:W3:Y:S04]  /*297f0*/  LDL.LU R6, [R1+0x3734] ;  /* 0x0037340001067983 */ /* 0x001ee80000300800 */
[----:B------:R-:W3:Y:S04]  /*29800*/  LDL R38, [R1+0x1990] ;  /* 0x0019900001267983 */ /* 0x000ee80000100800 */
[----:B------:R-:W3:Y:S04]  /*29810*/  LDL R8, [R1+0x1994] ;  /* 0x0019940001087983 */ /* 0x000ee80000100800 */
[----:B--2---:R0:W-:Y:S04]  /*29820*/  STL [R1+0x1000], R3 ;  /* 0x0010000301007387 */ /* 0x0041e80000100800 */
[----:B0-----:R-:W2:Y:S04]  /*29830*/  LDL.LU R3, [R1+0x3730] ;  /* 0x0037300001037983 */ /* 0x001ea80000300800 */
[----:B------:R-:W4:Y:S01]  /*29840*/  LDL R5, [R1+0x19a8] ;  /* 0x0019a80001057983 */ /* 0x000f220000100800 */
[----:B------:R-:W-:Y:S01]  /*29850*/  PRMT R55, RZ, 0x7610, R55 ;  /* 0x00007610ff377816 */ /* 0x000fe20000000037 */
[----:B------:R-:W-:Y:S01]  /*29860*/  @P0 IMAD.MOV.U32 R4, RZ, RZ, R61 ;  /* 0x000000ffff040224 */ /* 0x000fe200078e003d */
[----:B------:R-:W-:-:S02]  /*29870*/  PRMT R0, RZ, 0x7610, R0 ;  /* 0x00007610ff007816 */ /* 0x000fc40000000000 */
[----:B------:R-:W-:Y:S02]  /*29880*/  PRMT R46, RZ, 0x7610, R46 ;  /* 0x00007610ff2e7816 */ /* 0x000fe4000000002e */
[----:B----4-:R0:W4:Y:S02]  /*29890*/  @P0 LDG.E.U8 R55, desc[UR32][R4.64] ;  /* 0x0000002004370981 */ /* 0x010124000c1e1100 */
[----:B0-----:R-:W-:Y:S02]  /*298a0*/  @P0 IMAD.MOV.U32 R4, RZ, RZ, R36 ;  /* 0x000000ffff040224 */ /* 0x001fe400078e0024 */
[----:B------:R-:W-:Y:S01]  /*298b0*/  @P0 IMAD.MOV.U32 R5, RZ, RZ, R45 ;  /* 0x000000ffff050224 */ /* 0x000fe200078e002d */
[----:B------:R-:W2:Y:S04]  /*298c0*/  LDL R36, [R1+0x198c] ;  /* 0x00198c0001247983 */ /* 0x000ea80000100800 */
[----:B------:R-:W4:Y:S04]  /*298d0*/  LDL R45, [R1+0x1988] ;  /* 0x00198800012d7983 */ /* 0x000f280000100800 */
[----:B------:R0:W2:Y:S02]  /*298e0*/  @P0 LDG.E.U8 R0, desc[UR32][R4.64] ;  /* 0x0000002004000981 */ /* 0x0000a4000c1e1100 */
[----:B0-----:R-:W-:-:S02]  /*298f0*/  @P0 IMAD.MOV.U32 R4, RZ, RZ, R10 ;  /* 0x000000ffff040224 */ /* 0x001fc400078e000a */
[----:B------:R-:W-:-:S05]  /*29900*/  @P0 IMAD.MOV.U32 R5, RZ, RZ, R52 ;  /* 0x000000ffff050224 */ /* 0x000fca00078e0034 */
[----:B------:R3:W4:Y:S02]  /*29910*/  @P0 LDG.E.U8 R46, desc[UR32][R4.64] ;  /* 0x00000020042e0981 */ /* 0x000724000c1e1100 */
[----:B---3--:R-:W-:Y:S02]  /*29920*/  @P0 IMAD.MOV.U32 R4, RZ, RZ, R8 ;  /* 0x000000ffff040224 */ /* 0x008fe400078e0008 */
[----:B------:R-:W-:Y:S01]  /*29930*/  @P0 IMAD.MOV.U32 R5, RZ, RZ, R38 ;  /* 0x000000ffff050224 */ /* 0x000fe200078e0026 */
[----:B--2---:R0:W-:Y:S04]  /*29940*/  STL [R1+0x3710], R0 ;  /* 0x0037100001007387 */ /* 0x0041e80000100800 */
[----:B------:R-:W2:Y:S04]  /*29950*/  LDL R52, [R1+0x1980] ;  /* 0x0019800001347983 */ /* 0x000ea80000100800 */
[----:B------:R-:W3:Y:S01]  /*29960*/  LDL R10, [R1+0x1984] ;  /* 0x00198400010a7983 */ /* 0x000ee20000100800 */
[----:B0-----:R-:W-:-:S06]  /*29970*/  PRMT R0, RZ, 0x7610, R0 ;  /* 0x00007610ff007816 */ /* 0x001fcc0000000000 */
[----:B------:R0:W2:Y:S04]  /*29980*/  @P0 LDG.E.U8 R0, desc[UR32][R4.64] ;  /* 0x0000002004000981 */ /* 0x0000a8000c1e1100 */
[----:B----4-:R1:W-:Y:S04]  /*29990*/  STL [R1+0xff4], R46 ;  /* 0x000ff42e01007387 */ /* 0x0103e80000100800 */
[----:B------:R-:W4:Y:S01]  /*299a0*/  LDL R38, [R1+0x197c] ;  /* 0x00197c0001267983 */ /* 0x000f220000100800 */
[----:B------:R-:W-:-:S03]  /*299b0*/  PRMT R11, RZ, 0x7610, R11 ;  /* 0x00007610ff0b7816 */ /* 0x000fc6000000000b */
[----:B------:R-:W4:Y:S04]  /*299c0*/  LDL R8, [R1+0x1970] ;  /* 0x0019700001087983 */ /* 0x000f280000100800 */
[----:B-1----:R-:W4:Y:S01]  /*299d0*/  LDL R46, [R1+0x1978] ;  /* 0x00197800012e7983 */ /* 0x002f220000100800 */
[----:B0-----:R-:W-:Y:S02]  /*299e0*/  @P0 IMAD.MOV.U32 R4, RZ, RZ, R36 ;  /* 0x000000ffff040224 */ /* 0x001fe400078e0024 */
[----:B------:R-:W-:-:S05]  /*299f0*/  @P0 IMAD.MOV.U32 R5, RZ, RZ, R45 ;  /* 0x000000ffff050224 */ /* 0x000fca00078e002d */
[----:B------:R3:W4:Y:S01]  /*29a00*/  @P0 LDG.E.U8 R11, desc[UR32][R4.64] ;  /* 0x00000020040b0981 */ /* 0x000722000c1e1100 */
[----:B------:R-:W-:-:S03]  /*29a10*/  ISETP.GT.AND P1, PT, R2, 0x1d, PT ;  /* 0x0000001d0200780c */ /* 0x000fc60003f24270 */
[----:B--2---:R0:W-:Y:S01]  /*29a20*/  STL [R1+0xff0], R0 ;  /* 0x000ff00001007387 */ /* 0x0041e20000100800 */
[----:B------:R-:W-:-:S09]  /*29a30*/  PRMT R9, RZ, 0x7610, R9 ;  /* 0x00007610ff097816 */ /* 0x000fd20000000009 */
[----:B---3--:R-:W-:Y:S02]  /*29a40*/  @P1 IMAD.MOV.U32 R4, RZ, RZ, R10 ;  /* 0x000000ffff041224 */ /* 0x008fe400078e000a */
[----:B------:R-:W-:Y:S01]  /*29a50*/  @P1 IMAD.MOV.U32 R5, RZ, RZ, R52 ;  /* 0x000000ffff051224 */ /* 0x000fe200078e0034 */
[----:B------:R-:W-:Y:S01]  /*29a60*/  PRMT R37, RZ, 0x7610, R37 ;  /* 0x00007610ff257816 */ /* 0x000fe20000000025 */
[----:B------:R-:W2:Y:S04]  /*29a70*/  LDL R45, [R1+0x1968] ;  /* 0x00196800012d7983 */ /* 0x000ea80000100800 */
[----:B------:R4:W3:Y:S04]  /*29a80*/  @P1 LDG.E.U8 R9, desc[UR32][R4.64] ;  /* 0x0000002004091981 */ /* 0x0008e8000c1e1100 */
[----:B------:R-:W2:Y:S04]  /*29a90*/  LDL R36, [R1+0x196c] ;  /* 0x00196c0001247983 */ /* 0x000ea80000100800 */
[----:B0-----:R-:W3:Y:S01]  /*29aa0*/  LDL R0, [R1+0x1974] ;  /* 0x0019740001007983 */ /* 0x001ee20000100800 */
[----:B----4-:R-:W-:-:S02]  /*29ab0*/  @P1 IMAD.MOV.U32 R4, RZ, RZ, R38 ;  /* 0x000000ffff041224 */ /* 0x010fc400078e0026 */
[----:B------:R-:W-:-:S05]  /*29ac0*/  @P1 IMAD.MOV.U32 R5, RZ, RZ, R46 ;  /* 0x000000ffff051224 */ /* 0x000fca00078e002e */
[----:B------:R0:W4:Y:S04]  /*29ad0*/  @P1 LDG.E.U8 R37, desc[UR32][R4.64] ;  /* 0x0000002004251981 */ /* 0x000128000c1e1100 */
[----:B------:R1:W-:Y:S04]  /*29ae0*/  STL [R1+0x3714], R11 ;  /* 0x0037140b01007387 */ /* 0x0003e80000100800 */
[----:B------:R-:W2:Y:S01]  /*29af0*/  LDL R10, [R1+0x1960] ;  /* 0x00196000010a7983 */ /* 0x000ea20000100800 */
[----:B0-----:R-:W-:Y:S01]  /*29b00*/  @P1 IMAD.MOV.U32 R5, RZ, RZ, R8 ;  /* 0x000000ffff051224 */ /* 0x001fe200078e0008 */
[----:B-1----:R-:W-:Y:S01]  /*29b10*/  PRMT R11, RZ, 0x7610, R11 ;  /* 0x00007610ff0b7816 */ /* 0x002fe2000000000b */
[----:B---3--:R-:W-:-:S05]  /*29b20*/  @P1 IMAD.MOV.U32 R4, RZ, RZ, R0 ;  /* 0x000000ffff041224 */ /* 0x008fca00078e0000 */
[----:B------:R2:W3:Y:S04]  /*29b30*/  @P1 LDG.E.U8 R11, desc[UR32][R4.64] ;  /* 0x00000020040b1981 */ /* 0x0004e8000c1e1100 */
[----:B------:R-:W-:Y:S04]  /*29b40*/  STL [R1+0xffc], R55 ;  /* 0x000ffc3701007387 */ /* 0x000fe80000100800 */
[----:B------:R0:W-:Y:S04]  /*29b50*/  STL [R1+0xfe8], R9 ;  /* 0x000fe80901007387 */ /* 0x0001e80000100800 */
[----:B------:R-:W3:Y:S04]  /*29b60*/  LDL R38, [R1+0x1958] ;  /* 0x0019580001267983 */ /* 0x000ee80000100800 */
[----:B0-----:R-:W3:Y:S04]  /*29b70*/  LDL R9, [R1+0x1964] ;  /* 0x0019640001097983 */ /* 0x001ee80000100800 */
[----:B----4-:R0:W-:Y:S04]  /*29b80*/  STL [R1+0xcc], R37 ;  /* 0x0000cc2501007387 */ /* 0x0101e80000100800 */
[----:B------:R-:W4:Y:S04]  /*29b90*/  LDL R8, [R1+0x1950] ;  /* 0x0019500001087983 */ /* 0x000f280000100800 */
[----:B------:R-:W4:Y:S04]  /*29ba0*/  LDL R0, [R1+0x1954] ;  /* 0x0019540001007983 */ /* 0x000f280000100800 */
[----:B0-----:R-:W4:Y:S01]  /*29bb0*/  LDL R37, [R1+0x195c] ;  /* 0x00195c0001257983 */ /* 0x001f220000100800 */
[----:B--2---:R-:W-:-:S03]  /*29bc0*/  @P1 IMAD.MOV.U32 R4, RZ, RZ, R36 ;  /* 0x000000ffff041224 */ /* 0x004fc600078e0024 */
[----:B------:R-:W2:Y:S04]  /*29bd0*/  LDL R36, [R1+0x1948] ;  /* 0x0019480001247983 */ /* 0x000ea80000100800 */
[----:B---3--:R0:W-:Y:S04]  /*29be0*/  STL [R1+0xc8], R11 ;  /* 0x0000c80b01007387 */ /* 0x0081e80000100800 */
[----:B0-----:R-:W3:Y:S01]  /*29bf0*/  LDL R11, [R1+0x194c] ;  /* 0x00194c00010b7983 */ /* 0x001ee20000100800 */
[----:B------:R-:W-:Y:S01]  /*29c00*/  PRMT R39, RZ, 0x7610, R39 ;  /* 0x00007610ff277816 */ /* 0x000fe20000000027 */
[----:B------:R-:W-:Y:S01]  /*29c10*/  @P1 IMAD.MOV.U32 R5, RZ, RZ, R45 ;  /* 0x000000ffff051224 */ /* 0x000fe200078e002d */
[----:B------:R-:W-:-:S04]  /*29c20*/  PRMT R44, RZ, 0x7610, R44 ;  /* 0x00007610ff2c7816 */ /* 0x000fc8000000002c */
[----:B------:R0:W3:Y:S01]  /*29c30*/  @P1 LDG.E.U8 R39, desc[UR32][R4.64] ;  /* 0x0000002004271981 */ /* 0x0000e2000c1e1100 */
[----:B------:R-:W-:Y:S01]  /*29c40*/  PRMT R60, RZ, 0x7610, R60 ;  /* 0x00007610ff3c7816 */ /* 0x000fe2000000003c */
[----:B0-----:R-:W-:Y:S02]  /*29c50*/  @P1 IMAD.MOV.U32 R4, RZ, RZ, R9 ;  /* 0x000000ffff041224 */ /* 0x001fe400078e0009 */
[----:B------:R-:W-:Y:S01]  /*29c60*/  @P1 IMAD.MOV.U32 R5, RZ, RZ, R10 ;  /* 0x000000ffff051224 */ /* 0x000fe200078e000a */
[----:B------:R-:W-:Y:S02]  /*29c70*/  PRMT R54, RZ, 0x7610, R54 ;  /* 0x00007610ff367816 */ /* 0x000fe40000000036 */
[----:B------:R-:W-:Y:S01]  /*29c80*/  PRMT R53, RZ, 0x7610, R53 ;  /* 0x00007610ff357816 */ /* 0x000fe20000000035 */
[----:B------:R-:W3:Y:S04]  /*29c90*/  LDL R10, [R1+0x1940] ;  /* 0x00194000010a7983 */ /* 0x000ee80000100800 */
[----:B------:R4:W3:Y:S04]  /*29ca0*/  @P1 LDG.E.U8 R44, desc[UR32][R4.64] ;  /* 0x00000020042c1981 */ /* 0x0008e8000c1e1100 */
[----:B------:R-:W3:Y:S01]  /*29cb0*/  LDL R9, [R1+0x1944] ;  /* 0x0019440001097983 */ /* 0x000ee20000100800 */
[----:B----4-:R-:W-:-:S02]  /*29cc0*/  @P1 IMAD.MOV.U32 R4, RZ, RZ, R37 ;  /* 0x000000ffff041224 */ /* 0x010fc400078e0025 */
[----:B------:R-:W-:-:S05]  /*29cd0*/  @P1 IMAD.MOV.U32 R5, RZ, RZ, R38 ;  /* 0x000000ffff051224 */ /* 0x000fca00078e0026 */
[----:B------:R0:W4:Y:S02]  /*29ce0*/  @P1 LDG.E.U8 R60, desc[UR32][R4.64] ;  /* 0x00000020043c1981 */ /* 0x000124000c1e1100 */
[----:B0-----:R-:W-:Y:S02]  /*29cf0*/  @P1 IMAD.MOV.U32 R4, RZ, RZ, R0 ;  /* 0x000000ffff041224 */ /* 0x001fe400078e0000 */
[----:B------:R-:W-:-:S05]  /*29d00*/  @P1 IMAD.MOV.U32 R5, RZ, RZ, R8 ;  /* 0x000000ffff051224 */ /* 0x000fca00078e0008 */
[----:B------:R2:W4:Y:S02]  /*29d10*/  @P1 LDG.E.U8 R54, desc[UR32][R4.64] ;  /* 0x0000002004361981 */ /* 0x000524000c1e1100 */
[----:B--2---:R-:W-:Y:S02]  /*29d20*/  @P1 IMAD.MOV.U32 R5, RZ, RZ, R36 ;  /* 0x000000ffff051224 */ /* 0x004fe400078e0024 */
[----:B---3--:R-:W-:-:S05]  /*29d30*/  @P1 IMAD.MOV.U32 R4, RZ, RZ, R11 ;  /* 0x000000ffff041224 */ /* 0x008fca00078e000b */
[----:B------:R0:W2:Y:S01]  /*29d40*/  @P1 LDG.E.U8 R53, desc[UR32][R4.64] ;  /* 0x0000002004351981 */ /* 0x0000a2000c1e1100 */
[----:B------:R-:W-:-:S03]  /*29d50*/  PRMT R47, RZ, 0x7610, R47 ;  /* 0x00007610ff2f7816 */ /* 0x000fc6000000002f */
[----:B------:R-:W-:Y:S01]  /*29d60*/  STL [R1+0x36e4], R44 ;  /* 0x0036e42c01007387 */ /* 0x000fe20000100800 */
[----:B0-----:R-:W-:Y:S02]  /*29d70*/  @P1 IMAD.MOV.U32 R4, RZ, RZ, R9 ;  /* 0x000000ffff041224 */ /* 0x001fe400078e0009 */
[----:B------:R-:W-:-:S05]  /*29d80*/  @P1 IMAD.MOV.U32 R5, RZ, RZ, R10 ;  /* 0x000000ffff051224 */ /* 0x000fca00078e000a */
[----:B------:R0:W3:Y:S04]  /*29d90*/  @P1 LDG.E.U8 R47, desc[UR32][R4.64] ;  /* 0x00000020042f1981 */ /* 0x0000e8000c1e1100 */
[----:B----4-:R-:W-:Y:S04]  /*29da0*/  STL [R1+0x36e8], R60 ;  /* 0x0036e83c01007387 */ /* 0x010fe80000100800 */
[----:B------:R-:W0:Y:S04]  /*29db0*/  LDL R8, [R1+0x1938] ;  /* 0x0019380001087983 */ /* 0x000e280000100800 */
[----:B------:R-:W4:Y:S04]  /*29dc0*/  LDL R0, [R1+0x193c] ;  /* 0x00193c0001007983 */ /* 0x000f280000100800 */
[----:B------:R-:W-:Y:S04]  /*29dd0*/  STL [R1+0x3718], R54 ;  /* 0x0037183601007387 */ /* 0x000fe80000100800 */
[----:B------:R-:W3:Y:S04]  /*29de0*/  LDL R37, [R1+0x1930] ;  /* 0x0019300001257983 */ /* 0x000ee80000100800 */
[----:B------:R-:W3:Y:S04]  /*29df0*/  LDL R11, [R1+0x1934] ;  /* 0x00193400010b7983 */ /* 0x000ee80000100800 */
[----:B--2---:R-:W-:Y:S04]  /*29e00*/  STL [R1+0x371c], R53 ;  /* 0x00371c3501007387 */ /* 0x004fe80000100800 */
[----:B------:R-:W2:Y:S04]  /*29e10*/  LDL R36, [R1+0x1928] ;  /* 0x0019280001247983 */ /* 0x000ea80000100800 */
[----:B------:R-:W2:Y:S01]  /*29e20*/  LDL R9, [R1+0x192c] ;  /* 0x00192c0001097983 */ /* 0x000ea20000100800 */
[----:B------:R-:W-:-:S02]  /*29e30*/  PRMT R15, RZ, 0x7610, R15 ;  /* 0x00007610ff0f7816 */ /* 0x000fc4000000000f */
[----:B------:R-:W-:Y:S02]  /*29e40*/  PRMT R14, RZ, 0x7610, R14 ;  /* 0x00007610ff0e7816 */ /* 0x000fe4000000000e */
[----:B------:R-:W-:Y:S01]  /*29e50*/  PRMT R13, RZ, 0x7610, R13 ;  /* 0x00007610ff0d7816 */ /* 0x000fe2000000000d */
[----:B------:R-:W2:Y:S01]  /*29e60*/  LDL R10, [R1+0x1924] ;  /* 0x00192400010a7983 */ /* 0x000ea20000100800 */
[----:B0-----:R-:W-:Y:S02]  /*29e70*/  @P1 IMAD.MOV.U32 R5, RZ, RZ, R8 ;  /* 0x000000ffff051224 */ /* 0x001fe400078e0008 */
[----:B----4-:R-:W-:-:S05]  /*29e80*/  @P1 IMAD.MOV.U32 R4, RZ, RZ, R0 ;  /* 0x000000ffff041224 */ /* 0x010fca00078e0000 */
[----:B------:R0:W4:Y:S04]  /*29e90*/  @P1 LDG.E.U8 R15, desc[UR32][R4.64] ;  /* 0x00000020040f1981 */ /* 0x000128000c1e1100 */
[----:B---3--:R-:W-:Y:S01]  /*29ea0*/  STL [R1+0x3720], R47 ;  /* 0x0037202f01007387 */ /* 0x008fe20000100800 */
[----:B0-----:R-:W-:Y:S02]  /*29eb0*/  @P1 IMAD.MOV.U32 R5, RZ, RZ, R37 ;  /* 0x000000ffff051224 */ /* 0x001fe400078e0025 */
[----:B------:R-:W-:-:S05]  /*29ec0*/  @P1 IMAD.MOV.U32 R4, RZ, RZ, R11 ;  /* 0x000000ffff041224 */ /* 0x000fca00078e000b */
[----:B------:R2:W3:Y:S04]  /*29ed0*/  @P1 LDG.E.U8 R14, desc[UR32][R4.64] ;  /* 0x00000020040e1981 */ /* 0x0004e8000c1e1100 */
[----:B------:R-:W-:Y:S04]  /*29ee0*/  STL [R1+0xc4], R39 ;  /* 0x0000c42701007387 */ /* 0x000fe80000100800 */
[----:B------:R-:W3:Y:S04]  /*29ef0*/  LDL R38, [R1+0x1920] ;  /* 0x0019200001267983 */ /* 0x000ee80000100800 */
[----:B------:R-:W3:Y:S04]  /*29f00*/  LDL R8, [R1+0x1918] ;  /* 0x0019180001087983 */ /* 0x000ee80000100800 */
[----:B------:R-:W3:Y:S01]  /*29f10*/  LDL R0, [R1+0x191c] ;  /* 0x00191c0001007983 */ /* 0x000ee20000100800 */
[----:B--2---:R-:W-:-:S02]  /*29f20*/  @P1 IMAD.MOV.U32 R5, RZ, RZ, R36 ;  /* 0x000000ffff051224 */ /* 0x004fc400078e0024 */
[----:B------:R-:W-:-:S05]  /*29f30*/  @P1 IMAD.MOV.U32 R4, RZ, RZ, R9 ;  /* 0x000000ffff041224 */ /* 0x000fca00078e0009 */
[----:B------:R0:W2:Y:S01]  /*29f40*/  @P1 LDG.E.U8 R13, desc[UR32][R4.64] ;  /* 0x00000020040d1981 */ /* 0x0000a2000c1e1100 */
[----:B------:R-:W-:Y:S01]  /*29f50*/  PRMT R12, RZ, 0x7610, R12 ;  /* 0x00007610ff0c7816 */ /* 0x000fe2000000000c */
[----:B0-----:R-:W-:Y:S02]  /*29f60*/  @P1 IMAD.MOV.U32 R4, RZ, RZ, R10 ;  /* 0x000000ffff041224 */ /* 0x001fe400078e000a */
[----:B----4-:R0:W-:Y:S04]  /*29f70*/  STL [R1+0x3724], R15 ;  /* 0x0037240f01007387 */ /* 0x0101e80000100800 */
[----:B------:R-:W4:Y:S04]  /*29f80*/  LDL R37, [R1+0x1910] ;  /* 0x0019100001257983 */ /* 0x000f280000100800 */
[----:B------:R-:W4:Y:S04]  /*29f90*/  LDL R11, [R1+0x1914] ;  /* 0x00191400010b7983 */ /* 0x000f280000100800 */
[----:B---3--:R1:W-:Y:S04]  /*29fa0*/  STL [R1+0x3728], R14 ;  /* 0x0037280e01007387 */ /* 0x0083e80000100800 */
[----:B------:R-:W3:Y:S04]  /*29fb0*/  LDL R36, [R1+0x1908] ;  /* 0x0019080001247983 */ /* 0x000ee80000100800 */
[----:B------:R-:W3:Y:S01]  /*29fc0*/  LDL R9, [R1+0x190c] ;  /* 0x00190c0001097983 */ /* 0x000ee20000100800 */
[----:B------:R-:W-:-:S05]  /*29fd0*/  @P1 IMAD.MOV.U32 R5, RZ, RZ, R38 ;  /* 0x000000ffff051224 */ /* 0x000fca00078e0026 */
[----:B------:R0:W3:Y:S02]  /*29fe0*/  @P1 LDG.E.U8 R12, desc[UR32][R4.64] ;  /* 0x00000020040c1981 */ /* 0x0000e4000c1e1100 */
[----:B0-----:R-:W-:Y:S02]  /*29ff0*/  @P1 IMAD.MOV.U32 R4, RZ, RZ, R0 ;  /* 0x000000ffff041224 */ /* 0x001fe400078e0000 */
[----:B------:R-:W-:Y:S01]  /*2a000*/  @P1 IMAD.MOV.U32 R5, RZ, RZ, R8 ;  /* 0x000000ffff051224 */ /* 0x000fe200078e0008 */
[----:B--2---:R0:W-:Y:S04]  /*2a010*/  STL [R1+0x372c], R13 ;  /* 0x00372c0d01007387 */ /* 0x0041e80000100800 */
[----:B------:R-:W2:Y:S04]  /*2a020*/  LDL R15, [R1+0x1900] ;  /* 0x00190000010f7983 */ /* 0x000ea80000100800 */
[----:B------:R-:W2:Y:S04]  /*2a030*/  LDL R10, [R1+0x1904] ;  /* 0x00190400010a7983 */ /* 0x000ea80000100800 */
[----:B------:R-:W2:Y:S04]  /*2a040*/  LDL R8, [R1+0x18f8] ;  /* 0x0018f80001087983 */ /* 0x000ea80000100800 */
[----:B------:R-:W2:Y:S04]  /*2a050*/  LDL R0, [R1+0x18fc] ;  /* 0x0018fc0001007983 */ /* 0x000ea80000100800 */
[----:B-1----:R-:W2:Y:S01]  /*2a060*/  LDL R14, [R1+0x18f0] ;  /* 0x0018f000010e7983 */ /* 0x002ea20000100800 */
[----:B------:R-:W-:-:S02]  /*2a070*/  PRMT R59, RZ, 0x7610, R59 ;  /* 0x00007610ff3b7816 */ /* 0x000fc4000000003b */
[----:B------:R-:W-:Y:S02]  /*2a080*/  PRMT R58, RZ, 0x7610, R58 ;  /* 0x00007610ff3a7816 */ /* 0x000fe4000000003a */
[----:B------:R-:W-:Y:S02]  /*2a090*/  ISETP.GT.AND P0, PT, R2, 0x1e, PT ;  /* 0x0000001e0200780c */ /* 0x000fe40003f04270 */
[----:B------:R-:W-:Y:S01]  /*2a0a0*/  PRMT R57, RZ, 0x7610, R57 ;  /* 0x00007610ff397816 */ /* 0x000fe20000000039 */
[----:B0-----:R-:W2:Y:S04]  /*2a0b0*/  LDL R13, [R1+0x18e8] ;  /* 0x0018e800010d7983 */ /* 0x001ea80000100800 */
[----:B------:R4:W2:Y:S01]  /*2a0c0*/  @P1 LDG.E.U8 R59, desc[UR32][R4.64] ;  /* 0x00000020043b1981 */ /* 0x0008a2000c1e1100 */
[----:B------:R-:W-:-:S02]  /*2a0d0*/  PRMT R56, RZ, 0x7610, R56 ;  /* 0x00007610ff387816 */ /* 0x000fc40000000038 */
[----:B------:R-:W-:Y:S01]  /*2a0e0*/  PRMT R51, RZ, 0x7610, R51 ;  /* 0x00007610ff337816 */ /* 0x000fe20000000033 */
[----:B----4-:R-:W-:Y:S02]  /*2a0f0*/  @P1 IMAD.MOV.U32 R5, RZ, RZ, R37 ;  /* 0x000000ffff051224 */ /* 0x010fe400078e0025 */
[----:B------:R-:W-:Y:S02]  /*2a100*/  @P1 IMAD.MOV.U32 R4, RZ, RZ, R11 ;  /* 0x000000ffff041224 */ /* 0x000fe400078e000b */
[----:B------:R-:W4:Y:S04]  /*2a110*/  LDL R11, [R1+0x18f4] ;  /* 0x0018f400010b7983 */ /* 0x000f280000100800 */
[----:B------:R3:W4:Y:S02]  /*2a120*/  @P1 LDG.E.U8 R58, desc[UR32][R4.64] ;  /* 0x00000020043a1981 */ /* 0x000724000c1e1100 */
[----:B---3--:R-:W-:-:S02]  /*2a130*/  @P1 IMAD.MOV.U32 R5, RZ, RZ, R36 ;  /* 0x000000ffff051224 */ /* 0x008fc400078e0024 */
[----:B------:R-:W-:Y:S01]  /*2a140*/  @P1 IMAD.MOV.U32 R4, RZ, RZ, R9 ;  /* 0x000000ffff041224 */ /* 0x000fe200078e0009 */
[----:B------:R-:W-:Y:S01]  /*2a150*/  PRMT R50, RZ, 0x7610, R50 ;  /* 0x00007610ff327816 */ /* 0x000fe20000000032 */
[----:B------:R-:W3:Y:S04]  /*2a160*/  LDL R9, [R1+0x18ec] ;  /* 0x0018ec0001097983 */ /* 0x000ee80000100800 */
[----:B------:R2:W3:Y:S01]  /*2a170*/  @P1 LDG.E.U8 R57, desc[UR32][R4.64] ;  /* 0x0000002004391981 */ /* 0x0004e2000c1e1100 */
[----:B------:R-:W-:Y:S02]  /*2a180*/  PRMT R49, RZ, 0x7610, R49 ;  /* 0x00007610ff317816 */ /* 0x000fe40000000031 */
[----:B------:R-:W-:Y:S02]  /*2a190*/  PRMT R48, RZ, 0x7610, R48 ;  /* 0x00007610ff307816 */ /* 0x000fe40000000030 */
[----:B------:R-:W-:-:S02]  /*2a1a0*/  PRMT R43, RZ, 0x7610, R43 ;  /* 0x00007610ff2b7816 */ /* 0x000fc4000000002b */
[----:B------:R-:W-:Y:S02]  /*2a1b0*/  PRMT R42, RZ, 0x7610, R42 ;  /* 0x00007610ff2a7816 */ /* 0x000fe4000000002a */
[----:B------:R-:W-:Y:S02]  /*2a1c0*/  PRMT R41, RZ, 0x7610, R41 ;  /* 0x00007610ff297816 */ /* 0x000fe40000000029 */
[----:B------:R-:W-:Y:S02]  /*2a1d0*/  PRMT R40, RZ, 0x7610, R40 ;  /* 0x00007610ff287816 */ /* 0x000fe40000000028 */
[----:B------:R-:W-:Y:S02]  /*2a1e0*/  PRMT R35, RZ, 0x7610, R35 ;  /* 0x00007610ff237816 */ /* 0x000fe40000000023 */
[----:B------:R-:W-:Y:S02]  /*2a1f0*/  PRMT R34, RZ, 0x7610, R34 ;  /* 0x00007610ff227816 */ /* 0x000fe40000000022 */
[----:B------:R-:W-:-:S02]  /*2a200*/  PRMT R33, RZ, 0x7610, R33 ;  /* 0x00007610ff217816 */ /* 0x000fc40000000021 */
[----:B------:R-:W-:Y:S01]  /*2a210*/  PRMT R32, RZ, 0x7610, R32 ;  /* 0x00007610ff207816 */ /* 0x000fe20000000020 */
[----:B------:R-:W3:Y:S01]  /*2a220*/  LDL R36, [R1+0x1880] ;  /* 0x0018800001247983 */ /* 0x000ee20000100800 */
[----:B--2---:R-:W-:Y:S02]  /*2a230*/  @P0 IMAD.MOV.U32 R5, RZ, RZ, R15 ;  /* 0x000000ffff050224 */ /* 0x004fe400078e000f */
[----:B------:R-:W-:Y:S01]  /*2a240*/  @P0 IMAD.MOV.U32 R4, RZ, RZ, R10 ;  /* 0x000000ffff040224 */ /* 0x000fe200078e000a */
[----:B------:R-:W2:Y:S04]  /*2a250*/  LDL R15, [R1+0x18e0] ;  /* 0x0018e000010f7983 */ /* 0x000ea80000100800 */
[----:B------:R-:W2:Y:S04]  /*2a260*/  LDL R10, [R1+0x18e4] ;  /* 0x0018e400010a7983 */ /* 0x000ea80000100800 */
[----:B------:R0:W2:Y:S02]  /*2a270*/  @P0 LDG.E.U8 R56, desc[UR32][R4.64] ;  /* 0x0000002004380981 */ /* 0x0000a4000c1e1100 */
[----:B0-----:R-:W-:-:S02]  /*2a280*/  @P0 IMAD.MOV.U32 R4, RZ, RZ, R0 ;  /* 0x000000ffff040224 */ /* 0x001fc400078e0000 */
[----:B------:R-:W-:Y:S01]  /*2a290*/  @P0 IMAD.MOV.U32 R5, RZ, RZ, R8 ;  /* 0x000000ffff050224 */ /* 0x000fe200078e0008 */
[----:B------:R-:W2:Y:S04]  /*2a2a0*/  LDL R0, [R1+0x18dc] ;  /* 0x0018dc0001007983 */ /* 0x000ea80000100800 */
[----:B------:R-:W2:Y:S04]  /*2a2b0*/  LDL R8, [R1+0x18d8] ;  /* 0x0018d80001087983 */ /* 0x000ea80000100800 */
[----:B------:R0:W2:Y:S02]  /*2a2c0*/  @P0 LDG.E.U8 R51, desc[UR32][R4.64] ;  /* 0x0000002004330981 */ /* 0x0000a4000c1e1100 */
[----:B0-----:R-:W-:-:S02]  /*2a2d0*/  @P0 IMAD.MOV.U32 R5, RZ, RZ, R14 ;  /* 0x000000ffff050224 */ /* 0x001fc400078e000e */
[----:B------:R-:W2:Y:S01]  /*2a2e0*/  LDL R14, [R1+0x18d0] ;  /* 0x0018d000010e7983 */ /* 0x000ea20000100800 */
[----:B----4-:R-:W-:-:S03]  /*2a2f0*/  @P0 IMAD.MOV.U32 R4, RZ, RZ, R11 ;  /* 0x000000ffff040224 */ /* 0x010fc600078e000b */
[----:B------:R-:W4:Y:S04]  /*2a300*/  LDL R11, [R1+0x18d4] ;  /* 0x0018d400010b7983 */ /* 0x000f280000100800 */
[----:B------:R0:W4:Y:S02]  /*2a310*/  @P0 LDG.E.U8 R50, desc[UR32][R4.64] ;  /* 0x0000002004320981 */ /* 0x000124000c1e1100 */
[----:B0-----:R-:W-:Y:S02]  /*2a320*/  @P0 IMAD.MOV.U32 R5, RZ, RZ, R13 ;  /* 0x000000ffff050224 */ /* 0x001fe400078e000d */
[----:B------:R-:W4:Y:S01]  /*2a330*/  LDL R13, [R1+0x18c8] ;  /* 0x0018c800010d7983 */ /* 0x000f220000100800 */
[----:B---3--:R-:W-:-:S03]  /*2a340*/  @P0 IMAD.MOV.U32 R4, RZ, RZ, R9 ;  /* 0x000000ffff040224 */ /* 0x008fc600078e0009 */
[----:B------:R-:W3:Y:S04]  /*2a350*/  LDL R9, [R1+0x18cc] ;  /* 0x0018cc0001097983 */ /* 0x000ee80000100800 */
[----:B------:R2:W3:Y:S02]  /*2a360*/  @P0 LDG.E.U8 R49, desc[UR32][R4.64] ;  /* 0x0000002004310981 */ /* 0x0004e4000c1e1100 */
        /* <DEDUP_REMOVED lines=16> */
[----:B---3--:R-:W-:Y:S01]  /*2a470*/  @P0 IMAD.MOV.U32 R4, RZ, RZ, R9 ;  /* 0x000000ffff040224 */ /* 0x008fe200078e0009 */
[----:B------:R-:W3:Y:S04]  /*2a480*/  LDL R13, [R1+0x18a8] ;  /* 0x0018a800010d7983 */ /* 0x000ee80000100800 */
[----:B------:R-:W3:Y:S04]  /*2a490*/  LDL R9, [R1+0x18ac] ;  /* 0x0018ac0001097983 */ /* 0x000ee80000100800 */
[----:B------:R2:W3:Y:S02]  /*2a4a0*/  @P0 LDG.E.U8 R41, desc[UR32][R4.64] ;  /* 0x0000002004290981 */ /* 0x0004e4000c1e1100 */
[----:B--2---:R-:W-:-:S02]  /*2a4b0*/  @P0 IMAD.MOV.U32 R5, RZ, RZ, R15 ;  /* 0x000000ffff050224 */ /* 0x004fc400078e000f */
        /* <DEDUP_REMOVED lines=14> */
[----:B---3--:R-:W-:Y:S02]  /*2a5a0*/  @P0 IMAD.MOV.U32 R5, RZ, RZ, R13 ;  /* 0x000000ffff050224 */ /* 0x008fe400078e000d */
[----:B------:R-:W-:Y:S01]  /*2a5b0*/  @P0 IMAD.MOV.U32 R4, RZ, RZ, R9 ;  /* 0x000000ffff040224 */ /* 0x000fe200078e0009 */
[----:B------:R-:W3:Y:S04]  /*2a5c0*/  LDL R13, [R1+0x1888] ;  /* 0x00188800010d7983 */ /* 0x000ee80000100800 */
[----:B------:R-:W3:Y:S04]  /*2a5d0*/  LDL R9, [R1+0x188c] ;  /* 0x00188c0001097983 */ /* 0x000ee80000100800 */
[----:B------:R2:W3:Y:S01]  /*2a5e0*/  @P0 LDG.E.U8 R33, desc[UR32][R4.64] ;  /* 0x0000002004210981 */ /* 0x0004e2000c1e1100 */
[----:B------:R-:W-:Y:S01]  /*2a5f0*/  PRMT R31, RZ, 0x7610, R31 ;  /* 0x00007610ff1f7816 */ /* 0x000fe2000000001f */
        /* <DEDUP_REMOVED lines=12> */
[----:B------:R-:W-:Y:S02]  /*2a6c0*/  PRMT R30, RZ, 0x7610, R30 ;  /* 0x00007610ff1e7816 */ /* 0x000fe4000000001e */
[----:B------:R-:W-:Y:S01]  /*2a6d0*/  ISETP.GT.AND P1, PT, R2, 0x1f, PT ;  /* 0x0000001f0200780c */ /* 0x000fe20003f24270 */
[----:B----4-:R-:W-:Y:S01]  /*2a6e0*/  @P0 IMAD.MOV.U32 R4, RZ, RZ, R11 ;  /* 0x000000ffff040224 */ /* 0x010fe200078e000b */
[----:B------:R-:W-:Y:S02]  /*2a6f0*/  PRMT R29, RZ, 0x7610, R29 ;  /* 0x00007610ff1d7816 */ /* 0x000fe4000000001d */
[----:B------:R-:W-:Y:S02]  /*2a700*/  PRMT R28, RZ, 0x7610, R28 ;  /* 0x00007610ff1c7816 */ /* 0x000fe4000000001c */
[----:B------:R-:W-:Y:S02]  /*2a710*/  PRMT R27, RZ, 0x7610, R27 ;  /* 0x00007610ff1b7816 */ /* 0x000fe4000000001b */
[----:B------:R-:W-:Y:S01]  /*2a720*/  PRMT R26, RZ, 0x7610, R26 ;  /* 0x00007610ff1a7816 */ /* 0x000fe2000000001a */
[----:B------:R3:W4:Y:S04]  /*2a730*/  @P0 LDG.E.U8 R30, desc[UR32][R4.64] ;  /* 0x00000020041e0981 */ /* 0x000728000c1e1100 */
[----:B------:R-:W4:Y:S01]  /*2a740*/  LDL R11, [R1+0x186c] ;  /* 0x00186c00010b7983 */ /* 0x000f220000100800 */
[----:B---3--:R-:W-:-:S02]  /*2a750*/  @P0 IMAD.MOV.U32 R4, RZ, RZ, R9 ;  /* 0x000000ffff040224 */ /* 0x008fc400078e0009 */
[----:B------:R-:W-:Y:S01]  /*2a760*/  @P0 IMAD.MOV.U32 R5, RZ, RZ, R13 ;  /* 0x000000ffff050224 */ /* 0x000fe200078e000d */
[----:B------:R-:W3:Y:S04]  /*2a770*/  LDL R9, [R1+0x1864] ;  /* 0x0018640001097983 */ /* 0x000ee80000100800 */
[----:B------:R-:W3:Y:S04]  /*2a780*/  LDL R13, [R1+0x1868] ;  /* 0x00186800010d7983 */ /* 0x000ee80000100800 */
[----:B------:R0:W3:Y:S02]  /*2a790*/  @P0 LDG.E.U8 R29, desc[UR32][R4.64] ;  /* 0x00000020041d0981 */ /* 0x0000e4000c1e1100 */
[----:B0-----:R-:W-:-:S02]  /*2a7a0*/  @P1 IMAD.MOV.U32 R5, RZ, RZ, R36 ;  /* 0x000000ffff051224 */ /* 0x001fc400078e0024 */
[----:B--2---:R-:W-:Y:S02]  /*2a7b0*/  @P1 IMAD.MOV.U32 R4, RZ, RZ, R10 ;  /* 0x000000ffff041224 */ /* 0x004fe400078e000a */
[----:B------:R-:W2:Y:S04]  /*2a7c0*/  LDL R10, [R1+0x1860] ;  /* 0x00186000010a7983 */ /* 0x000ea80000100800 */
[----:B------:R0:W2:Y:S02]  /*2a7d0*/  @P1 LDG.E.U8 R28, desc[UR32][R4.64] ;  /* 0x00000020041c1981 */ /* 0x0000a4000c1e1100 */
[----:B0-----:R-:W-:Y:S02]  /*2a7e0*/  @P1 IMAD.MOV.U32 R4, RZ, RZ, R0 ;  /* 0x000000ffff041224 */ /* 0x001fe400078e0000 */
[----:B------:R-:W-:-:S05]  /*2a7f0*/  @P1 IMAD.MOV.U32 R5, RZ, RZ, R8 ;  /* 0x000000ffff051224 */ /* 0x000fca00078e0008 */
[----:B------:R0:W2:Y:S02]  /*2a800*/  @P1 LDG.E.U8 R27, desc[UR32][R4.64] ;  /* 0x00000020041b1981 */ /* 0x0000a4000c1e1100 */
[----:B0-----:R-:W-:Y:S02]  /*2a810*/  @P1 IMAD.MOV.U32 R4, RZ, RZ, R14 ;  /* 0x000000ffff041224 */ /* 0x001fe400078e000e */
[----:B------:R-:W-:-:S05]  /*2a820*/  @P1 IMAD.MOV.U32 R5, RZ, RZ, R15 ;  /* 0x000000ffff051224 */ /* 0x000fca00078e000f */
[----:B------:R4:W2:Y:S01]  /*2a830*/  @P1 LDG.E.U8 R26, desc[UR32][R4.64] ;  /* 0x00000020041a1981 */ /* 0x0008a2000c1e1100 */
[----:B------:R-:W-:Y:S01]  /*2a840*/  PRMT R25, RZ, 0x7610, R25 ;  /* 0x00007610ff197816 */ /* 0x000fe20000000019 */
[----:B----4-:R-:W-:Y:S02]  /*2a850*/  @P1 IMAD.MOV.U32 R4, RZ, RZ, R11 ;  /* 0x000000ffff041224 */ /* 0x010fe400078e000b */
[----:B---3--:R-:W-:-:S05]  /*2a860*/  @P1 IMAD.MOV.U32 R5, RZ, RZ, R13 ;  /* 0x000000ffff051224 */ /* 0x008fca00078e000d */
[----:B------:R0:W3:Y:S01]  /*2a870*/  @P1 LDG.E.U8 R25, desc[UR32][R4.64] ;  /* 0x0000002004191981 */ /* 0x0000e2000c1e1100 */
[----:B------:R-:W-:Y:S01]  /*2a880*/  PRMT R24, RZ, 0x7610, R24 ;  /* 0x00007610ff187816 */ /* 0x000fe20000000018 */
[----:B0-----:R-:W-:Y:S02]  /*2a890*/  @P1 IMAD.MOV.U32 R4, RZ, RZ, R9 ;  /* 0x000000ffff041224 */ /* 0x001fe400078e0009 */
[----:B--2---:R0:W-:Y:S04]  /*2a8a0*/  STL [R1+0x36a8], R28 ;  /* 0x0036a81c01007387 */ /* 0x0041e80000100800 */
[----:B------:R-:W2:Y:S04]  /*2a8b0*/  LDL R8, [R1+0x1858] ;  /* 0x0018580001087983 */ /* 0x000ea80000100800 */
[----:B------:R-:W4:Y:S04]  /*2a8c0*/  LDL R0, [R1+0x185c] ;  /* 0x00185c0001007983 */ /* 0x000f280000100800 */
[----:B------:R1:W-:Y:S04]  /*2a8d0*/  STL [R1+0x36ac], R27 ;  /* 0x0036ac1b01007387 */ /* 0x0003e80000100800 */
[----:B------:R-:W4:Y:S04]  /*2a8e0*/  LDL R37, [R1+0x1854] ;  /* 0x0018540001257983 */ /* 0x000f280000100800 */
[----:B------:R1:W-:Y:S04]  /*2a8f0*/  STL [R1+0x36b0], R26 ;  /* 0x0036b01a01007387 */ /* 0x0003e80000100800 */
[----:B------:R-:W4:Y:S04]  /*2a900*/  LDL R38, [R1+0x1850] ;  /* 0x0018500001267983 */ /* 0x000f280000100800 */
[----:B------:R-:W4:Y:S04]  /*2a910*/  LDL R36, [R1+0x1848] ;  /* 0x0018480001247983 */ /* 0x000f280000100800 */
[----:B0-----:R-:W4:Y:S04]  /*2a920*/  LDL R28, [R1+0x184c] ;  /* 0x00184c00011c7983 */ /* 0x001f280000100800 */
[----:B-1----:R-:W4:Y:S04]  /*2a930*/  LDL R27, [R1+0x1840] ;  /* 0x00184000011b7983 */ /* 0x002f280000100800 */
[----:B------:R-:W4:Y:S01]  /*2a940*/  LDL R26, [R1+0x1844] ;  /* 0x00184400011a7983 */ /* 0x000f220000100800 */
[----:B------:R-:W-:-:S05]  /*2a950*/  @P1 IMAD.MOV.U32 R5, RZ, RZ, R10 ;  /* 0x000000ffff051224 */ /* 0x000fca00078e000a */
[----:B------:R2:W4:Y:S01]  /*2a960*/  @P1 LDG.E.U8 R24, desc[UR32][R4.64] ;  /* 0x0000002004181981 */ /* 0x000522000c1e1100 */
[----:B------:R-:W-:Y:S02]  /*2a970*/  PRMT R23, RZ, 0x7610, R23 ;  /* 0x00007610ff177816 */ /* 0x000fe40000000017 */
[----:B------:R-:W-:Y:S02]  /*2a980*/  PRMT R22, RZ, 0x7610, R22 ;  /* 0x00007610ff167816 */ /* 0x000fe40000000016 */
[----:B------:R-:W-:Y:S02]  /*2a990*/  PRMT R21, RZ, 0x7610, R21 ;  /* 0x00007610ff157816 */ /* 0x000fe40000000015 */
[----:B------:R-:W-:Y:S01]  /*2a9a0*/  PRMT R20, RZ, 0x7610, R20 ;  /* 0x00007610ff147816 */ /* 0x000fe20000000014 */
[----:B---3--:R-:W-:Y:S04]  /*2a9b0*/  STL [R1+0x36b4], R25 ;  /* 0x0036b41901007387 */ /* 0x008fe80000100800 */
[----:B------:R-:W3:Y:S04]  /*2a9c0*/  LDL R15, [R1+0x1838] ;  /* 0x00183800010f7983 */ /* 0x000ee80000100800 */
[----:B------:R-:W3:Y:S04]  /*2a9d0*/  LDL R14, [R1+0x183c] ;  /* 0x00183c00010e7983 */ /* 0x000ee80000100800 */
[----:B------:R-:W3:Y:S04]  /*2a9e0*/  LDL R13, [R1+0x1830] ;  /* 0x00183000010d7983 */ /* 0x000ee80000100800 */
[----:B------:R-:W3:Y:S04]  /*2a9f0*/  LDL R11, [R1+0x1834] ;  /* 0x00183400010b7983 */ /* 0x000ee80000100800 */
[----:B------:R-:W3:Y:S01]  /*2aa00*/  LDL R9, [R1+0x182c] ;  /* 0x00182c0001097983 */ /* 0x000ee20000100800 */
[----:B--2---:R-:W-:-:S02]  /*2aa10*/  @P1 IMAD.MOV.U32 R5, RZ, RZ, R8 ;  /* 0x000000ffff051224 */ /* 0x004fc400078e0008 */
[----:B----4-:R-:W-:-:S05]  /*2aa20*/  @P1 IMAD.MOV.U32 R4, RZ, RZ, R0 ;  /* 0x000000ffff041224 */ /* 0x010fca00078e0000 */
[----:B------:R0:W2:Y:S02]  /*2aa30*/  @P1 LDG.E.U8 R23, desc[UR32][R4.64] ;  /* 0x0000002004171981 */ /* 0x0000a4000c1e1100 */
[----:B0-----:R-:W-:Y:S02]  /*2aa40*/  @P1 IMAD.MOV.U32 R4, RZ, RZ, R37 ;  /* 0x000000ffff041224 */ /* 0x001fe400078e0025 */
[----:B------:R-:W-:-:S05]  /*2aa50*/  @P1 IMAD.MOV.U32 R5, RZ, RZ, R38 ;  /* 0x000000ffff051224 */ /* 0x000fca00078e0026 */
[----:B------:R0:W4:Y:S02]  /*2aa60*/  @P1 LDG.E.U8 R22, desc[UR32][R4.64] ;  /* 0x0000002004161981 */ /* 0x000124000c1e1100 */
[----:B0-----:R-:W-:Y:S02]  /*2aa70*/  @P1 IMAD.MOV.U32 R4, RZ, RZ, R28 ;  /* 0x000000ffff041224 */ /* 0x001fe400078e001c */
[----:B------:R-:W-:-:S05]  /*2aa80*/  @P1 IMAD.MOV.U32 R5, RZ, RZ, R36 ;  /* 0x000000ffff051224 */ /* 0x000fca00078e0024 */
[----:B------:R0:W4:Y:S02]  /*2aa90*/  @P1 LDG.E.U8 R21, desc[UR32][R4.64] ;  /* 0x0000002004151981 */ /* 0x000124000c1e1100 */
[----:B0-----:R-:W-:Y:S02]  /*2aaa0*/  @P1 IMAD.MOV.U32 R4, RZ, RZ, R26 ;  /* 0x000000ffff041224 */ /* 0x001fe400078e001a */
[----:B------:R-:W-:-:S05]  /*2aab0*/  @P1 IMAD.MOV.U32 R5, RZ, RZ, R27 ;  /* 0x000000ffff051224 */ /* 0x000fca00078e001b */
[----:B------:R3:W4:Y:S04]  /*2aac0*/  @P1 LDG.E.U8 R20, desc[UR32][R4.64] ;  /* 0x0000002004141981 */ /* 0x000728000c1e1100 */
[----:B------:R-:W-:Y:S04]  /*2aad0*/  STL [R1+0x36b8], R24 ;  /* 0x0036b81801007387 */ /* 0x000fe80000100800 */
[----:B------:R-:W4:Y:S04]  /*2aae0*/  LDL R10, [R1+0x1828] ;  /* 0x00182800010a7983 */ /* 0x000f280000100800 */
[----:B------:R-:W4:Y:S04]  /*2aaf0*/  LDL R0, [R1+0x1824] ;  /* 0x0018240001007983 */ /* 0x000f280000100800 */
[----:B------:R-:W4:Y:S01]  /*2ab00*/  LDL R8, [R1+0x1820] ;  /* 0x0018200001087983 */ /* 0x000f220000100800 */
[----:B---3--:R-:W-:Y:S01]  /*2ab10*/  @P1 IMAD.MOV.U32 R5, RZ, RZ, R15 ;  /* 0x000000ffff051224 */ /* 0x008fe200078e000f */
[----:B------:R-:W-:Y:S01]  /*2ab20*/  PRMT R19, RZ, 0x7610, R19 ;  /* 0x00007610ff137816 */ /* 0x000fe20000000013 */
[----:B------:R-:W-:-:S05]  /*2ab30*/  @P1 IMAD.MOV.U32 R4, RZ, RZ, R14 ;  /* 0x000000ffff041224 */ /* 0x000fca00078e000e */
[----:B------:R0:W3:Y:S02]  /*2ab40*/  @P1 LDG.E.U8 R19, desc[UR32][R4.64] ;  /* 0x0000002004131981 */ /* 0x0000e4000c1e1100 */
[----:B0-----:R-:W-:Y:S01]  /*2ab50*/  @P1 IMAD.MOV.U32 R5, RZ, RZ, R13 ;  /* 0x000000ffff051224 */ /* 0x001fe200078e000d */
[----:B------:R-:W-:Y:S01]  /*2ab60*/  PRMT R18, RZ, 0x7610, R18 ;  /* 0x00007610ff127816 */ /* 0x000fe20000000012 */
[----:B------:R-:W-:Y:S01]  /*2ab70*/  @P1 IMAD.MOV.U32 R4, RZ, RZ, R11 ;  /* 0x000000ffff041224 */ /* 0x000fe200078e000b */
[----:B------:R-:W-:-:S04]  /*2ab80*/  PRMT R17, RZ, 0x7610, R17 ;  /* 0x00007610ff117816 */ /* 0x000fc80000000011 */
[----:B------:R0:W3:Y:S02]  /*2ab90*/  @P1 LDG.E.U8 R18, desc[UR32][R4.64] ;  /* 0x0000002004121981 */ /* 0x0000e4000c1e1100 */
[----:B0-----:R-:W-:Y:S02]  /*2aba0*/  @P1 IMAD.MOV.U32 R4, RZ, RZ, R9 ;  /* 0x000000ffff041224 */ /* 0x001fe400078e0009 */
[----:B--2---:R-:W-:Y:S04]  /*2abb0*/  STL [R1+0x36bc], R23 ;  /* 0x0036bc1701007387 */ /* 0x004fe80000100800 */
[----:B----4-:R0:W-:Y:S04]  /*2abc0*/  STL [R1+0x36c0], R22 ;  /* 0x0036c01601007387 */ /* 0x0101e80000100800 */
[----:B------:R1:W-:Y:S04]  /*2abd0*/  STL [R1+0x36c4], R21 ;  /* 0x0036c41501007387 */ /* 0x0003e80000100800 */
[----:B------:R2:W-:Y:S04]  /*2abe0*/  STL [R1+0x36c8], R20 ;  /* 0x0036c81401007387 */ /* 0x0005e80000100800 */
[----:B------:R-:W4:Y:S04]  /*2abf0*/  LDL R15, [R1+0x181c] ;  /* 0x00181c00010f7983 */ /* 0x000f280000100800 */
[----:B0-----:R-:W3:Y:S04]  /*2ac00*/  LDL R22, [R1+0x1818] ;  /* 0x0018180001167983 */ /* 0x001ee80000100800 */
[----:B-1----:R-:W3:Y:S04]  /*2ac10*/  LDL R21, [R1+0x1810] ;  /* 0x0018100001157983 */ /* 0x002ee80000100800 */
[----:B------:R-:W3:Y:S04]  /*2ac20*/  LDL R14, [R1+0x1808] ;  /* 0x00180800010e7983 */ /* 0x000ee80000100800 */
[----:B------:R-:W3:Y:S04]  /*2ac30*/  LDL R13, [R1+0x180c] ;  /* 0x00180c00010d7983 */ /* 0x000ee80000100800 */
[----:B--2---:R-:W2:Y:S01]  /*2ac40*/  LDL R20, [R1+0x1814] ;  /* 0x0018140001147983 */ /* 0x004ea20000100800 */
[----:B------:R-:W-:-:S03]  /*2ac50*/  @P1 IMAD.MOV.U32 R5, RZ, RZ, R10 ;  /* 0x000000ffff051224 */ /* 0x000fc600078e000a */
[----:B------:R-:W2:Y:S04]  /*2ac60*/  LDL.LU R47, [R1+0x172c] ;  /* 0x00172c00012f7983 */ /* 0x000ea80000300800 */
[----:B------:R-:W2:Y:S04]  /*2ac70*/  LDL.LU R53, [R1+0x1728] ;  /* 0x0017280001357983 */ /* 0x000ea80000300800 */
[----:B------:R-:W2:Y:S04]  /*2ac80*/  LDL.LU R54, [R1+0x1724] ;  /* 0x0017240001367983 */ /* 0x000ea80000300800 */
[----:B------:R-:W2:Y:S04]  /*2ac90*/  LDL.LU R60, [R1+0x1720] ;  /* 0x00172000013c7983 */ /* 0x000ea80000300800 */
[----:B------:R0:W2:Y:S04]  /*2aca0*/  @P1 LDG.E.U8 R17, desc[UR32][R4.64] ;  /* 0x0000002004111981 */ /* 0x0000a8000c1e1100 */
[----:B------:R-:W2:Y:S04]  /*2acb0*/  LDL.LU R44, [R1+0x171c] ;  /* 0x00171c00012c7983 */ /* 0x000ea80000300800 */
[----:B------:R-:W2:Y:S01]  /*2acc0*/  LDL.LU R11, [R1+0x1718] ;  /* 0x00171800010b7983 */ /* 0x000ea20000300800 */
[----:B0-----:R-:W-:-:S02]  /*2acd0*/  @P1 IMAD.MOV.U32 R4, RZ, RZ, R0 ;  /* 0x000000ffff041224 */ /* 0x001fc400078e0000 */
[----:B------:R-:W-:Y:S01]  /*2ace0*/  @P1 IMAD.MOV.U32 R5, RZ, RZ, R8 ;  /* 0x000000ffff051224 */ /* 0x000fe200078e0008 */
[----:B------:R-:W2:Y:S04]  /*2acf0*/  LDL.LU R0, [R1+0x1714] ;  /* 0x0017140001007983 */ /* 0x000ea80000300800 */
        /* <DEDUP_REMOVED lines=8> */
[----:B------:R-:W2:Y:S01]  /*2ad80*/  LDL.LU R46, [R1+0x16f0] ;  /* 0x0016f000012e7983 */ /* 0x000ea20000300800 */
[----:B------:R-:W-:-:S02]  /*2ad90*/  PRMT R16, RZ, 0x7610, R16 ;  /* 0x00007610ff107816 */ /* 0x000fc40000000010 */
[----:B------:R-:W-:Y:S02]  /*2ada0*/  PRMT R7, RZ, 0x7610, R7 ;  /* 0x00007610ff077816 */ /* 0x000fe40000000007 */
[----:B------:R-:W-:Y:S02]  /*2adb0*/  PRMT R6, RZ, 0x7610, R6 ;  /* 0x00007610ff067816 */ /* 0x000fe40000000006 */
[----:B------:R-:W-:Y:S01]  /*2adc0*/  PRMT R3, RZ, 0x7610, R3 ;  /* 0x00007610ff037816 */ /* 0x000fe20000000003 */
[----:B------:R-:W2:Y:S04]  /*2add0*/  LDL.LU R52, [R1+0x162c] ;  /* 0x00162c0001347983 */ /* 0x000ea80000300800 */
[----:B------:R4:W2:Y:S04]  /*2ade0*/  @P1 LDG.E.U8 R16, desc[UR32][R4.64] ;  /* 0x0000002004101981 */ /* 0x0008a8000c1e1100 */
[----:B------:R-:W2:Y:S04]  /*2adf0*/  LDL.LU R55, [R1+0x1628] ;  /* 0x0016280001377983 */ /* 0x000ea80000300800 */
[----:B------:R-:W2:Y:S01]  /*2ae00*/  LDL.LU R61, [R1+0x1624] ;  /* 0x00162400013d7983 */ /* 0x000ea20000300800 */
[----:B----4-:R-:W-:-:S02]  /*2ae10*/  @P1 IMAD.MOV.U32 R4, RZ, RZ, R15 ;  /* 0x000000ffff041224 */ /* 0x010fc400078e000f */
[----:B------:R-:W0:Y:S01]  /*2ae20*/  S2R R15, SR_TID.X ;  /* 0x00000000000f7919 */ /* 0x000e220000002100 */
[----:B---3--:R-:W-:-:S05]  /*2ae30*/  @P1 IMAD.MOV.U32 R5, RZ, RZ, R22 ;  /* 0x000000ffff051224 */ /* 0x008fca00078e0016 */
[----:B------:R2:W3:Y:S02]  /*2ae40*/  @P1 LDG.E.U8 R7, desc[UR32][R4.64] ;  /* 0x0000002004071981 */ /* 0x0004e4000c1e1100 */
[----:B--2---:R-:W-:Y:S02]  /*2ae50*/  @P1 IMAD.MOV.U32 R4, RZ, RZ, R20 ;  /* 0x000000ffff041224 */ /* 0x004fe400078e0014 */
[----:B------:R-:W-:-:S05]  /*2ae60*/  @P1 IMAD.MOV.U32 R5, RZ, RZ, R21 ;  /* 0x000000ffff051224 */ /* 0x000fca00078e0015 */
[----:B------:R1:W2:Y:S02]  /*2ae70*/  @P1 LDG.E.U8 R6, desc[UR32][R4.64] ;  /* 0x0000002004061981 */ /* 0x0002a4000c1e1100 */
[----:B-1----:R-:W-:Y:S02]  /*2ae80*/  @P1 IMAD.MOV.U32 R4, RZ, RZ, R13 ;  /* 0x000000ffff041224 */ /* 0x002fe400078e000d */
[----:B------:R-:W-:-:S05]  /*2ae90*/  @P1 IMAD.MOV.U32 R5, RZ, RZ, R14 ;  /* 0x000000ffff051224 */ /* 0x000fca00078e000e */
[----:B------:R-:W4:Y:S01]  /*2aea0*/  @P1 LDG.E.U8 R3, desc[UR32][R4.64] ;  /* 0x0000002004031981 */ /* 0x000f22000c1e1100 */
[----:B------:R-:W-:Y:S01]  /*2aeb0*/  BAR.SYNC.DEFER_BLOCKING 0x0 ;  /* 0x0000000000007b1d */ /* 0x000fe20000010000 */
[----:B0-----:R-:W-:-:S04]  /*2aec0*/  LOP3.LUT R20, R15, 0x1f, RZ, 0xc0, !PT ;  /* 0x0000001f0f147812 */ /* 0x001fc800078ec0ff */
[C---:B------:R-:W-:Y:S02]  /*2aed0*/  ISETP.GE.AND P0, PT, R20.reuse, R2, PT ;  /* 0x000000021400720c */ /* 0x040fe40003f06270 */
[----:B------:R-:W3:Y:S04]  /*2aee0*/  LDL.LU R2, [R1+0x1620] ;  /* 0x0016200001027983 */ /* 0x000ee80000300800 */
[----:B------:R-:W2:Y:S04]  /*2aef0*/  LDL.LU R21, [R1+0x161c] ;  /* 0x00161c0001157983 */ /* 0x000ea80000300800 */
        /* <DEDUP_REMOVED lines=10> */
[----:B------:R0:W-:Y:S04]  /*2afa0*/  STS.U8 [R20+UR5], R47 ;  /* 0x0000002f14007988 */ /* 0x0001e80008000005 */
[----:B------:R1:W-:Y:S04]  /*2afb0*/  STS.U8 [R20+UR5+0x20], R53 ;  /* 0x0000203514007988 */ /* 0x0003e80008000005 */
[----:B------:R1:W-:Y:S04]  /*2afc0*/  STS.U8 [R20+UR5+0x40], R54 ;  /* 0x0000403614007988 */ /* 0x0003e80008000005 */
[----:B------:R1:W-:Y:S04]  /*2afd0*/  STS.U8 [R20+UR5+0x60], R60 ;  /* 0x0000603c14007988 */ /* 0x0003e80008000005 */
[----:B------:R1:W-:Y:S04]  /*2afe0*/  STS.U8 [R20+UR5+0x80], R44 ;  /* 0x0000802c14007988 */ /* 0x0003e80008000005 */
[----:B------:R1:W-:Y:S04]  /*2aff0*/  STS.U8 [R20+UR5+0xa0], R11 ;  /* 0x0000a00b14007988 */ /* 0x0003e80008000005 */
[----:B0-----:R-:W4:Y:S04]  /*2b000*/  LDL.LU R47, [R1+0x15f0] ;  /* 0x0015f000012f7983 */ /* 0x001f280000300800 */
[----:B-1----:R-:W4:Y:S04]  /*2b010*/  LDL.LU R53, [R1+0x152c] ;  /* 0x00152c0001357983 */ /* 0x002f280000300800 */
[----:B------:R-:W4:Y:S04]  /*2b020*/  LDL.LU R54, [R1+0x1528] ;  /* 0x0015280001367983 */ /* 0x000f280000300800 */
[----:B------:R-:W4:Y:S04]  /*2b030*/  LDL.LU R60, [R1+0x1524] ;  /* 0x00152400013c7983 */ /* 0x000f280000300800 */
[----:B------:R-:W4:Y:S04]  /*2b040*/  LDL.LU R44, [R1+0x1520] ;  /* 0x00152000012c7983 */ /* 0x000f280000300800 */
[----:B------:R0:W-:Y:S04]  /*2b050*/  STS.U8 [R20+UR5+0xc0], R0 ;  /* 0x0000c00014007988 */ /* 0x0001e80008000005 */
[----:B------:R-:W4:Y:S04]  /*2b060*/  LDL.LU R11, [R1+0x151c] ;  /* 0x00151c00010b7983 */ /* 0x000f280000300800 */
        /* <DEDUP_REMOVED lines=15> */
[----:B0-----:R-:W4:Y:S04]  /*2b160*/  LDL.LU R38, [R1+0x1500] ;  /* 0x0015000001267983 */ /* 0x001f280000300800 */
[----:B-1----:R-:W4:Y:S04]  /*2b170*/  LDL.LU R39, [R1+0x14fc] ;  /* 0x0014fc0001277983 */ /* 0x002f280000300800 */
[----:B------:R-:W4:Y:S04]  /*2b180*/  LDL.LU R45, [R1+0x14f8] ;  /* 0x0014f800012d7983 */ /* 0x000f280000300800 */
[----:B------:R-:W4:Y:S04]  /*2b190*/  LDL.LU R46, [R1+0x14f4] ;  /* 0x0014f400012e7983 */ /* 0x000f280000300800 */
[----:B------:R0:W-:Y:S04]  /*2b1a0*/  STS.U8 [R20+UR5+0x820], R52 ;  /* 0x0008203414007988 */ /* 0x0001e80008000005 */
[----:B------:R1:W-:Y:S04]  /*2b1b0*/  STS.U8 [R20+UR5+0x800], R55 ;  /* 0x0008003714007988 */ /* 0x0003e80008000005 */
[----:B------:R1:W-:Y:S04]  /*2b1c0*/  STS.U8 [R20+UR5+0x860], R61 ;  /* 0x0008603d14007988 */ /* 0x0003e80008000005 */
[----:B0-----:R-:W4:Y:S04]  /*2b1d0*/  LDL.LU R52, [R1+0x14f0] ;  /* 0x0014f00001347983 */ /* 0x001f280000300800 */
[----:B-1----:R-:W4:Y:S04]  /*2b1e0*/  LDL.LU R55, [R1+0x1428] ;  /* 0x0014280001377983 */ /* 0x002f280000300800 */
[----:B------:R-:W4:Y:S04]  /*2b1f0*/  LDL.LU R61, [R1+0x1424] ;  /* 0x00142400013d7983 */ /* 0x000f280000300800 */
[----:B---3--:R0:W-:Y:S04]  /*2b200*/  STS.U8 [R20+UR5+0x840], R2 ;  /* 0x0008400214007988 */ /* 0x0081e80008000005 */
[----:B--2---:R1:W-:Y:S04]  /*2b210*/  STS.U8 [R20+UR5+0x8a0], R21 ;  /* 0x0008a01514007988 */ /* 0x0043e80008000005 */
[----:B----4-:R2:W-:Y:S04]  /*2b220*/  STS.U8 [R20+UR5+0x880], R22 ;  /* 0x0008801614007988 */ /* 0x0105e80008000005 */
[----:B------:R3:W-:Y:S04]  /*2b230*/  STS.U8 [R20+UR5+0x8e0], R23 ;  /* 0x0008e01714007988 */ /* 0x0007e80008000005 */
[----:B------:R4:W-:Y:S04]  /*2b240*/  STS.U8 [R20+UR5+0x8c0], R24 ;  /* 0x0008c01814007988 */ /* 0x0009e80008000005 */
[----:B------:R4:W-:Y:S04]  /*2b250*/  STS.U8 [R20+UR5+0x920], R25 ;  /* 0x0009201914007988 */ /* 0x0009e80008000005 */
[----:B0-----:R-:W4:Y:S04]  /*2b260*/  LDL.LU R2, [R1+0x1420] ;  /* 0x0014200001027983 */ /* 0x001f280000300800 */
[----:B-1----:R-:W4:Y:S04]  /*2b270*/  LDL.LU R21, [R1+0x141c] ;  /* 0x00141c0001157983 */ /* 0x002f280000300800 */
[----:B--2---:R-:W2:Y:S04]  /*2b280*/  LDL.LU R22, [R1+0x1418] ;  /* 0x0014180001167983 */ /* 0x004ea80000300800 */
[----:B---3--:R-:W3:Y:S04]  /*2b290*/  LDL.LU R23, [R1+0x1414] ;  /* 0x0014140001177983 */ /* 0x008ee80000300800 */
[----:B----4-:R-:W4:Y:S04]  /*2b2a0*/  LDL.LU R24, [R1+0x1410] ;  /* 0x0014100001187983 */ /* 0x010f280000300800 */
        /* <DEDUP_REMOVED lines=51> */
[----:B------:R-:W-:Y:S04]  /*2b5e0*/  STS.U8 [R20+UR5+0x1820], R2 ;  /* 0x0018200214007988 */ /* 0x000fe80008000005 */
[----:B------:R-:W-:Y:S04]  /*2b5f0*/  STS.U8 [R20+UR5+0x1800], R21 ;  /* 0x0018001514007988 */ /* 0x000fe80008000005 */
[----:B--2---:R-:W-:Y:S04]  /*2b600*/  STS.U8 [R20+UR5+0x18e0], R22 ;  /* 0x0018e01614007988 */ /* 0x004fe80008000005 */
[----:B---3--:R-:W-:Y:S04]  /*2b610*/  STS.U8 [R20+UR5+0x18c0], R23 ;  /* 0x0018c01714007988 */ /* 0x008fe80008000005 */
[----:B----4-:R-:W-:Y:S04]  /*2b620*/  STS.U8 [R20+UR5+0x18a0], R24 ;  /* 0x0018a01814007988 */ /* 0x010fe80008000005 */
[----:B------:R-:W-:Y:S04]  /*2b630*/  STS.U8 [R20+UR5+0x1880], R25 ;  /* 0x0018801914007988 */ /* 0x000fe80008000005 */
[----:B------:R-:W-:Y:S04]  /*2b640*/  STS.U8 [R20+UR5+0x1960], R26 ;  /* 0x0019601a14007988 */ /* 0x000fe80008000005 */
[----:B------:R-:W-:Y:S04]  /*2b650*/  STS.U8 [R20+UR5+0x1940], R27 ;  /* 0x0019401b14007988 */ /* 0x000fe80008000005 */
[----:B------:R-:W-:Y:S04]  /*2b660*/  STS.U8 [R20+UR5+0x1920], R28 ;  /* 0x0019201c14007988 */ /* 0x000fe80008000005 */
[----:B------:R0:W-:Y:S04]  /*2b670*/  STS.U8 [R20+UR5+0x1900], R13 ;  /* 0x0019000d14007988 */ /* 0x0001e80008000005 */
[----:B------:R1:W-:Y:S04]  /*2b680*/  STS.U8 [R20+UR5+0x19e0], R14 ;  /* 0x0019e00e14007988 */ /* 0x0003e80008000005 */
[----:B------:R2:W-:Y:S04]  /*2b690*/  STS.U8 [R20+UR5+0x19c0], R15 ;  /* 0x0019c00f14007988 */ /* 0x0005e80008000005 */
[----:B0-----:R-:W3:Y:S04]  /*2b6a0*/  LDL.LU R13, [R1+0x1224] ;  /* 0x00122400010d7983 */ /* 0x001ee80000300800 */
[----:B------:R0:W-:Y:S04]  /*2b6b0*/  STS.U8 [R20+UR5+0x19a0], R47 ;  /* 0x0019a02f14007988 */ /* 0x0001e80008000005 */
[----:B------:R4:W-:Y:S04]  /*2b6c0*/  STS.U8 [R20+UR5+0x1980], R53 ;  /* 0x0019803514007988 */ /* 0x0009e80008000005 */
[----:B-1----:R-:W3:Y:S04]  /*2b6d0*/  LDL.LU R14, [R1+0x1220] ;  /* 0x00122000010e7983 */ /* 0x002ee80000300800 */
[----:B------:R1:W-:Y:S04]  /*2b6e0*/  STS.U8 [R20+UR5+0x2000], R54 ;  /* 0x0020003614007988 */ /* 0x0003e80008000005 */
[----:B--2---:R-:W2:Y:S04]  /*2b6f0*/  LDL.LU R15, [R1+0x121c] ;  /* 0x00121c00010f7983 */ /* 0x004ea80000300800 */
[----:B------:R-:W-:Y:S04]  /*2b700*/  STS.U8 [R20+UR5+0x2020], R60 ;  /* 0x0020203c14007988 */ /* 0x000fe80008000005 */
[----:B------:R-:W-:Y:S04]  /*2b710*/  STS.U8 [R20+UR5+0x2040], R44 ;  /* 0x0020402c14007988 */ /* 0x000fe80008000005 */
[----:B------:R1:W-:Y:S04]  /*2b720*/  STS.U8 [R20+UR5+0x2060], R11 ;  /* 0x0020600b14007988 */ /* 0x0003e80008000005 */
[----:B0-----:R-:W2:Y:S04]  /*2b730*/  LDL.LU R47, [R1+0x1218] ;  /* 0x00121800012f7983 */ /* 0x001ea80000300800 */
[----:B----4-:R-:W4:Y:S04]  /*2b740*/  LDL.LU R53, [R1+0x1214] ;  /* 0x0012140001357983 */ /* 0x010f280000300800 */
[----:B-1----:R-:W4:Y:S04]  /*2b750*/  LDL.LU R54, [R1+0x1210] ;  /* 0x0012100001367983 */ /* 0x002f280000300800 */
        /* <DEDUP_REMOVED lines=31> */
[----:B------:R0:W-:Y:S04]  /*2b950*/  STS.U8 [R20+UR5+0x21c0], R52 ;  /* 0x0021c03414007988 */ /* 0x0001e80008000005 */
[----:B------:R-:W4:Y:S04]  /*2b960*/  LDL.LU R44, [R1+0x10f8] ;  /* 0x0010f800012c7983 */ /* 0x000f280000300800 */
[----:B------:R1:W-:Y:S04]  /*2b970*/  STS.U8 [R20+UR5+0x21e0], R55 ;  /* 0x0021e03714007988 */ /* 0x0003e80008000005 */
[----:B------:R1:W-:Y:S04]  /*2b980*/  STS.U8 [R20+UR5+0x2820], R61 ;  /* 0x0028203d14007988 */ /* 0x0003e80008000005 */
[----:B0-----:R-:W4:Y:S04]  /*2b990*/  LDL.LU R52, [R1+0x10f4] ;  /* 0x0010f40001347983 */ /* 0x001f280000300800 */
[----:B-1----:R-:W4:Y:S04]  /*2b9a0*/  LDL.LU R55, [R1+0x10f0] ;  /* 0x0010f00001377983 */ /* 0x002f280000300800 */
[----:B------:R-:W4:Y:S04]  /*2b9b0*/  LDL.LU R61, [R1+0x10ec] ;  /* 0x0010ec00013d7983 */ /* 0x000f280000300800 */
[----:B---3--:R0:W-:Y:S04]  /*2b9c0*/  STS.U8 [R20+UR5+0x2800], R13 ;  /* 0x0028000d14007988 */ /* 0x0081e80008000005 */
[----:B------:R1:W-:Y:S04]  /*2b9d0*/  STS.U8 [R20+UR5+0x2860], R14 ;  /* 0x0028600e14007988 */ /* 0x0003e80008000005 */
[----:B--2---:R2:W-:Y:S04]  /*2b9e0*/  STS.U8 [R20+UR5+0x2840], R15 ;  /* 0x0028400f14007988 */ /* 0x0045e80008000005 */
[----:B0-----:R-:W3:Y:S04]  /*2b9f0*/  LDL.LU R13, [R1+0x372c] ;  /* 0x00372c00010d7983 */ /* 0x001ee80000300800 */
[----:B-1----:R-:W3:Y:S04]  /*2ba00*/  LDL.LU R14, [R1+0x3728] ;  /* 0x00372800010e7983 */ /* 0x002ee80000300800 */
[----:B------:R0:W-:Y:S04]  /*2ba10*/  STS.U8 [R20+UR5+0x28a0], R47 ;  /* 0x0028a02f14007988 */ /* 0x0001e80008000005 */
[----:B--2---:R-:W2:Y:S04]  /*2ba20*/  LDL.LU R15, [R1+0x3724] ;  /* 0x00372400010f7983 */ /* 0x004ea80000300800 */
[----:B----4-:R1:W-:Y:S04]  /*2ba30*/  STS.U8 [R20+UR5+0x2880], R53 ;  /* 0x0028803514007988 */ /* 0x0103e80008000005 */
[----:B------:R4:W-:Y:S04]  /*2ba40*/  STS.U8 [R20+UR5+0x28e0], R54 ;  /* 0x0028e03614007988 */ /* 0x0009e80008000005 */
[----:B------:R4:W-:Y:S04]  /*2ba50*/  STS.U8 [R20+UR5+0x28c0], R11 ;  /* 0x0028c00b14007988 */ /* 0x0009e80008000005 */
[----:B0-----:R-:W3:Y:S04]  /*2ba60*/  LDL.LU R47, [R1+0x3720] ;  /* 0x00372000012f7983 */ /* 0x001ee80000300800 */
[----:B-1----:R-:W2:Y:S04]  /*2ba70*/  LDL.LU R53, [R1+0x371c] ;  /* 0x00371c0001357983 */ /* 0x002ea80000300800 */
[----:B----4-:R-:W4:Y:S04]  /*2ba80*/  LDL.LU R54, [R1+0x3718] ;  /* 0x0037180001367983 */ /* 0x010f280000300800 */
[----:B------:R0:W-:Y:S04]  /*2ba90*/  STS.U8 [R20+UR5+0x2920], R0 ;  /* 0x0029200014007988 */ /* 0x0001e80008000005 */
[----:B------:R-:W3:Y:S04]  /*2baa0*/  LDL.LU R11, [R1+0x3714] ;  /* 0x00371400010b7983 */ /* 0x000ee80000300800 */
[----:B------:R1:W-:Y:S04]  /*2bab0*/  STS.U8 [R20+UR5+0x2900], R8 ;  /* 0x0029000814007988 */ /* 0x0003e80008000005 */
[----:B------:R1:W-:Y:S04]  /*2bac0*/  STS.U8 [R20+UR5+0x2960], R9 ;  /* 0x0029600914007988 */ /* 0x0003e80008000005 */
[----:B------:R1:W-:Y:S04]  /*2bad0*/  STS.U8 [R20+UR5+0x2940], R10 ;  /* 0x0029400a14007988 */ /* 0x0003e80008000005 */
[----:B------:R1:W-:Y:S04]  /*2bae0*/  STS.U8 [R20+UR5+0x29a0], R36 ;  /* 0x0029a02414007988 */ /* 0x0003e80008000005 */
[----:B------:R1:W-:Y:S04]  /*2baf0*/  STS.U8 [R20+UR5+0x2980], R37 ;  /* 0x0029802514007988 */ /* 0x0003e80008000005 */
[----:B0-----:R-:W2:Y:S04]  /*2bb00*/  LDL.LU R0, [R1+0x3710] ;  /* 0x0037100001007983 */ /* 0x001ea80000300800 */
[----:B-1----:R-:W4:Y:S04]  /*2bb10*/  LDL.LU R8, [R1+0x370c] ;  /* 0x00370c0001087983 */ /* 0x002f280000300800 */
[----:B------:R-:W3:Y:S04]  /*2bb20*/  LDL.LU R9, [R1+0x3708] ;  /* 0x0037080001097983 */ /* 0x000ee80000300800 */
[----:B------:R-:W2:Y:S04]  /*2bb30*/  LDL.LU R10, [R1+0x3704] ;  /* 0x00370400010a7983 */ /* 0x000ea80000300800 */
[----:B------:R-:W4:Y:S04]  /*2bb40*/  LDL.LU R36, [R1+0x3700] ;  /* 0x0037000001247983 */ /* 0x000f280000300800 */
[----:B------:R-:W3:Y:S04]  /*2bb50*/  LDL.LU R37, [R1+0x36fc] ;  /* 0x0036fc0001257983 */ /* 0x000ee80000300800 */
        /* <DEDUP_REMOVED lines=8> */
[----:B------:R-:W-:Y:S04]  /*2bbe0*/  STS.U8 [R20+UR5+0x3000], R2 ;  /* 0x0030000214007988 */ /* 0x000fe80008000005 */
[----:B------:R0:W-:Y:S04]  /*2bbf0*/  STS.U8 [R20+UR5+0x3020], R21 ;  /* 0x0030201514007988 */ /* 0x0001e80008000005 */
[----:B------:R1:W-:Y:S04]  /*2bc00*/  STS.U8 [R20+UR5+0x30c0], R22 ;  /* 0x0030c01614007988 */ /* 0x0003e80008000005 */
[----:B------:R1:W-:Y:S04]  /*2bc10*/  STS.U8 [R20+UR5+0x30e0], R23 ;  /* 0x0030e01714007988 */ /* 0x0003e80008000005 */
[----:B------:R1:W-:Y:S04]  /*2bc20*/  STS.U8 [R20+UR5+0x3080], R24 ;  /* 0x0030801814007988 */ /* 0x0003e80008000005 */
[----:B------:R1:W-:Y:S04]  /*2bc30*/  STS.U8 [R20+UR5+0x30a0], R25 ;  /* 0x0030a01914007988 */ /* 0x0003e80008000005 */
[----:B------:R-:W-:Y:S04]  /*2bc40*/  STS.U8 [R20+UR5+0x3140], R26 ;  /* 0x0031401a14007988 */ /* 0x000fe80008000005 */
[----:B------:R-:W-:Y:S04]  /*2bc50*/  STS.U8 [R20+UR5+0x3160], R27 ;  /* 0x0031601b14007988 */ /* 0x000fe80008000005 */
[----:B------:R-:W-:Y:S04]  /*2bc60*/  STS.U8 [R20+UR5+0x3100], R28 ;  /* 0x0031001c14007988 */ /* 0x000fe80008000005 */
[----:B0-----:R-:W4:Y:S04]  /*2bc70*/  LDL.LU R21, [R1+0x1004] ;  /* 0x0010040001157983 */ /* 0x001f280000300800 */
[----:B-1----:R-:W4:Y:S04]  /*2bc80*/  LDL.LU R22, [R1+0x1000] ;  /* 0x0010000001167983 */ /* 0x002f280000300800 */
[----:B------:R-:W-:Y:S04]  /*2bc90*/  STS.U8 [R20+UR5+0x3120], R60 ;  /* 0x0031203c14007988 */ /* 0x000fe80008000005 */
[----:B------:R-:W-:Y:S04]  /*2bca0*/  STS.U8 [R20+UR5+0x31c0], R44 ;  /* 0x0031c02c14007988 */ /* 0x000fe80008000005 */
[----:B------:R-:W4:Y:S04]  /*2bcb0*/  LDL.LU R23, [R1+0xffc] ;  /* 0x000ffc0001177983 */ /* 0x000f280000300800 */
[----:B------:R-:W-:Y:S04]  /*2bcc0*/  STS.U8 [R20+UR5+0x31e0], R52 ;  /* 0x0031e03414007988 */ /* 0x000fe80008000005 */
[----:B------:R-:W-:Y:S04]  /*2bcd0*/  STS.U8 [R20+UR5+0x3180], R55 ;  /* 0x0031803714007988 */ /* 0x000fe80008000005 */
[----:B------:R-:W-:Y:S04]  /*2bce0*/  STS.U8 [R20+UR5+0x31a0], R61 ;  /* 0x0031a03d14007988 */ /* 0x000fe80008000005 */
[----:B------:R-:W4:Y:S04]  /*2bcf0*/  LDL.LU R24, [R1+0xff4] ;  /* 0x000ff40001187983 */ /* 0x000f280000300800 */
[----:B------:R-:W4:Y:S04]  /*2bd00*/  LDL.LU R25, [R1+0xff0] ;  /* 0x000ff00001197983 */ /* 0x000f280000300800 */
[----:B--2---:R-:W-:Y:S04]  /*2bd10*/  STS.U8 [R20+UR5+0x3860], R46 ;  /* 0x0038602e14007988 */ /* 0x004fe80008000005 */
[----:B---3--:R0:W-:Y:S04]  /*2bd20*/  STS.U8 [R20+UR5+0x3840], R45 ;  /* 0x0038402d14007988 */ /* 0x0081e80008000005 */
[----:B0-----:R-:W2:Y:S04]  /*2bd30*/  LDL.LU R45, [R1+0x16ec] ;  /* 0x0016ec00012d7983 */ /* 0x001ea80000300800 */
[----:B------:R-:W3:Y:S04]  /*2bd40*/  LDL.LU R46, [R1+0x16e8] ;  /* 0x0016e800012e7983 */ /* 0x000ee80000300800 */
[----:B------:R-:W3:Y:S04]  /*2bd50*/  LDL.LU R52, [R1+0x16e4] ;  /* 0x0016e40001347983 */ /* 0x000ee80000300800 */
[----:B------:R-:W3:Y:S04]  /*2bd60*/  LDL.LU R55, [R1+0x16e0] ;  /* 0x0016e00001377983 */ /* 0x000ee80000300800 */
[----:B------:R-:W3:Y:S04]  /*2bd70*/  LDL.LU R61, [R1+0x16dc] ;  /* 0x0016dc00013d7983 */ /* 0x000ee80000300800 */
[----:B------:R-:W3:Y:S04]  /*2bd80*/  LDL.LU R26, [R1+0x16d8] ;  /* 0x0016d800011a7983 */ /* 0x000ee80000300800 */
[----:B----4-:R-:W-:Y:S04]  /*2bd90*/  STS.U8 [R20+UR5+0x3820], R39 ;  /* 0x0038202714007988 */ /* 0x010fe80008000005 */
[----:B------:R-:W4:Y:S04]  /*2bda0*/  LDL.LU R27, [R1+0x16d4] ;  /* 0x0016d400011b7983 */ /* 0x000f280000300800 */
[----:B------:R-:W-:Y:S04]  /*2bdb0*/  STS.U8 [R20+UR5+0x3800], R38 ;  /* 0x0038002614007988 */ /* 0x000fe80008000005 */
[----:B------:R-:W4:Y:S04]  /*2bdc0*/  LDL.LU R28, [R1+0x16d0] ;  /* 0x0016d000011c7983 */ /* 0x000f280000300800 */
[----:B------:R-:W-:Y:S04]  /*2bdd0*/  STS.U8 [R20+UR5+0x38e0], R37 ;  /* 0x0038e02514007988 */ /* 0x000fe80008000005 */
[----:B------:R-:W4:Y:S04]  /*2bde0*/  LDL.LU R60, [R1+0x16cc] ;  /* 0x0016cc00013c7983 */ /* 0x000f280000300800 */
[----:B------:R0:W-:Y:S04]  /*2bdf0*/  STS.U8 [R20+UR5+0x38c0], R36 ;  /* 0x0038c02414007988 */ /* 0x0001e80008000005 */
[----:B------:R-:W4:Y:S04]  /*2be00*/  LDL.LU R44, [R1+0x16c8] ;  /* 0x0016c800012c7983 */ /* 0x000f280000300800 */
[----:B------:R-:W-:Y:S04]  /*2be10*/  STS.U8 [R20+UR5+0x38a0], R10 ;  /* 0x0038a00a14007988 */ /* 0x000fe80008000005 */
[----:B------:R-:W-:Y:S04]  /*2be20*/  STS.U8 [R20+UR5+0x3880], R9 ;  /* 0x0038800914007988 */ /* 0x000fe80008000005 */
[----:B------:R1:W-:Y:S04]  /*2be30*/  STS.U8 [R20+UR5+0x3960], R8 ;  /* 0x0039600814007988 */ /* 0x0003e80008000005 */
[----:B------:R-:W-:Y:S04]  /*2be40*/  STS.U8 [R20+UR5+0x3940], R21 ;  /* 0x0039401514007988 */ /* 0x000fe80008000005 */
[----:B0-----:R-:W4:Y:S04]  /*2be50*/  LDL.LU R36, [R1+0x16c4] ;  /* 0x0016c40001247983 */ /* 0x001f280000300800 */
[----:B------:R-:W4:Y:S04]  /*2be60*/  LDL.LU R37, [R1+0x16c0] ;  /* 0x0016c00001257983 */ /* 0x000f280000300800 */
[----:B------:R-:W4:Y:S04]  /*2be70*/  LDL.LU R38, [R1+0x16bc] ;  /* 0x0016bc0001267983 */ /* 0x000f280000300800 */
[----:B------:R-:W4:Y:S04]  /*2be80*/  LDL.LU R39, [R1+0x16b8] ;  /* 0x0016b80001277983 */ /* 0x000f280000300800 */
[----:B-1----:R-:W4:Y:S04]  /*2be90*/  LDL.LU R8, [R1+0x16b4] ;  /* 0x0016b40001087983 */ /* 0x002f280000300800 */
[----:B------:R-:W4:Y:S04]  /*2bea0*/  LDL.LU R9, [R1+0x16b0] ;  /* 0x0016b00001097983 */ /* 0x000f280000300800 */
[----:B------:R-:W4:Y:S04]  /*2beb0*/  LDL.LU R10, [R1+0x15ec] ;  /* 0x0015ec00010a7983 */ /* 0x000f280000300800 */
[----:B------:R-:W-:Y:S04]  /*2bec0*/  STS.U8 [R20+UR5+0x3920], R22 ;  /* 0x0039201614007988 */ /* 0x000fe80008000005 */
[----:B------:R-:W-:Y:S04]  /*2bed0*/  STS.U8 [R20+UR5+0x3900], R23 ;  /* 0x0039001714007988 */ /* 0x000fe80008000005 */
[----:B------:R0:W-:Y:S04]  /*2bee0*/  STS.U8 [R20+UR5+0x39e0], R0 ;  /* 0x0039e00014007988 */ /* 0x0001e80008000005 */
[----:B------:R-:W-:Y:S04]  /*2bef0*/  STS.U8 [R20+UR5+0x39c0], R24 ;  /* 0x0039c01814007988 */ /* 0x000fe80008000005 */
[----:B------:R-:W-:Y:S04]  /*2bf00*/  STS.U8 [R20+UR5+0x39a0], R25 ;  /* 0x0039a01914007988 */ /* 0x000fe80008000005 */
[----:B------:R1:W-:Y:S01]  /*2bf10*/  STS.U8 [R20+UR5+0x3980], R11 ;  /* 0x0039800b14007988 */ /* 0x0003e20008000005 */
[----:B0-----:R-:W-:-:S03]  /*2bf20*/  LOP3.LUT R0, R20, 0x8, RZ, 0x3c, !PT ;  /* 0x0000000814007812 */ /* 0x001fc600078e3cff */
[----:B-1----:R-:W4:Y:S04]  /*2bf30*/  LDL.LU R11, [R1+0x15e8] ;  /* 0x0015e800010b7983 */ /* 0x002f280000300800 */
[----:B--2---:R0:W-:Y:S04]  /*2bf40*/  STS.U8 [R0+UR5+0x200], R45 ;  /* 0x0002002d00007988 */ /* 0x0041e80008000005 */
[----:B---3--:R1:W-:Y:S04]  /*2bf50*/  STS.U8 [R0+UR5+0x220], R46 ;  /* 0x0002202e00007988 */ /* 0x0083e80008000005 */
[----:B------:R2:W-:Y:S04]  /*2bf60*/  STS.U8 [R0+UR5+0x240], R52 ;  /* 0x0002403400007988 */ /* 0x0005e80008000005 */
[----:B------:R3:W-:Y:S04]  /*2bf70*/  STS.U8 [R0+UR5+0x260], R55 ;  /* 0x0002603700007988 */ /* 0x0007e80008000005 */
[----:B0-----:R-:W4:Y:S04]  /*2bf80*/  LDL.LU R45, [R1+0x15e4] ;  /* 0x0015e400012d7983 */ /* 0x001f280000300800 */
[----:B-1----:R-:W4:Y:S04]  /*2bf90*/  LDL.LU R46, [R1+0x15e0] ;  /* 0x0015e000012e7983 */ /* 0x002f280000300800 */
[----:B--2---:R-:W2:Y:S04]  /*2bfa0*/  LDL.LU R52, [R1+0x15dc] ;  /* 0x0015dc0001347983 */ /* 0x004ea80000300800 */
[----:B---3--:R-:W3:Y:S04]  /*2bfb0*/  LDL.LU R55, [R1+0x15d8] ;  /* 0x0015d80001377983 */ /* 0x008ee80000300800 */
[----:B------:R0:W-:Y:S04]  /*2bfc0*/  STS.U8 [R0+UR5+0x280], R61 ;  /* 0x0002803d00007988 */ /* 0x0001e80008000005 */
[----:B0-----:R-:W3:Y:S04]  /*2bfd0*/  LDL.LU R61, [R1+0x15d4] ;  /* 0x0015d400013d7983 */ /* 0x001ee80000300800 */
[----:B------:R-:W-:Y:S04]  /*2bfe0*/  STS.U8 [R0+UR5+0x2a0], R26 ;  /* 0x0002a01a00007988 */ /* 0x000fe80008000005 */
[----:B------:R-:W3:Y:S04]  /*2bff0*/  LDL.LU R2, [R1+0x15d0] ;  /* 0x0015d00001027983 */ /* 0x000ee80000300800 */
[----:B----4-:R-:W-:Y:S04]  /*2c000*/  STS.U8 [R0+UR5+0x2c0], R27 ;  /* 0x0002c01b00007988 */ /* 0x010fe80008000005 */
[----:B------:R-:W4:Y:S04]  /*2c010*/  LDL.LU R20, [R1+0x15cc] ;  /* 0x0015cc0001147983 */ /* 0x000f280000300800 */
[----:B------:R-:W-:Y:S04]  /*2c020*/  STS.U8 [R0+UR5+0x2e0], R28 ;  /* 0x0002e01c00007988 */ /* 0x000fe80008000005 */
[----:B------:R-:W4:Y:S04]  /*2c030*/  LDL.LU R21, [R1+0x15c8] ;  /* 0x0015c80001157983 */ /* 0x000f280000300800 */
[----:B------:R-:W-:Y:S04]  /*2c040*/  STS.U8 [R0+UR5+0x300], R60 ;  /* 0x0003003c00007988 */ /* 0x000fe80008000005 */
[----:B------:R-:W4:Y:S04]  /*2c050*/  LDL.LU R22, [R1+0x15c4] ;  /* 0x0015c40001167983 */ /* 0x000f280000300800 */
[----:B------:R-:W-:Y:S04]  /*2c060*/  STS.U8 [R0+UR5+0x320], R44 ;  /* 0x0003202c00007988 */ /* 0x000fe80008000005 */
[----:B------:R-:W4:Y:S04]  /*2c070*/  LDL.LU R23, [R1+0x15c0] ;  /* 0x0015c00001177983 */ /* 0x000f280000300800 */
[----:B------:R-:W-:Y:S04]  /*2c080*/  STS.U8 [R0+UR5+0x340], R36 ;  /* 0x0003402400007988 */ /* 0x000fe80008000005 */
        /* <DEDUP_REMOVED lines=21> */
[----:B0-----:R-:W4:Y:S04]  /*2c1e0*/  LDL.LU R11, [R1+0x14c0] ;  /* 0x0014c000010b7983 */ /* 0x001f280000300800 */
[----:B------:R0:W-:Y:S04]  /*2c1f0*/  STS.U8 [R0+UR5+0xa60], R45 ;  /* 0x000a602d00007988 */ /* 0x0001e80008000005 */
[----:B------:R1:W-:Y:S04]  /*2c200*/  STS.U8 [R0+UR5+0xa40], R46 ;  /* 0x000a402e00007988 */ /* 0x0003e80008000005 */
[----:B--2---:R2:W-:Y:S04]  /*2c210*/  STS.U8 [R0+UR5+0xaa0], R52 ;  /* 0x000aa03400007988 */ /* 0x0045e80008000005 */
[----:B---3--:R3:W-:Y:S04]  /*2c220*/  STS.U8 [R0+UR5+0xa80], R55 ;  /* 0x000a803700007988 */ /* 0x0087e80008000005 */
[----:B0-----:R-:W4:Y:S04]  /*2c230*/  LDL.LU R45, [R1+0x14bc] ;  /* 0x0014bc00012d7983 */ /* 0x001f280000300800 */
[----:B-1----:R-:W4:Y:S04]  /*2c240*/  LDL.LU R46, [R1+0x14b8] ;  /* 0x0014b800012e7983 */ /* 0x002f280000300800 */
[----:B--2---:R-:W2:Y:S04]  /*2c250*/  LDL.LU R52, [R1+0x14b4] ;  /* 0x0014b40001347983 */ /* 0x004ea80000300800 */
[----:B---3--:R-:W3:Y:S04]  /*2c260*/  LDL.LU R55, [R1+0x14b0] ;  /* 0x0014b00001377983 */ /* 0x008ee80000300800 */
[----:B------:R0:W-:Y:S04]  /*2c270*/  STS.U8 [R0+UR5+0xae0], R61 ;  /* 0x000ae03d00007988 */ /* 0x0001e80008000005 */
[----:B0-----:R-:W3:Y:S04]  /*2c280*/  LDL.LU R61, [R1+0x14ac] ;  /* 0x0014ac00013d7983 */ /* 0x001ee80000300800 */
[----:B------:R-:W-:Y:S04]  /*2c290*/  STS.U8 [R0+UR5+0xac0], R2 ;  /* 0x000ac00200007988 */ /* 0x000fe80008000005 */
[----:B----4-:R-:W-:Y:S04]  /*2c2a0*/  STS.U8 [R0+UR5+0xb20], R20 ;  /* 0x000b201400007988 */ /* 0x010fe80008000005 */
[----:B------:R-:W-:Y:S04]  /*2c2b0*/  STS.U8 [R0+UR5+0xb00], R21 ;  /* 0x000b001500007988 */ /* 0x000fe80008000005 */
[----:B------:R-:W-:Y:S04]  /*2c2c0*/  STS.U8 [R0+UR5+0xb60], R22 ;  /* 0x000b601600007988 */ /* 0x000fe80008000005 */
[----:B------:R-:W-:Y:S04]  /*2c2d0*/  STS.U8 [R0+UR5+0xb40], R23 ;  /* 0x000b401700007988 */ /* 0x000fe80008000005 */
[----:B------:R-:W-:Y:S04]  /*2c2e0*/  STS.U8 [R0+UR5+0xba0], R24 ;  /* 0x000ba01800007988 */ /* 0x000fe80008000005 */
[----:B------:R-:W-:Y:S04]  /*2c2f0*/  STS.U8 [R0+UR5+0xb80], R25 ;  /* 0x000b801900007988 */ /* 0x000fe80008000005 */
[----:B------:R0:W-:Y:S04]  /*2c300*/  STS.U8 [R0+UR5+0xbe0], R37 ;  /* 0x000be02500007988 */ /* 0x0001e80008000005 */
[----:B------:R1:W-:Y:S04]  /*2c310*/  STS.U8 [R0+UR5+0xbc0], R38 ;  /* 0x000bc02600007988 */ /* 0x0003e80008000005 */
[----:B------:R4:W-:Y:S04]  /*2c320*/  STS.U8 [R0+UR5+0x1240], R39 ;  /* 0x0012402700007988 */ /* 0x0009e80008000005 */
[----:B------:R4:W-:Y:S04]  /*2c330*/  STS.U8 [R0+UR5+0x1260], R8 ;  /* 0x0012600800007988 */ /* 0x0009e80008000005 */
[----:B------:R4:W-:Y:S04]  /*2c340*/  STS.U8 [R0+UR5+0x1200], R9 ;  /* 0x0012000900007988 */ /* 0x0009e80008000005 */
[----:B------:R4:W-:Y:S04]  /*2c350*/  STS.U8 [R0+UR5+0x1220], R10 ;  /* 0x0012200a00007988 */ /* 0x0009e80008000005 */
[----:B0-----:R-:W3:Y:S04]  /*2c360*/  LDL.LU R37, [R1+0x13e8] ;  /* 0x0013e80001257983 */ /* 0x001ee80000300800 */
[----:B-1----:R-:W3:Y:S04]  /*2c370*/  LDL.LU R38, [R1+0x13e4] ;  /* 0x0013e40001267983 */ /* 0x002ee80000300800 */
[----:B----4-:R-:W4:Y:S04]  /*2c380*/  LDL.LU R39, [R1+0x13e0] ;  /* 0x0013e00001277983 */ /* 0x010f280000300800 */
[----:B------:R-:W4:Y:S04]  /*2c390*/  LDL.LU R8, [R1+0x13dc] ;  /* 0x0013dc0001087983 */ /* 0x000f280000300800 */
[----:B------:R-:W4:Y:S04]  /*2c3a0*/  LDL.LU R9, [R1+0x13d8] ;  /* 0x0013d80001097983 */ /* 0x000f280000300800 */
        /* <DEDUP_REMOVED lines=26> */
[----:B------:R-:W3:Y:S04]  /*2c550*/  LDL.LU R26, [R1+0x12dc] ;  /* 0x0012dc00011a7983 */ /* 0x000ee80000300800 */
[----:B------:R-:W3:Y:S04]  /*2c560*/  LDL.LU R27, [R1+0x12d8] ;  /* 0x0012d800011b7983 */ /* 0x000ee80000300800 */
[----:B------:R-:W3:Y:S04]  /*2c570*/  LDL.LU R28, [R1+0x12d4] ;  /* 0x0012d400011c7983 */ /* 0x000ee80000300800 */
[----:B------:R-:W3:Y:S04]  /*2c580*/  LDL.LU R60, [R1+0x12d0] ;  /* 0x0012d000013c7983 */ /* 0x000ee80000300800 */
[----:B------:R-:W3:Y:S04]  /*2c590*/  LDL.LU R44, [R1+0x12cc] ;  /* 0x0012cc00012c7983 */ /* 0x000ee80000300800 */
[----:B------:R-:W3:Y:S04]  /*2c5a0*/  LDL.LU R36, [R1+0x12c8] ;  /* 0x0012c80001247983 */ /* 0x000ee80000300800 */
[----:B------:R0:W-:Y:S04]  /*2c5b0*/  STS.U8 [R0+UR5+0x1a60], R37 ;  /* 0x001a602500007988 */ /* 0x0001e80008000005 */
[----:B------:R1:W-:Y:S04]  /*2c5c0*/  STS.U8 [R0+UR5+0x1a40], R38 ;  /* 0x001a402600007988 */ /* 0x0003e80008000005 */
[----:B----4-:R4:W-:Y:S04]  /*2c5d0*/  STS.U8 [R0+UR5+0x1a20], R39 ;  /* 0x001a202700007988 */ /* 0x0109e80008000005 */
[----:B------:R4:W-:Y:S04]  /*2c5e0*/  STS.U8 [R0+UR5+0x1a00], R8 ;  /* 0x001a000800007988 */ /* 0x0009e80008000005 */
[----:B------:R4:W-:Y:S04]  /*2c5f0*/  STS.U8 [R0+UR5+0x1ae0], R9 ;  /* 0x001ae00900007988 */ /* 0x0009e80008000005 */
[----:B------:R4:W-:Y:S04]  /*2c600*/  STS.U8 [R0+UR5+0x1ac0], R10 ;  /* 0x001ac00a00007988 */ /* 0x0009e80008000005 */
[----:B------:R-:W-:Y:S04]  /*2c610*/  STS.U8 [R0+UR5+0x1aa0], R2 ;  /* 0x001aa00200007988 */ /* 0x000fe80008000005 */
[----:B------:R-:W-:Y:S04]  /*2c620*/  STS.U8 [R0+UR5+0x1a80], R20 ;  /* 0x001a801400007988 */ /* 0x000fe80008000005 */
[----:B0-----:R-:W3:Y:S04]  /*2c630*/  LDL.LU R37, [R1+0x12c4] ;  /* 0x0012c40001257983 */ /* 0x001ee80000300800 */
[----:B------:R-:W-:Y:S04]  /*2c640*/  STS.U8 [R0+UR5+0x1b60], R21 ;  /* 0x001b601500007988 */ /* 0x000fe80008000005 */
[----:B-1----:R-:W3:Y:S04]  /*2c650*/  LDL.LU R38, [R1+0x12c0] ;  /* 0x0012c00001267983 */ /* 0x002ee80000300800 */
[----:B------:R-:W-:Y:S04]  /*2c660*/  STS.U8 [R0+UR5+0x1b40], R22 ;  /* 0x001b401600007988 */ /* 0x000fe80008000005 */
[----:B----4-:R-:W4:Y:S04]  /*2c670*/  LDL.LU R39, [R1+0x12bc] ;  /* 0x0012bc0001277983 */ /* 0x010f280000300800 */
[----:B------:R-:W4:Y:S04]  /*2c680*/  LDL.LU R8, [R1+0x12b8] ;  /* 0x0012b80001087983 */ /* 0x000f280000300800 */
[----:B------:R-:W-:Y:S04]  /*2c690*/  STS.U8 [R0+UR5+0x1b20], R23 ;  /* 0x001b201700007988 */ /* 0x000fe80008000005 */
[----:B------:R-:W-:Y:S04]  /*2c6a0*/  STS.U8 [R0+UR5+0x1b00], R24 ;  /* 0x001b001800007988 */ /* 0x000fe80008000005 */
[----:B------:R-:W4:Y:S04]  /*2c6b0*/  LDL.LU R9, [R1+0x12b4] ;  /* 0x0012b40001097983 */ /* 0x000f280000300800 */
[----:B------:R-:W4:Y:S04]  /*2c6c0*/  LDL.LU R10, [R1+0x12b0] ;  /* 0x0012b000010a7983 */ /* 0x000f280000300800 */
[----:B------:R-:W-:Y:S04]  /*2c6d0*/  STS.U8 [R0+UR5+0x1be0], R25 ;  /* 0x001be01900007988 */ /* 0x000fe80008000005 */
[----:B------:R0:W-:Y:S04]  /*2c6e0*/  STS.U8 [R0+UR5+0x1bc0], R11 ;  /* 0x001bc00b00007988 */ /* 0x0001e80008000005 */
        /* <DEDUP_REMOVED lines=10> */
[----:B------:R-:W-:Y:S04]  /*2c790*/  STS.U8 [R0+UR5+0x2260], R26 ;  /* 0x0022601a00007988 */ /* 0x000fe80008000005 */
[----:B------:R-:W-:Y:S04]  /*2c7a0*/  STS.U8 [R0+UR5+0x2280], R27 ;  /* 0x0022801b00007988 */ /* 0x000fe80008000005 */
[----:B------:R-:W-:Y:S04]  /*2c7b0*/  STS.U8 [R0+UR5+0x22a0], R28 ;  /* 0x0022a01c00007988 */ /* 0x000fe80008000005 */
[----:B------:R1:W-:Y:S04]  /*2c7c0*/  STS.U8 [R0+UR5+0x22c0], R60 ;  /* 0x0022c03c00007988 */ /* 0x0003e80008000005 */
[----:B------:R1:W-:Y:S04]  /*2c7d0*/  STS.U8 [R0+UR5+0x22e0], R44 ;  /* 0x0022e02c00007988 */ /* 0x0003e80008000005 */
[----:B0-----:R-:W3:Y:S04]  /*2c7e0*/  LDL.LU R61, [R1+0x11d8] ;  /* 0x0011d800013d7983 */ /* 0x001ee80000300800 */
[----:B-1----:R-:W3:Y:S04]  /*2c7f0*/  LDL.LU R60, [R1+0x11d4] ;  /* 0x0011d400013c7983 */ /* 0x002ee80000300800 */
[----:B------:R-:W3:Y:S04]  /*2c800*/  LDL.LU R44, [R1+0x11d0] ;  /* 0x0011d000012c7983 */ /* 0x000ee80000300800 */
        /* <DEDUP_REMOVED lines=12> */
[----:B------:R1:W-:Y:S04]  /*2c8d0*/  STS.U8 [R0+UR5+0x2340], R38 ;  /* 0x0023402600007988 */ /* 0x0003e80008000005 */
[----:B----4-:R4:W-:Y:S04]  /*2c8e0*/  STS.U8 [R0+UR5+0x2360], R39 ;  /* 0x0023602700007988 */ /* 0x0109e80008000005 */
[----:B------:R4:W-:Y:S04]  /*2c8f0*/  STS.U8 [R0+UR5+0x2380], R8 ;  /* 0x0023800800007988 */ /* 0x0009e80008000005 */
[----:B------:R4:W-:Y:S04]  /*2c900*/  STS.U8 [R0+UR5+0x23a0], R9 ;  /* 0x0023a00900007988 */ /* 0x0009e80008000005 */
[----:B0-----:R-:W3:Y:S04]  /*2c910*/  LDL.LU R36, [R1+0x10e4] ;  /* 0x0010e40001247983 */ /* 0x001ee80000300800 */
[----:B-1----:R-:W3:Y:S04]  /*2c920*/  LDL.LU R37, [R1+0x10e0] ;  /* 0x0010e00001257983 */ /* 0x002ee80000300800 */
[----:B------:R-:W3:Y:S04]  /*2c930*/  LDL.LU R38, [R1+0x10dc] ;  /* 0x0010dc0001267983 */ /* 0x000ee80000300800 */
[----:B----4-:R-:W4:Y:S04]  /*2c940*/  LDL.LU R39, [R1+0x10d8] ;  /* 0x0010d80001277983 */ /* 0x010f280000300800 */
[----:B------:R-:W4:Y:S04]  /*2c950*/  LDL.LU R8, [R1+0x10d4] ;  /* 0x0010d40001087983 */ /* 0x000f280000300800 */
[----:B------:R0:W-:Y:S04]  /*2c960*/  STS.U8 [R0+UR5+0x23c0], R10 ;  /* 0x0023c00a00007988 */ /* 0x0001e80008000005 */
[----:B------:R-:W4:Y:S04]  /*2c970*/  LDL.LU R9, [R1+0x10d0] ;  /* 0x0010d00001097983 */ /* 0x000f280000300800 */
[----:B0-----:R-:W4:Y:S04]  /*2c980*/  LDL.LU R10, [R1+0x10cc] ;  /* 0x0010cc00010a7983 */ /* 0x001f280000300800 */
        /* <DEDUP_REMOVED lines=11> */
[----:B------:R1:W-:Y:S04]  /*2ca40*/  STS.U8 [R0+UR5+0x2a80], R60 ;  /* 0x002a803c00007988 */ /* 0x0003e80008000005 */
[----:B------:R1:W-:Y:S04]  /*2ca50*/  STS.U8 [R0+UR5+0x2ae0], R44 ;  /* 0x002ae02c00007988 */ /* 0x0003e80008000005 */
[----:B0-----:R-:W3:Y:S04]  /*2ca60*/  LDL.LU R61, [R1+0x10b4] ;  /* 0x0010b400013d7983 */ /* 0x001ee80000300800 */
[----:B------:R-:W-:Y:S04]  /*2ca70*/  STS.U8 [R0+UR5+0x2ac0], R2 ;  /* 0x002ac00200007988 */ /* 0x000fe80008000005 */
[----:B------:R-:W-:Y:S04]  /*2ca80*/  STS.U8 [R0+UR5+0x2b20], R20 ;  /* 0x002b201400007988 */ /* 0x000fe80008000005 */
[----:B------:R-:W-:Y:S04]  /*2ca90*/  STS.U8 [R0+UR5+0x2b00], R21 ;  /* 0x002b001500007988 */ /* 0x000fe80008000005 */
[----:B-1----:R-:W3:Y:S04]  /*2caa0*/  LDL.LU R60, [R1+0x36e8] ;  /* 0x0036e800013c7983 */ /* 0x002ee80000300800 */
[----:B------:R-:W-:Y:S04]  /*2cab0*/  STS.U8 [R0+UR5+0x2b60], R22 ;  /* 0x002b601600007988 */ /* 0x000fe80008000005 */
[----:B------:R-:W3:Y:S04]  /*2cac0*/  LDL.LU R44, [R1+0x36e4] ;  /* 0x0036e400012c7983 */ /* 0x000ee80000300800 */
        /* <DEDUP_REMOVED lines=25> */
[----:B------:R1:W-:Y:S04]  /*2cc60*/  STS.U8 [R0+UR5+0x3340], R11 ;  /* 0x0033400b00007988 */ /* 0x0003e80008000005 */
[----:B0-----:R-:W4:Y:S04]  /*2cc70*/  LDL.LU R10, [R1+0x1694] ;  /* 0x00169400010a7983 */ /* 0x001f280000300800 */
[----:B-1----:R-:W4:Y:S04]  /*2cc80*/  LDL.LU R11, [R1+0x1690] ;  /* 0x00169000010b7983 */ /* 0x002f280000300800 */
        /* <DEDUP_REMOVED lines=11> */
[----:B------:R-:W-:Y:S04]  /*2cd40*/  STS.U8 [R0+UR5+0x33a0], R24 ;  /* 0x0033a01800007988 */ /* 0x000fe80008000005 */
[----:B------:R-:W-:Y:S04]  /*2cd50*/  STS.U8 [R0+UR5+0x3a60], R25 ;  /* 0x003a601900007988 */ /* 0x000fe80008000005 */
[----:B------:R-:W-:Y:S04]  /*2cd60*/  STS.U8 [R0+UR5+0x3a40], R26 ;  /* 0x003a401a00007988 */ /* 0x000fe80008000005 */
[----:B------:R-:W-:Y:S04]  /*2cd70*/  STS.U8 [R0+UR5+0x3a20], R27 ;  /* 0x003a201b00007988 */ /* 0x000fe80008000005 */
[----:B------:R-:W-:Y:S04]  /*2cd80*/  STS.U8 [R0+UR5+0x3a00], R28 ;  /* 0x003a001c00007988 */ /* 0x000fe80008000005 */
[----:B------:R0:W-:Y:S04]  /*2cd90*/  STS.U8 [R0+UR5+0x3ae0], R44 ;  /* 0x003ae02c00007988 */ /* 0x0001e80008000005 */
[----:B------:R1:W-:Y:S04]  /*2cda0*/  STS.U8 [R0+UR5+0x3ac0], R60 ;  /* 0x003ac03c00007988 */ /* 0x0003e80008000005 */
[----:B0-----:R-:W3:Y:S01]  /*2cdb0*/  LDL.LU R44, [R1+0x36e0] ;  /* 0x0036e000012c7983 */ /* 0x001ee20000300800 */
[----:B-1----:R-:W0:Y:S03]  /*2cdc0*/  S2R R60, SR_TID.X ;  /* 0x00000000003c7919 */ /* 0x002e260000002100 */
[----:B------:R-:W3:Y:S04]  /*2cdd0*/  LDL.LU R2, [R1+0x1678] ;  /* 0x0016780001027983 */ /* 0x000ee80000300800 */
[----:B------:R-:W3:Y:S04]  /*2cde0*/  LDL.LU R20, [R1+0x1674] ;  /* 0x0016740001147983 */ /* 0x000ee80000300800 */
[----:B------:R-:W3:Y:S04]  /*2cdf0*/  LDL.LU R21, [R1+0x1670] ;  /* 0x0016700001157983 */ /* 0x000ee80000300800 */
[----:B------:R-:W-:Y:S04]  /*2ce00*/  STS.U8 [R0+UR5+0x3aa0], R54 ;  /* 0x003aa03600007988 */ /* 0x000fe80008000005 */
[----:B------:R-:W3:Y:S04]  /*2ce10*/  LDL.LU R22, [R1+0x15ac] ;  /* 0x0015ac0001167983 */ /* 0x000ee80000300800 */
[----:B------:R-:W-:Y:S04]  /*2ce20*/  STS.U8 [R0+UR5+0x3a80], R53 ;  /* 0x003a803500007988 */ /* 0x000fe80008000005 */
[----:B------:R-:W3:Y:S04]  /*2ce30*/  LDL.LU R23, [R1+0x15a8] ;  /* 0x0015a80001177983 */ /* 0x000ee80000300800 */
[----:B------:R1:W-:Y:S04]  /*2ce40*/  STS.U8 [R0+UR5+0x3b60], R47 ;  /* 0x003b602f00007988 */ /* 0x0003e80008000005 */
[----:B------:R-:W3:Y:S04]  /*2ce50*/  LDL.LU R24, [R1+0x15a4] ;  /* 0x0015a40001187983 */ /* 0x000ee80000300800 */
[----:B------:R-:W-:Y:S04]  /*2ce60*/  STS.U8 [R0+UR5+0x3b40], R15 ;  /* 0x003b400f00007988 */ /* 0x000fe80008000005 */
        /* <DEDUP_REMOVED lines=8> */
[----:B-1----:R-:W3:Y:S04]  /*2cef0*/  LDL.LU R47, [R1+0x1590] ;  /* 0x00159000012f7983 */ /* 0x002ee80000300800 */
[----:B------:R-:W-:Y:S04]  /*2cf00*/  STS.U8 [R0+UR5+0x3ba0], R58 ;  /* 0x003ba03a00007988 */ /* 0x000fe80008000005 */
[----:B------:R-:W3:Y:S04]  /*2cf10*/  LDL.LU R53, [R1+0x158c] ;  /* 0x00158c0001357983 */ /* 0x000ee80000300800 */
[----:B------:R1:W-:Y:S04]  /*2cf20*/  STS.U8 [R0+UR5+0x3b80], R57 ;  /* 0x003b803900007988 */ /* 0x0003e80008000005 */
[----:B------:R-:W3:Y:S01]  /*2cf30*/  LDL.LU R54, [R1+0x1588] ;  /* 0x0015880001367983 */ /* 0x000ee20000300800 */
[----:B0-----:R-:W-:-:S03]  /*2cf40*/  LOP3.LUT R60, R60, 0x1f, RZ, 0xc0, !PT ;  /* 0x0000001f3c3c7812 */ /* 0x001fc600078ec0ff */
[----:B-1----:R-:W3:Y:S04]  /*2cf50*/  LDL.LU R0, [R1+0x1584] ;  /* 0x0015840001007983 */ /* 0x002ee80000300800 */
[----:B------:R-:W3:Y:S04]  /*2cf60*/  LDL.LU R12, [R1+0x1580] ;  /* 0x00158000010c7983 */ /* 0x000ee80000300800 */
[----:B------:R-:W3:Y:S01]  /*2cf70*/  LDL.LU R13, [R1+0x157c] ;  /* 0x00157c00010d7983 */ /* 0x000ee20000300800 */
[----:B------:R-:W-:-:S03]  /*2cf80*/  LOP3.LUT R60, R60, 0x10, RZ, 0x3c, !PT ;  /* 0x000000103c3c7812 */ /* 0x000fc600078e3cff */
        /* <DEDUP_REMOVED lines=37> */
[----:B------:R0:W-:Y:S04]  /*2d1e0*/  STS.U8 [R60+UR5+0xc60], R24 ;  /* 0x000c60183c007988 */ /* 0x0001e80008000005 */
[----:B------:R-:W3:Y:S04]  /*2d1f0*/  LDL.LU R23, [R1+0x13a8] ;  /* 0x0013a80001177983 */ /* 0x000ee80000300800 */
        /* <DEDUP_REMOVED lines=27> */
[----:B----4-:R4:W-:Y:S04]  /*2d3b0*/  STS.U8 [R60+UR5+0x1400], R39 ;  /* 0x001400273c007988 */ /* 0x0109e80008000005 */
[----:B0-----:R-:W3:Y:S04]  /*2d3c0*/  LDL.LU R15, [R1+0x1374] ;  /* 0x00137400010f7983 */ /* 0x001ee80000300800 */
[----:B------:R0:W-:Y:S04]  /*2d3d0*/  STS.U8 [R60+UR5+0x1420], R8 ;  /* 0x001420083c007988 */ /* 0x0001e80008000005 */
[----:B------:R0:W-:Y:S04]  /*2d3e0*/  STS.U8 [R60+UR5+0x14c0], R9 ;  /* 0x0014c0093c007988 */ /* 0x0001e80008000005 */
[----:B-1----:R-:W3:Y:S04]  /*2d3f0*/  LDL.LU R36, [R1+0x1370] ;  /* 0x0013700001247983 */ /* 0x002ee80000300800 */
[----:B------:R-:W3:Y:S04]  /*2d400*/  LDL.LU R37, [R1+0x136c] ;  /* 0x00136c0001257983 */ /* 0x000ee80000300800 */
[----:B------:R-:W3:Y:S04]  /*2d410*/  LDL.LU R38, [R1+0x12a8] ;  /* 0x0012a80001267983 */ /* 0x000ee80000300800 */
[----:B----4-:R-:W4:Y:S04]  /*2d420*/  LDL.LU R39, [R1+0x12a4] ;  /* 0x0012a40001277983 */ /* 0x010f280000300800 */
[----:B0-----:R-:W4:Y:S04]  /*2d430*/  LDL.LU R8, [R1+0x12a0] ;  /* 0x0012a00001087983 */ /* 0x001f280000300800 */
        /* <DEDUP_REMOVED lines=15> */
[----:B----4-:R0:W-:Y:S04]  /*2d530*/  STS.U8 [R60+UR5+0x24c0], R45 ;  /* 0x0024c02d3c007988 */ /* 0x0101e80008000005 */
        /* <DEDUP_REMOVED lines=59> */
[----:B0-----:R-:W3:Y:S04]  /*2d8f0*/  LDL.LU R10, [R1+0x1088] ;  /* 0x00108800010a7983 */ /* 0x001ee80000300800 */
[----:B-1----:R-:W3:Y:S04]  /*2d900*/  LDL.LU R11, [R1+0x1084] ;  /* 0x00108400010b7983 */ /* 0x002ee80000300800 */
        /* <DEDUP_REMOVED lines=14> */
[----:B0-----:R-:W3:Y:S04]  /*2d9f0*/  LDL.LU R21, [R1+0x166c] ;  /* 0x00166c0001157983 */ /* 0x001ee80000300800 */
[----:B-1----:R-:W3:Y:S04]  /*2da00*/  LDL.LU R22, [R1+0x1668] ;  /* 0x0016680001167983 */ /* 0x002ee80000300800 */
        /* <DEDUP_REMOVED lines=41> */
[----:B0-----:R-:W3:Y:S04]  /*2dca0*/  LDL.LU R10, [R1+0x1554] ;  /* 0x00155400010a7983 */ /* 0x001ee80000300800 */
[----:B-1----:R-:W3:Y:S04]  /*2dcb0*/  LDL.LU R11, [R1+0x1550] ;  /* 0x00155000010b7983 */ /* 0x002ee80000300800 */
[----:B------:R-:W3:Y:S04]  /*2dcc0*/  LDL.LU R44, [R1+0x154c] ;  /* 0x00154c00012c7983 */ /* 0x000ee80000300800 */
        /* <DEDUP_REMOVED lines=8> */
[----:B------:R0:W-:Y:S02]  /*2dd50*/  STS.U8 [R60+UR5+0x3500], R61 ;  /* 0x0035003d3c007988 */ /* 0x0001e40008000005 */
[----:B0-----:R-:W0:Y:S02]  /*2dd60*/  S2R R61, SR_TID.X ;  /* 0x00000000003d7919 */ /* 0x001e240000002100 */
[----:B------:R1:W-:Y:S04]  /*2dd70*/  STS.U8 [R60+UR5+0x2c20], R2 ;  /* 0x002c20023c007988 */ /* 0x0003e80008000005 */
[----:B------:R1:W-:Y:S04]  /*2dd80*/  STS.U8 [R60+UR5+0x2c00], R20 ;  /* 0x002c00143c007988 */ /* 0x0003e80008000005 */
[----:B------:R-:W-:Y:S04]  /*2dd90*/  STS.U8 [R60+UR5+0x3c60], R56 ;  /* 0x003c60383c007988 */ /* 0x000fe80008000005 */
        /* <DEDUP_REMOVED lines=15> */
[----:B-1----:R-:W3:Y:S04]  /*2de90*/  LDL.LU R2, [R1+0x1538] ;  /* 0x0015380001027983 */ /* 0x002ee80000300800 */
[----:B------:R-:W3:Y:S01]  /*2dea0*/  LDL.LU R20, [R1+0x1534] ;  /* 0x0015340001147983 */ /* 0x000ee20000300800 */
[----:B0-----:R-:W-:-:S04]  /*2deb0*/  LOP3.LUT R61, R61, 0x1f, RZ, 0xc0, !PT ;  /* 0x0000001f3d3d7812 */ /* 0x001fc800078ec0ff */
[----:B------:R-:W-:-:S05]  /*2dec0*/  LOP3.LUT R61, R61, 0x18, RZ, 0x3c, !PT ;  /* 0x000000183d3d7812 */ /* 0x000fca00078e3cff */
        /* <DEDUP_REMOVED lines=48> */
[----:B----4-:R-:W4:Y:S04]  /*2e1d0*/  LDL.LU R11, [R1+0x1350] ;  /* 0x00135000010b7983 */ /* 0x010f280000300800 */
        /* <DEDUP_REMOVED lines=52> */
[----:B----4-:R4:W-:Y:S04]  /*2e520*/  STS.U8 [R61+UR5+0x1ea0], R11 ;  /* 0x001ea00b3d007988 */ /* 0x0109e80008000005 */
        /* <DEDUP_REMOVED lines=67> */
[----:B----4-:R-:W4:Y:S04]  /*2e960*/  LDL.LU R11, [R1+0x3668] ;  /* 0x00366800010b7983 */ /* 0x010f280000300800 */
        /* <DEDUP_REMOVED lines=22> */
[----:B----4-:R-:W-:Y:S04]  /*2ead0*/  STS.U8 [R61+UR5+0x3640], R11 ;  /* 0x0036400b3d007988 */ /* 0x010fe80008000005 */
[----:B------:R-:W-:Y:S04]  /*2eae0*/  STS.U8 [R61+UR5+0x3620], R8 ;  /* 0x003620083d007988 */ /* 0x000fe80008000005 */
[----:B------:R-:W-:Y:S04]  /*2eaf0*/  STS.U8 [R61+UR5+0x36c0], R39 ;  /* 0x0036c0273d007988 */ /* 0x000fe80008000005 */
[----:B------:R-:W-:Y:S04]  /*2eb00*/  STS.U8 [R61+UR5+0x2fc0], R44 ;  /* 0x002fc02c3d007988 */ /* 0x000fe80008000005 */
[----:B------:R-:W-:Y:S04]  /*2eb10*/  STS.U8 [R61+UR5+0x2fe0], R45 ;  /* 0x002fe02d3d007988 */ /* 0x000fe80008000005 */
[----:B---3--:R0:W-:Y:S04]  /*2eb20*/  STS.U8 [R61+UR5+0x2f40], R55 ;  /* 0x002f40373d007988 */ /* 0x0081e80008000005 */
[----:B--2---:R1:W-:Y:S04]  /*2eb30*/  STS.U8 [R61+UR5+0x2fa0], R52 ;  /* 0x002fa0343d007988 */ /* 0x0043e80008000005 */
[----:B------:R2:W-:Y:S04]  /*2eb40*/  STS.U8 [R61+UR5+0x2f80], R46 ;  /* 0x002f802e3d007988 */ /* 0x0005e80008000005 */
[----:B0-----:R-:W3:Y:S04]  /*2eb50*/  LDL.LU R55, [R1+0x3650] ;  /* 0x0036500001377983 */ /* 0x001ee80000300800 */
[----:B-1----:R-:W4:Y:S04]  /*2eb60*/  LDL.LU R52, [R1+0x364c] ;  /* 0x00364c0001347983 */ /* 0x002f280000300800 */
[----:B--2---:R-:W2:Y:S04]  /*2eb70*/  LDL.LU R46, [R1+0x3648] ;  /* 0x00364800012e7983 */ /* 0x004ea80000300800 */
[----:B------:R-:W3:Y:S04]  /*2eb80*/  LDL.LU R45, [R1+0x3644] ;  /* 0x00364400012d7983 */ /* 0x000ee80000300800 */
        /* <DEDUP_REMOVED lines=13> */
[----:B------:R-:W2:Y:S04]  /*2ec60*/  LDL.LU R0, [R1+0x360c] ;  /* 0x00360c0001007983 */ /* 0x000ea80000300800 */
[----:B------:R-:W4:Y:S04]  /*2ec70*/  LDL R53, [R1+0x2960] ;  /* 0x0029600001357983 */ /* 0x000f280000100800 */
[----:B------:R-:W2:Y:S04]  /*2ec80*/  LDL R2, [R1+0x2968] ;  /* 0x0029680001027983 */ /* 0x000ea80000100800 */
        /* <DEDUP_REMOVED lines=17> */
[----:B------:R4:W-:Y:S01]  /*2eda0*/  STS.U8 [R61+UR5+0x3f80], R3 ;  /* 0x003f80033d007988 */ /* 0x0009e20008000005 */
[----:B------:R-:W-:Y:S06]  /*2edb0*/  BAR.SYNC.DEFER_BLOCKING 0x0 ;  /* 0x0000000000007b1d */ /* 0x000fec0000010000 */
[----:B0-----:R-:W2:Y:S04]  /*2edc0*/  LDL R54, [R1+0x278c] ;  /* 0x00278c0001367983 */ /* 0x001ea80000100800 */
[----:B-1----:R-:W2:Y:S01]  /*2edd0*/  LDL R47, [R1+0x27b4] ;  /* 0x0027b400012f7983 */ /* 0x002ea20000100800 */
[----:B---3--:R-:W-:Y:S01]  /*2ede0*/  PRMT R45, RZ, 0x7610, R45 ;  /* 0x00007610ff2d7816 */ /* 0x008fe2000000002d */
[----:B----4-:R-:W-:-:S02]  /*2edf0*/  @!P0 IMAD.MOV.U32 R3, RZ, RZ, R53 ;  /* 0x000000ffff038224 */ /* 0x010fc400078e0035 */
[----:B------:R-:W3:Y:S04]  /*2ee00*/  LDL R53, [R1+0x27c4] ;  /* 0x0027c40001357983 */ /* 0x000ee80000100800 */
[----:B------:R-:W4:Y:S04]  /*2ee10*/  LDL.LU R61, [R1+0x2950] ;  /* 0x00295000013d7983 */ /* 0x000f280000300800 */
[----:B--2---:R0:W2:Y:S04]  /*2ee20*/  @!P0 LDG.E.U8 R45, desc[UR32][R2.64] ;  /* 0x00000020022d8981 */ /* 0x0040a8000c1e1100 */
[----:B------:R-:W0:Y:S04]  /*2ee30*/  LDL R2, [R1+0x1804] ;  /* 0x0018040001027983 */ /* 0x000e280000100800 */
[----:B------:R-:W0:Y:S01]  /*2ee40*/  LDL R3, [R1+0x27a0] ;  /* 0x0027a00001037983 */ /* 0x000e220000100800 */
[----:B------:R-:W-:-:S02]  /*2ee50*/  PRMT R0, RZ, 0x7610, R0 ;  /* 0x00007610ff007816 */ /* 0x000fc40000000000 */
[----:B0-----:R-:W-:-:S04]  /*2ee60*/  @!P0 LOP3.LUT R3, R3, R2, RZ, 0x3c, !PT ;  /* 0x0000000203038212 */ /* 0x001fc800078e3cff */
[----:B------:R-:W-:-:S04]  /*2ee70*/  @!P0 LOP3.LUT R2, R3, R2, RZ, 0x3c, !PT ;  /* 0x0000000203028212 */ /* 0x000fc800078e3cff */
[----:B------:R-:W-:-:S05]  /*2ee80*/  @!P0 LOP3.LUT R3, R3, R2, RZ, 0x3c, !PT ;  /* 0x0000000203038212 */ /* 0x000fca00078e3cff */
[----:B------:R-:W3:Y:S04]  /*2ee90*/  @!P0 LDG.E.U8 R0, desc[UR32][R2.64] ;  /* 0x0000002002008981 */ /* 0x000ee8000c1e1100 */
[----:B--2---:R-:W-:Y:S04]  /*2eea0*/  STL [R1+0x35c0], R45 ;  /* 0x0035c02d01007387 */ /* 0x004fe80000100800 */
[----:B---3--:R0:W-:Y:S04]  /*2eeb0*/  STL [R1+0x1024], R0 ;  /* 0x0010240001007387 */ /* 0x0081e80000100800 */
[----:B0-----:R-:W2:Y:S04]  /*2eec0*/  LDL.LU R0, [R1+0x3608] ;  /* 0x0036080001007983 */ /* 0x001ea80000300800 */
[----:B------:R-:W3:Y:S04]  /*2eed0*/  LDL R2, [R1+0x2788] ;  /* 0x0027880001027983 */ /* 0x000ee80000100800 */
[----:B------:R-:W3:Y:S01]  /*2eee0*/  LDL R3, [R1+0x27ac] ;  /* 0x0027ac0001037983 */ /* 0x000ee20000100800 */
[----:B------:R-:W-:-:S02]  /*2eef0*/  PRMT R55, RZ, 0x7610, R55 ;  /* 0x00007610ff377816 */ /* 0x000fc40000000037 */
[----:B---3--:R-:W-:-:S04]  /*2ef00*/  @!P0 LOP3.LUT R3, R3, R2, RZ, 0x3c, !PT ;  /* 0x0000000203038212 */ /* 0x008fc800078e3cff */
[----:B------:R-:W-:-:S04]  /*2ef10*/  @!P0 LOP3.LUT R2, R3, R2, RZ, 0x3c, !PT ;  /* 0x0000000203028212 */ /* 0x000fc800078e3cff */
[----:B------:R-:W-:-:S05]  /*2ef20*/  @!P0 LOP3.LUT R3, R3, R2, RZ, 0x3c, !PT ;  /* 0x0000000203038212 */ /* 0x000fca00078e3cff */
[----:B------:R0:W3:Y:S01]  /*2ef30*/  @!P0 LDG.E.U8 R55, desc[UR32][R2.64] ;  /* 0x0000002002378981 */ /* 0x0000e2000c1e1100 */
[----:B------:R-:W-:Y:S01]  /*2ef40*/  PRMT R46, RZ, 0x7610, R46 ;  /* 0x00007610ff2e7816 */ /* 0x000fe2000000002e */
[----:B0-----:R-:W-:Y:S02]  /*2ef50*/  @!P0 IMAD.MOV.U32 R2, RZ, RZ, R47 ;  /* 0x000000ffff028224 */ /* 0x001fe400078e002f */
[----:B------:R-:W-:-:S05]  /*2ef60*/  @!P0 IMAD.MOV.U32 R3, RZ, RZ, R54 ;  /* 0x000000ffff038224 */ /* 0x000fca00078e0036 */
[----:B------:R0:W4:Y:S04]  /*2ef70*/  @!P0 LDG.E.U8 R46, desc[UR32][R2.64] ;  /* 0x00000020022e8981 */ /* 0x000128000c1e1100 */
[----:B---3--:R1:W-:Y:S04]  /*2ef80*/  STL [R1+0x1020], R55 ;  /* 0x0010203701007387 */ /* 0x0083e80000100800 */
[----:B------:R-:W0:Y:S04]  /*2ef90*/  LDL R2, [R1+0x2790] ;  /* 0x0027900001027983 */ /* 0x000e280000100800 */
[----:B------:R-:W0:Y:S01]  /*2efa0*/  LDL R3, [R1+0x27bc] ;  /* 0x0027bc0001037983 */ /* 0x000e220000100800 */
[----:B--2---:R-:W-:-:S03]  /*2efb0*/  PRMT R0, RZ, 0x7610, R0 ;  /* 0x00007610ff007816 */ /* 0x004fc60000000000 */
[----:B------:R-:W2:Y:S04]  /*2efc0*/  LDL R54, [R1+0x27d4] ;  /* 0x0027d40001367983 */ /* 0x000ea80000100800 */
[----:B------:R-:W3:Y:S04]  /*2efd0*/  LDL R47, [R1+0x27a4] ;  /* 0x0027a400012f7983 */ /* 0x000ee80000100800 */
[----:B-1----:R-:W3:Y:S01]  /*2efe0*/  LDL R55, [R1+0x279c] ;  /* 0x00279c0001377983 */ /* 0x002ee20000100800 */
[----:B0-----:R-:W-:-:S04]  /*2eff0*/  @!P0 LOP3.LUT R3, R3, R2, RZ, 0x3c, !PT ;  /* 0x0000000203038212 */ /* 0x001fc800078e3cff */
[----:B------:R-:W-:-:S04]  /*2f000*/  @!P0 LOP3.LUT R2, R3, R2, RZ, 0x3c, !PT ;  /* 0x0000000203028212 */ /* 0x000fc800078e3cff */
[----:B------:R-:W-:-:S05]  /*2f010*/  @!P0 LOP3.LUT R3, R3, R2, RZ, 0x3c, !PT ;  /* 0x0000000203038212 */ /* 0x000fca00078e3cff */
[----:B------:R-:W2:Y:S04]  /*2f020*/  @!P0 LDG.E.U8 R0, desc[UR32][R2.64] ;  /* 0x0000002002008981 */ /* 0x000ea8000c1e1100 */
[----:B----4-:R0:W-:Y:S04]  /*2f030*/  STL [R1+0x1018], R46 ;  /* 0x0010182e01007387 */ /* 0x0101e80000100800 */
[----:B0-----:R-:W4:Y:S04]  /*2f040*/  LDL R46, [R1+0x27dc] ;  /* 0x0027dc00012e7983 */ /* 0x001f280000100800 */
[----:B--2---:R0:W-:Y:S04]  /*2f050*/  STL [R1+0x1014], R0 ;  /* 0x0010140001007387 */ /* 0x0041e80000100800 */
[----:B0-----:R-:W2:Y:S04]  /*2f060*/  LDL.LU R0, [R1+0x3604] ;  /* 0x0036040001007983 */ /* 0x001ea80000300800 */
[----:B------:R-:W3:Y:S01]  /*2f070*/  LDL R3, [R1+0x2794] ;  /* 0x0027940001037983 */ /* 0x000ee20000100800 */
[----:B------:R-:W-:Y:S01]  /*2f080*/  PRMT R13, RZ, 0x7610, R13 ;  /* 0x00007610ff0d7816 */ /* 0x000fe2000000000d */
[----:B------:R-:W-:Y:S01]  /*2f090*/  @!P0 IMAD.MOV.U32 R2, RZ, RZ, R53 ;  /* 0x000000ffff028224 */ /* 0x000fe200078e0035 */
[----:B------:R-:W-:-:S02]  /*2f0a0*/  PRMT R14, RZ, 0x7610, R14 ;  /* 0x00007610ff0e7816 */ /* 0x000fc4000000000e */
[----:B------:R-:W-:Y:S02]  /*2f0b0*/  PRMT R15, RZ, 0x7610, R15 ;  /* 0x00007610ff0f7816 */ /* 0x000fe4000000000f */
[----:B------:R-:W-:Y:S01]  /*2f0c0*/  PRMT R36, RZ, 0x7610, R36 ;  /* 0x00007610ff247816 */ /* 0x000fe20000000024 */
[----:B------:R-:W2:Y:S04]  /*2f0d0*/  LDL R53, [R1+0x27e4] ;  /* 0x0027e40001357983 */ /* 0x000ea80000100800 */
[----:B---3--:R0:W3:Y:S04]  /*2f0e0*/  @!P0 LDG.E.U8 R13, desc[UR32][R2.64] ;  /* 0x00000020020d8981 */ /* 0x0080e8000c1e1100 */
[----:B------:R-:W0:Y:S04]  /*2f0f0*/  LDL R2, [R1+0x2798] ;  /* 0x0027980001027983 */ /* 0x000e280000100800 */
[----:B------:R-:W0:Y:S02]  /*2f100*/  LDL R3, [R1+0x27cc] ;  /* 0x0027cc0001037983 */ /* 0x000e240000100800 */
[----:B0-----:R-:W-:-:S04]  /*2f110*/  @!P0 LOP3.LUT R3, R3, R2, RZ, 0x3c, !PT ;  /* 0x0000000203038212 */ /* 0x001fc800078e3cff */
[----:B------:R-:W-:-:S04]  /*2f120*/  @!P0 LOP3.LUT R2, R3, R2, RZ, 0x3c, !PT ;  /* 0x0000000203028212 */ /* 0x000fc800078e3cff */
[----:B------:R-:W-:-:S05]  /*2f130*/  @!P0 LOP3.LUT R3, R3, R2, RZ, 0x3c, !PT ;  /* 0x0000000203038212 */ /* 0x000fca00078e3cff */
[----:B------:R0:W2:Y:S02]  /*2f140*/  @!P0 LDG.E.U8 R14, desc[UR32][R2.64] ;  /* 0x00000020020e8981 */ /* 0x0000a4000c1e1100 */
[----:B0-----:R-:W-:Y:S02]  /*2f150*/  @!P0 IMAD.MOV.U32 R2, RZ, RZ, R54 ;  /* 0x000000ffff028224 */ /* 0x001fe400078e0036 */
[----:B------:R-:W-:-:S05]  /*2f160*/  @!P0 IMAD.MOV.U32 R3, RZ, RZ, R55 ;  /* 0x000000ffff038224 */ /* 0x000fca00078e0037 */
[----:B------:R4:W2:Y:S04]  /*2f170*/  @!P0 LDG.E.U8 R15, desc[UR32][R2.64] ;  /* 0x00000020020f8981 */ /* 0x0008a8000c1e1100 */
[----:B---3--:R-:W-:Y:S01]  /*2f180*/  STL [R1+0x35c4], R13 ;  /* 0x0035c40d01007387 */ /* 0x008fe20000100800 */
[----:B----4-:R-:W-:Y:S02]  /*2f190*/  @!P0 IMAD.MOV.U32 R2, RZ, RZ, R46 ;  /* 0x000000ffff028224 */ /* 0x010fe400078e002e */
[----:B------:R-:W-:-:S05]  /*2f1a0*/  @!P0 IMAD.MOV.U32 R3, RZ, RZ, R47 ;  /* 0x000000ffff038224 */ /* 0x000fca00078e002f */
[----:B------:R0:W3:Y:S04]  /*2f1b0*/  @!P0 LDG.E.U8 R36, desc[UR32][R2.64] ;  /* 0x0000002002248981 */ /* 0x0000e8000c1e1100 */
[----:B--2---:R-:W-:Y:S04]  /*2f1c0*/  STL [R1+0x35c8], R14 ;  /* 0x0035c80e01007387 */ /* 0x004fe80000100800 */
[----:B------:R-:W-:Y:S04]  /*2f1d0*/  STL [R1+0x35cc], R15 ;  /* 0x0035cc0f01007387 */ /* 0x000fe80000100800 */
[----:B------:R-:W2:Y:S01]  /*2f1e0*/  LDL R3, [R1+0x27a8] ;  /* 0x0027a80001037983 */ /* 0x000ea20000100800 */
[----:B------:R-:W-:Y:S01]  /*2f1f0*/  PRMT R52, RZ, 0x7610, R52 ;  /* 0x00007610ff347816 */ /* 0x000fe20000000034 */
[----:B0-----:R-:W-:-:S02]  /*2f200*/  @!P0 IMAD.MOV.U32 R2, RZ, RZ, R53 ;  /* 0x000000ffff028224 */ /* 0x001fc400078e0035 */
[----:B------:R-:W4:Y:S04]  /*2f210*/  LDL R47, [R1+0x27c0] ;  /* 0x0027c000012f7983 */ /* 0x000f280000100800 */
[----:B------:R-:W4:Y:S04]  /*2f220*/  LDL R46, [R1+0x27fc] ;  /* 0x0027fc00012e7983 */ /* 0x000f280000100800 */
[----:B------:R-:W4:Y:S04]  /*2f230*/  LDL R55, [R1+0x27c8] ;  /* 0x0027c80001377983 */ /* 0x000f280000100800 */
[----:B------:R-:W4:Y:S04]  /*2f240*/  LDL R54, [R1+0x2804] ;  /* 0x0028040001367983 */ /* 0x000f280000100800 */
[----:B---3--:R-:W-:Y:S01]  /*2f250*/  STL [R1+0x35d0], R36 ;  /* 0x0035d02401007387 */ /* 0x008fe20000100800 */
[----:B------:R-:W-:-:S03]  /*2f260*/  PRMT R0, RZ, 0x7610, R0 ;  /* 0x00007610ff007816 */ /* 0x000fc60000000000 */
[----:B------:R-:W3:Y:S04]  /*2f270*/  LDL R53, [R1+0x27d0] ;  /* 0x0027d00001357983 */ /* 0x000ee80000100800 */
[----:B--2---:R0:W2:Y:S04]  /*2f280*/  @!P0 LDG.E.U8 R52, desc[UR32][R2.64] ;  /* 0x0000002002348981 */ /* 0x0040a8000c1e1100 */
[----:B------:R-:W0:Y:S04]  /*2f290*/  LDL R2, [R1+0x27b0] ;  /* 0x0027b00001027983 */ /* 0x000e280000100800 */
[----:B------:R-:W0:Y:S02]  /*2f2a0*/  LDL R3, [R1+0x27ec] ;  /* 0x0027ec0001037983 */ /* 0x000e240000100800 */
[----:B0-----:R-:W-:-:S04]  /*2f2b0*/  @!P0 LOP3.LUT R3, R3, R2, RZ, 0x3c, !PT ;  /* 0x0000000203038212 */ /* 0x001fc800078e3cff */
[----:B------:R-:W-:-:S04]  /*2f2c0*/  @!P0 LOP3.LUT R2, R3, R2, RZ, 0x3c, !PT ;  /* 0x0000000203028212 */ /* 0x000fc800078e3cff */
[----:B------:R-:W-:-:S05]  /*2f2d0*/  @!P0 LOP3.LUT R3, R3, R2, RZ, 0x3c, !PT ;  /* 0x0000000203038212 */ /* 0x000fca00078e3cff */
[----:B------:R-:W4:Y:S04]  /*2f2e0*/  @!P0 LDG.E.U8 R0, desc[UR32][R2.64] ;  /* 0x0000002002008981 */ /* 0x000f28000c1e1100 */
[----:B--2---:R0:W-:Y:S04]  /*2f2f0*/  STL [R1+0x1000], R52 ;  /* 0x0010003401007387 */ /* 0x0041e80000100800 */
[----:B0-----:R-:W2:Y:S04]  /*2f300*/  LDL R52, [R1+0x280c] ;  /* 0x00280c0001347983 */ /* 0x001ea80000100800 */
[----:B----4-:R0:W-:Y:S04]  /*2f310*/  STL [R1+0xffc], R0 ;  /* 0x000ffc0001007387 */ /* 0x0101e80000100800 */
[----:B0-----:R-:W4:Y:S04]  /*2f320*/  LDL.LU R0, [R1+0x3600] ;  /* 0x0036000001007983 */ /* 0x001f280000300800 */
[----:B------:R-:W3:Y:S04]  /*2f330*/  LDL R2, [R1+0x27b8] ;  /* 0x0027b80001027983 */ /* 0x000ee80000100800 */
[----:B------:R-:W3:Y:S01]  /*2f340*/  LDL R3, [R1+0x27f4] ;  /* 0x0027f40001037983 */ /* 0x000ee20000100800 */
[----:B------:R-:W-:-:S02]  /*2f350*/  PRMT R12, RZ, 0x7610, R12 ;  /* 0x00007610ff0c7816 */ /* 0x000fc4000000000c */
[----:B------:R-:W-:Y:S02]  /*2f360*/  PRMT R37, RZ, 0x7610, R37 ;  /* 0x00007610ff257816 */ /* 0x000fe40000000025 */
[----:B------:R-:W-:Y:S02]  /*2f370*/  PRMT R38, RZ, 0x7610, R38 ;  /* 0x00007610ff267816 */ /* 0x000fe40000000026 */
[----:B---3--:R-:W-:-:S04]  /*2f380*/  @!P0 LOP3.LUT R3, R3, R2, RZ, 0x3c, !PT ;  /* 0x0000000203038212 */ /* 0x008fc800078e3cff */
[----:B------:R-:W-:-:S04]  /*2f390*/  @!P0 LOP3.LUT R2, R3, R2, RZ, 0x3c, !PT ;  /* 0x0000000203028212 */ /* 0x000fc800078e3cff */
[----:B------:R-:W-:Y:S02]  /*2f3a0*/  @!P0 LOP3.LUT R3, R3, R2, RZ, 0x3c, !PT ;  /* 0x0000000203038212 */ /* 0x000fe400078e3cff */
[----:B----4-:R-:W-:-:S03]  /*2f3b0*/  PRMT R0, RZ, 0x7610, R0 ;  /* 0x00007610ff007816 */ /* 0x010fc60000000000 */
[----:B------:R0:W3:Y:S02]  /*2f3c0*/  @!P0 LDG.E.U8 R12, desc[UR32][R2.64] ;  /* 0x00000020020c8981 */ /* 0x0000e4000c1e1100 */
[----:B0-----:R-:W-:Y:S02]  /*2f3d0*/  @!P0 IMAD.MOV.U32 R2, RZ, RZ, R46 ;  /* 0x000000ffff028224 */ /* 0x001fe400078e002e */
[----:B------:R-:W-:-:S05]  /*2f3e0*/  @!P0 IMAD.MOV.U32 R3, RZ, RZ, R47 ;  /* 0x000000ffff038224 */ /* 0x000fca00078e002f */
[----:B------:R0:W4:Y:S02]  /*2f3f0*/  @!P0 LDG.E.U8 R0, desc[UR32][R2.64] ;  /* 0x0000002002008981 */ /* 0x000124000c1e1100 */
[----:B0-----:R-:W-:Y:S02]  /*2f400*/  @!P0 IMAD.MOV.U32 R2, RZ, RZ, R54 ;  /* 0x000000ffff028224 */ /* 0x001fe400078e0036 */
[----:B------:R-:W-:-:S05]  /*2f410*/  @!P0 IMAD.MOV.U32 R3, RZ, RZ, R55 ;  /* 0x000000ffff038224 */ /* 0x000fca00078e0037 */
[----:B------:R2:W4:Y:S02]  /*2f420*/  @!P0 LDG.E.U8 R37, desc[UR32][R2.64] ;  /* 0x0000002002258981 */ /* 0x000524000c1e1100 */
[----:B--2---:R-:W-:Y:S02]  /*2f430*/  @!P0 IMAD.MOV.U32 R2, RZ, RZ, R52 ;  /* 0x000000ffff028224 */ /* 0x004fe400078e0034 */
[----:B------:R-:W-:-:S05]  /*2f440*/  @!P0 IMAD.MOV.U32 R3, RZ, RZ, R53 ;  /* 0x000000ffff038224 */ /* 0x000fca00078e0035 */
[----:B------:R-:W2:Y:S04]  /*2f450*/  @!P0 LDG.E.U8 R38, desc[UR32][R2.64] ;  /* 0x0000002002268981 */ /* 0x000ea8000c1e1100 */
[----:B---3--:R0:W-:Y:S04]  /*2f460*/  STL [R1+0xff8], R12 ;  /* 0x000ff80c01007387 */ /* 0x0081e80000100800 */
[----:B0-----:R-:W3:Y:S04]  /*2f470*/  LDL.LU R12, [R1+0x35fc] ;  /* 0x0035fc00010c7983 */ /* 0x001ee80000300800 */
[----:B------:R-:W3:Y:S04]  /*2f480*/  LDL R47, [R1+0x27d8] ;  /* 0x0027d800012f7983 */ /* 0x000ee80000100800 */
[----:B------:R-:W3:Y:S04]  /*2f490*/  LDL R46, [R1+0x2814] ;  /* 0x00281400012e7983 */ /* 0x000ee80000100800 */
[----:B----4-:R0:W-:Y:S04]  /*2f4a0*/  STL [R1+0xff4], R0 ;  /* 0x000ff40001007387 */ /* 0x0101e80000100800 */
[----:B0-----:R-:W4:Y:S04]  /*2f4b0*/  LDL.LU R0, [R1+0x35f8] ;  /* 0x0035f80001007983 */ /* 0x001f280000300800 */
[----:B------:R-:W4:Y:S04]  /*2f4c0*/  LDL R55, [R1+0x281c] ;  /* 0x00281c0001377983 */ /* 0x000f280000100800 */
[----:B------:R0:W-:Y:S04]  /*2f4d0*/  STL [R1+0x35d4], R37 ;  /* 0x0035d42501007387 */ /* 0x0001e80000100800 */
[----:B------:R-:W4:Y:S04]  /*2f4e0*/  LDL R54, [R1+0x27e8] ;  /* 0x0027e80001367983 */ /* 0x000f280000100800 */
[----:B------:R-:W4:Y:S04]  /*2f4f0*/  LDL R53, [R1+0x2824] ;  /* 0x0028240001357983 */ /* 0x000f280000100800 */
[----:B------:R-:W4:Y:S04]  /*2f500*/  LDL R52, [R1+0x27f0] ;  /* 0x0027f00001347983 */ /* 0x000f280000100800 */
[----:B0-----:R-:W4:Y:S04]  /*2f510*/  LDL R37, [R1+0x282c] ;  /* 0x00282c0001257983 */ /* 0x001f280000100800 */
[----:B--2---:R0:W-:Y:S04]  /*2f520*/  STL [R1+0x35d8], R38 ;  /* 0x0035d82601007387 */ /* 0x0041e80000100800 */
[----:B0-----:R-:W2:Y:S01]  /*2f530*/  LDL R38, [R1+0x27e0] ;  /* 0x0027e00001267983 */ /* 0x001ea20000100800 */
[----:B------:R-:W-:-:S02]  /*2f540*/  PRMT R39, RZ, 0x7610, R39 ;  /* 0x00007610ff277816 */ /* 0x000fc40000000027 */
[----:B------:R-:W-:Y:S02]  /*2f550*/  PRMT R8, RZ, 0x7610, R8 ;  /* 0x00007610ff087816 */ /* 0x000fe40000000008 */
[----:B------:R-:W-:Y:S01]  /*2f560*/  PRMT R36, RZ, 0x7610, R36 ;  /* 0x00007610ff247816 */ /* 0x000fe20000000024 */
[----:B---3--:R-:W-:Y:S02]  /*2f570*/  @!P0 IMAD.MOV.U32 R3, RZ, RZ, R47 ;  /* 0x000000ffff038224 */ /* 0x008fe400078e002f */
[----:B------:R-:W-:Y:S01]  /*2f580*/  @!P0 IMAD.MOV.U32 R2, RZ, RZ, R46 ;  /* 0x000000ffff028224 */ /* 0x000fe200078e002e */
[----:B------:R-:W3:Y:S04]  /*2f590*/  LDL R47, [R1+0x27f8] ;  /* 0x0027f800012f7983 */ /* 0x000ee80000100800 */
[----:B------:R-:W3:Y:S04]  /*2f5a0*/  LDL R46, [R1+0x2834] ;  /* 0x00283400012e7983 */ /* 0x000ee80000100800 */
[----:B------:R4:W3:Y:S02]  /*2f5b0*/  @!P0 LDG.E.U8 R39, desc[UR32][R2.64] ;  /* 0x0000002002278981 */ /* 0x0008e4000c1e1100 */
[----:B----4-:R-:W-:Y:S01]  /*2f5c0*/  @!P0 IMAD.MOV.U32 R2, RZ, RZ, R55 ;  /* 0x000000ffff028224 */ /* 0x010fe200078e0037 */
[----:B------:R-:W-:-:S02]  /*2f5d0*/  PRMT R15, RZ, 0x7610, R15 ;  /* 0x00007610ff0f7816 */ /* 0x000fc4000000000f */
[----:B------:R-:W-:Y:S02]  /*2f5e0*/  PRMT R14, RZ, 0x7610, R14 ;  /* 0x00007610ff0e7816 */ /* 0x000fe4000000000e */
[----:B------:R-:W-:Y:S02]  /*2f5f0*/  PRMT R13, RZ, 0x7610, R13 ;  /* 0x00007610ff0d7816 */ /* 0x000fe4000000000d */
[----:B------:R-:W-:Y:S02]  /*2f600*/  PRMT R9, RZ, 0x7610, R9 ;  /* 0x00007610ff097816 */ /* 0x000fe40000000009 */
        /* <DEDUP_REMOVED lines=25> */
[----:B------:R-:W-:Y:S01]  /*2f7a0*/  PRMT R28, RZ, 0x7610, R28 ;  /* 0x00007610ff1c7816 */ /* 0x000fe2000000001c */
[----:B--2---:R-:W-:Y:S01]  /*2f7b0*/  @!P0 IMAD.MOV.U32 R3, RZ, RZ, R38 ;  /* 0x000000ffff038224 */ /* 0x004fe200078e0026 */
[----:B------:R-:W-:-:S02]  /*2f7c0*/  PRMT R27, RZ, 0x7610, R27 ;  /* 0x00007610ff1b7816 */ /* 0x000fc4000000001b */
[----:B------:R-:W-:Y:S02]  /*2f7d0*/  PRMT R26, RZ, 0x7610, R26 ;  /* 0x00007610ff1a7816 */ /* 0x000fe4000000001a */
[----:B------:R-:W-:Y:S02]  /*2f7e0*/  PRMT R25, RZ, 0x7610, R25 ;  /* 0x00007610ff197816 */ /* 0x000fe40000000019 */
[----:B------:R-:W-:Y:S01]  /*2f7f0*/  PRMT R24, RZ, 0x7610, R24 ;  /* 0x00007610ff187816 */ /* 0x000fe20000000018 */
[----:B------:R0:W2:Y:S01]  /*2f800*/  @!P0 LDG.E.U8 R8, desc[UR32][R2.64] ;  /* 0x0000002002088981 */ /* 0x0000a2000c1e1100 */
        /* <DEDUP_REMOVED lines=8> */
[----:B------:R-:W-:Y:S01]  /*2f890*/  PRMT R7, RZ, 0x7610, R7 ;  /* 0x00007610ff077816 */ /* 0x000fe20000000007 */
[----:B0-----:R-:W-:-:S02]  /*2f8a0*/  @!P0 IMAD.MOV.U32 R2, RZ, RZ, R53 ;  /* 0x000000ffff028224 */ /* 0x001fc400078e0035 */
[----:B------:R-:W-:Y:S01]  /*2f8b0*/  @!P0 IMAD.MOV.U32 R3, RZ, RZ, R54 ;  /* 0x000000ffff038224 */ /* 0x000fe200078e0036 */
[----:B------:R-:W-:Y:S02]  /*2f8c0*/  PRMT R6, RZ, 0x7610, R6 ;  /* 0x00007610ff067816 */ /* 0x000fe40000000006 */
[----:B------:R-:W-:Y:S02]  /*2f8d0*/  PRMT R5, RZ, 0x7610, R5 ;  /* 0x00007610ff057816 */ /* 0x000fe40000000005 */
[----:B------:R-:W-:Y:S01]  /*2f8e0*/  PRMT R4, RZ, 0x7610, R4 ;  /* 0x00007610ff047816 */ /* 0x000fe20000000004 */
[----:B------:R-:W-:Y:S04]  /*2f8f0*/  LDS.U8 R54, [R0+UR5+0x2008] ;  /* 0x0020080500367984 */ /* 0x000fe80008000000 */
[----:B------:R0:W4:Y:S04]  /*2f900*/  @!P0 LDG.E.U8 R36, desc[UR32][R2.64] ;  /* 0x0000002002248981 */ /* 0x000128000c1e1100 */
[----:B------:R-:W-:Y:S01]  /*2f910*/  LDS.U8 R55, [R0+UR5+0x2200] ;  /* 0x0022000500377984 */ /* 0x000fe20008000000 */
[----:B0-----:R-:W-:-:S02]  /*2f920*/  @!P0 IMAD.MOV.U32 R2, RZ, RZ, R37 ;  /* 0x000000ffff028224 */ /* 0x001fc400078e0025 */
[----:B------:R-:W-:-:S05]  /*2f930*/  @!P0 IMAD.MOV.U32 R3, RZ, RZ, R52 ;  /* 0x000000ffff038224 */ /* 0x000fca00078e0034 */
[----:B------:R0:W4:Y:S04]  /*2f940*/  @!P0 LDG.E.U8 R15, desc[UR32][R2.64] ;  /* 0x00000020020f8981 */ /* 0x000128000c1e1100 */
[----:B---3--:R1:W-:Y:S04]  /*2f950*/  STL [R1+0x35dc], R39 ;  /* 0x0035dc2701007387 */ /* 0x0083e80000100800 */
[----:B------:R-:W3:Y:S04]  /*2f960*/  LDL R38, [R1+0x283c] ;  /* 0x00283c0001267983 */ /* 0x000ee80000100800 */
[----:B-1----:R-:W3:Y:S04]  /*2f970*/  LDL R39, [R1+0x2800] ;  /* 0x0028000001277983 */ /* 0x002ee80000100800 */
[----:B--2---:R-:W-:Y:S04]  /*2f980*/  STL [R1+0x35e0], R8 ;  /* 0x0035e00801007387 */ /* 0x004fe80000100800 */
[----:B----4-:R1:W-:Y:S04]  /*2f990*/  STL [R1+0x35e4], R36 ;  /* 0x0035e42401007387 */ /* 0x0103e80000100800 */
[----:B------:R-:W2:Y:S04]  /*2f9a0*/  LDL R37, [R1+0x2808] ;  /* 0x0028080001257983 */ /* 0x000ea80000100800 */
[----:B-1----:R-:W4:Y:S01]  /*2f9b0*/  LDL R36, [R1+0x2844] ;  /* 0x0028440001247983 */ /* 0x002f220000100800 */
[----:B0-----:R-:W-:-:S02]  /*2f9c0*/  @!P0 IMAD.MOV.U32 R2, RZ, RZ, R46 ;  /* 0x000000ffff028224 */ /* 0x001fc400078e002e */
[----:B------:R-:W-:-:S05]  /*2f9d0*/  @!P0 IMAD.MOV.U32 R3, RZ, RZ, R47 ;  /* 0x000000ffff038224 */ /* 0x000fca00078e002f */
[----:B------:R3:W4:Y:S04]  /*2f9e0*/  @!P0 LDG.E.U8 R14, desc[UR32][R2.64] ;  /* 0x00000020020e8981 */ /* 0x000728000c1e1100 */
[----:B------:R0:W-:Y:S04]  /*2f9f0*/  STL [R1+0x35e8], R15 ;  /* 0x0035e80f01007387 */ /* 0x0001e80000100800 */
[----:B------:R-:W4:Y:S04]  /*2fa00*/  LDL R53, [R1+0x2810] ;  /* 0x0028100001357983 */ /* 0x000f280000100800 */
[----:B------:R-:W4:Y:S01]  /*2fa10*/  LDL R52, [R1+0x284c] ;  /* 0x00284c0001347983 */ /* 0x000f220000100800 */
[----:B---3--:R-:W-:-:S02]  /*2fa20*/  @!P0 IMAD.MOV.U32 R2, RZ, RZ, R38 ;  /* 0x000000ffff028224 */ /* 0x008fc400078e0026 */
[----:B------:R-:W-:-:S05]  /*2fa30*/  @!P0 IMAD.MOV.U32 R3, RZ, RZ, R39 ;  /* 0x000000ffff038224 */ /* 0x000fca00078e0027 */
[----:B------:R2:W3:Y:S02]  /*2fa40*/  @!P0 LDG.E.U8 R13, desc[UR32][R2.64] ;  /* 0x00000020020d8981 */ /* 0x0004e4000c1e1100 */
[----:B--2---:R-:W-:Y:S02]  /*2fa50*/  @!P0 IMAD.MOV.U32 R3, RZ, RZ, R37 ;  /* 0x000000ffff038224 */ /* 0x004fe400078e0025 */
[----:B----4-:R-:W-:-:S05]  /*2fa60*/  @!P0 IMAD.MOV.U32 R2, RZ, RZ, R36 ;  /* 0x000000ffff028224 */ /* 0x010fca00078e0024 */
[----:B------:R1:W2:Y:S04]  /*2fa70*/  @!P0 LDG.E.U8 R9, desc[UR32][R2.64] ;  /* 0x0000002002098981 */ /* 0x0002a8000c1e1100 */
[----:B------:R4:W-:Y:S04]  /*2fa80*/  STL [R1+0x35ec], R14 ;  /* 0x0035ec0e01007387 */ /* 0x0009e80000100800 */
[----:B------:R-:W4:Y:S04]  /*2fa90*/  LDL R47, [R1+0x2818] ;  /* 0x00281800012f7983 */ /* 0x000f280000100800 */
[----:B------:R-:W4:Y:S04]  /*2faa0*/  LDL R46, [R1+0x2854] ;  /* 0x00285400012e7983 */ /* 0x000f280000100800 */
[----:B------:R-:W4:Y:S04]  /*2fab0*/  LDL R8, [R1+0x285c] ;  /* 0x00285c0001087983 */ /* 0x000f280000100800 */
[----:B------:R-:W4:Y:S01]  /*2fac0*/  LDL R39, [R1+0x2820] ;  /* 0x0028200001277983 */ /* 0x000f220000100800 */
[----:B-1----:R-:W-:-:S02]  /*2fad0*/  @!P0 IMAD.MOV.U32 R2, RZ, RZ, R52 ;  /* 0x000000ffff028224 */ /* 0x002fc400078e0034 */
[----:B------:R-:W-:Y:S01]  /*2fae0*/  @!P0 IMAD.MOV.U32 R3, RZ, RZ, R53 ;  /* 0x000000ffff038224 */ /* 0x000fe200078e0035 */
[----:B------:R-:W-:Y:S04]  /*2faf0*/  LDS.U8 R52, [R0+UR5+0x2000] ;  /* 0x0020000500347984 */ /* 0x000fe80008000000 */
[----:B------:R-:W-:Y:S04]  /*2fb00*/  LDS.U8 R53, [R0+UR5+0x2208] ;  /* 0x0022080500357984 */ /* 0x000fe80008000000 */
[----:B------:R1:W4:Y:S04]  /*2fb10*/  @!P0 LDG.E.U8 R10, desc[UR32][R2.64] ;  /* 0x00000020020a8981 */ /* 0x000328000c1e1100 */
[----:B---3--:R3:W-:Y:S04]  /*2fb20*/  STL [R1+0x35f0], R13 ;  /* 0x0035f00d01007387 */ /* 0x0087e80000100800 */
[----:B------:R-:W3:Y:S04]  /*2fb30*/  LDL R38, [R1+0x2828] ;  /* 0x0028280001267983 */ /* 0x000ee80000100800 */
[----:B------:R-:W3:Y:S04]  /*2fb40*/  LDL R37, [R1+0x2864] ;  /* 0x0028640001257983 */ /* 0x000ee80000100800 */
[----:B------:R-:W3:Y:S04]  /*2fb50*/  LDL R36, [R1+0x2830] ;  /* 0x0028300001247983 */ /* 0x000ee80000100800 */
[----:B0-----:R-:W3:Y:S04]  /*2fb60*/  LDL R15, [R1+0x286c] ;  /* 0x00286c00010f7983 */ /* 0x001ee80000100800 */
[----:B--2---:R0:W-:Y:S04]  /*2fb70*/  STL [R1+0x35f4], R9 ;  /* 0x0035f40901007387 */ /* 0x0041e80000100800 */
[----:B----4-:R-:W2:Y:S04]  /*2fb80*/  LDL R14, [R1+0x2838] ;  /* 0x00283800010e7983 */ /* 0x010ea80000100800 */
[----:B---3--:R-:W3:Y:S04]  /*2fb90*/  LDL R13, [R1+0x2874] ;  /* 0x00287400010d7983 */ /* 0x008ee80000100800 */
[----:B0-----:R-:W4:Y:S01]  /*2fba0*/  LDL R9, [R1+0x2840] ;  /* 0x0028400001097983 */ /* 0x001f220000100800 */
[----:B-1----:R-:W-:-:S02]  /*2fbb0*/  @!P0 IMAD.MOV.U32 R2, RZ, RZ, R46 ;  /* 0x000000ffff028224 */ /* 0x002fc400078e002e */
[----:B------:R-:W-:Y:S01]  /*2fbc0*/  @!P0 IMAD.MOV.U32 R3, RZ, RZ, R47 ;  /* 0x000000ffff038224 */ /* 0x000fe200078e002f */
[----:B------:R-:W4:Y:S04]  /*2fbd0*/  LDL R46, [R1+0x2850] ;  /* 0x00285000012e7983 */ /* 0x000f280000100800 */
[----:B------:R-:W4:Y:S04]  /*2fbe0*/  LDL R47, [R1+0x2930] ;  /* 0x00293000012f7983 */ /* 0x000f280000100800 */
[----:B------:R0:W4:Y:S02]  /*2fbf0*/  @!P0 LDG.E.U8 R11, desc[UR32][R2.64] ;  /* 0x00000020020b8981 */ /* 0x000124000c1e1100 */
[----:B0-----:R-:W-:-:S02]  /*2fc00*/  @!P0 IMAD.MOV.U32 R2, RZ, RZ, R8 ;  /* 0x000000ffff028224 */ /* 0x001fc400078e0008 */
[----:B------:R-:W4:Y:S01]  /*2fc10*/  LDL R8, [R1+0x287c] ;  /* 0x00287c0001087983 */ /* 0x000f220000100800 */
[----:B------:R-:W-:-:S03]  /*2fc20*/  @!P0 IMAD.MOV.U32 R3, RZ, RZ, R39 ;  /* 0x000000ffff038224 */ /* 0x000fc600078e0027 */
[----:B------:R-:W4:Y:S04]  /*2fc30*/  LDL R39, [R1+0x288c] ;  /* 0x00288c0001277983 */ /* 0x000f280000100800 */
[----:B------:R0:W4:Y:S02]  /*2fc40*/  @!P0 LDG.E.U8 R44, desc[UR32][R2.64] ;  /* 0x00000020022c8981 */ /* 0x000124000c1e1100 */
[----:B0-----:R-:W-:Y:S02]  /*2fc50*/  @!P0 IMAD.MOV.U32 R3, RZ, RZ, R38 ;  /* 0x000000ffff038224 */ /* 0x001fe400078e0026 */
[----:B------:R-:W-:Y:S01]  /*2fc60*/  @!P0 IMAD.MOV.U32 R2, RZ, RZ, R37 ;  /* 0x000000ffff028224 */ /* 0x000fe200078e0025 */
[----:B------:R-:W4:Y:S04]  /*2fc70*/  LDL R38, [R1+0x2860] ;  /* 0x0028600001267983 */ /* 0x000f280000100800 */
[----:B------:R-:W4:Y:S04]  /*2fc80*/  LDL R37, [R1+0x289c] ;  /* 0x00289c0001257983 */ /* 0x000f280000100800 */
[----:B------:R0:W4:Y:S02]  /*2fc90*/  @!P0 LDG.E.U8 R45, desc[UR32][R2.64] ;  /* 0x00000020022d8981 */ /* 0x000124000c1e1100 */
[----:B0-----:R-:W-:-:S02]  /*2fca0*/  @!P0 IMAD.MOV.U32 R2, RZ, RZ, R15 ;  /* 0x000000ffff028224 */ /* 0x001fc400078e000f */
[----:B------:R-:W-:Y:S01]  /*2fcb0*/  @!P0 IMAD.MOV.U32 R3, RZ, RZ, R36 ;  /* 0x000000ffff038224 */ /* 0x000fe200078e0024 */
[----:B------:R-:W4:Y:S04]  /*2fcc0*/  LDL R15, [R1+0x2884] ;  /* 0x00288400010f7983 */ /* 0x000f280000100800 */
[----:B------:R-:W4:Y:S04]  /*2fcd0*/  LDL R36, [R1+0x2848] ;  /* 0x0028480001247983 */ /* 0x000f280000100800 */
[----:B------:R2:W4:Y:S02]  /*2fce0*/  @!P0 LDG.E.U8 R12, desc[UR32][R2.64] ;  /* 0x00000020020c8981 */ /* 0x000524000c1e1100 */
[----:B--2---:R-:W-:-:S02]  /*2fcf0*/  @!P0 IMAD.MOV.U32 R3, RZ, RZ, R14 ;  /* 0x000000ffff038224 */ /* 0x004fc400078e000e */
[----:B---3--:R-:W-:Y:S01]  /*2fd00*/  @!P0 IMAD.MOV.U32 R2, RZ, RZ, R13 ;  /* 0x000000ffff028224 */ /* 0x008fe200078e000d */
[----:B------:R-:W2:Y:S04]  /*2fd10*/  LDL R14, [R1+0x2858] ;  /* 0x00285800010e7983 */ /* 0x000ea80000100800 */
[----:B------:R-:W3:Y:S04]  /*2fd20*/  LDL R13, [R1+0x2894] ;  /* 0x00289400010d7983 */ /* 0x000ee80000100800 */
[----:B------:R4:W3:Y:S02]  /*2fd30*/  @!P0 LDG.E.U8 R60, desc[UR32][R2.64] ;  /* 0x00000020023c8981 */ /* 0x0008e4000c1e1100 */
[----:B----4-:R-:W-:-:S02]  /*2fd40*/  @!P0 IMAD.MOV.U32 R3, RZ, RZ, R9 ;  /* 0x000000ffff038224 */ /* 0x010fc400078e0009 */
        /* <DEDUP_REMOVED lines=19> */
[----:B0-----:R-:W-:-:S02]  /*2fe80*/  @!P0 IMAD.MOV.U32 R2, RZ, RZ, R37 ;  /* 0x000000ffff028224 */ /* 0x001fc400078e0025 */
[----:B------:R-:W-:Y:S01]  /*2fe90*/  @!P0 IMAD.MOV.U32 R3, RZ, RZ, R38 ;  /* 0x000000ffff038224 */ /* 0x000fe200078e0026 */
[----:B------:R-:W3:Y:S04]  /*2fea0*/  LDL R37, [R1+0x28d4] ;  /* 0x0028d40001257983 */ /* 0x000ee80000100800 */
        /* <DEDUP_REMOVED lines=118> */
[----:B------:R-:W2:Y:S01]  /*30610*/  LDL R14, [R1+0x2974] ;  /* 0x00297400010e7983 */ /* 0x000ea20000100800 */
[----:B---3--:R-:W-:-:S03]  /*30620*/  @!P0 IMAD.MOV.U32 R2, RZ, RZ, R13 ;  /* 0x000000ffff028224 */ /* 0x008fc600078e000d */
[----:B------:R-:W3:Y:S04]  /*30630*/  LDL R13, [R1+0x2970] ;  /* 0x00297000010d7983 */ /* 0x000ee80000100800 */
[----:B------:R4:W3:Y:S02]  /*30640*/  @!P0 LDG.E.U8 R19, desc[UR32][R2.64] ;  /* 0x0000002002138981 */ /* 0x0008e4000c1e1100 */
[----:B----4-:R-:W-:Y:S02]  /*30650*/  @!P0 IMAD.MOV.U32 R3, RZ, RZ, R9 ;  /* 0x000000ffff038224 */ /* 0x010fe400078e0009 */
[----:B------:R-:W4:Y:S01]  /*30660*/  LDL R9, [R1+0x2958] ;  /* 0x0029580001097983 */ /* 0x000f220000100800 */
[----:B------:R-:W-:-:S03]  /*30670*/  @!P0 IMAD.MOV.U32 R2, RZ, RZ, R8 ;  /* 0x000000ffff028224 */ /* 0x000fc600078e0008 */
[----:B------:R-:W4:Y:S04]  /*30680*/  LDL R8, [R1+0x296c] ;  /* 0x00296c0001087983 */ /* 0x000f280000100800 */
[----:B------:R0:W4:Y:S02]  /*30690*/  @!P0 LDG.E.U8 R18, desc[UR32][R2.64] ;  /* 0x0000002002128981 */ /* 0x000124000c1e1100 */
[----:B0-----:R-:W-:Y:S02]  /*306a0*/  @!P0 IMAD.MOV.U32 R2, RZ, RZ, R46 ;  /* 0x000000ffff028224 */ /* 0x001fe400078e002e */
[----:B------:R-:W-:Y:S01]  /*306b0*/  @!P0 IMAD.MOV.U32 R3, RZ, RZ, R47 ;  /* 0x000000ffff038224 */ /* 0x000fe200078e002f */
[----:B------:R-:W-:Y:S04]  /*306c0*/  STL [R1+0x2b10], R61 ;  /* 0x002b103d01007387 */ /* 0x000fe80000100800 */
[----:B------:R-:W-:Y:S04]  /*306d0*/  LDS.U8 R46, [R0+UR5+0x8] ;  /* 0x00000805002e7984 */ /* 0x000fe80008000000 */
[----:B------:R0:W4:Y:S04]  /*306e0*/  @!P0 LDG.E.U8 R17, desc[UR32][R2.64] ;  /* 0x0000002002118981 */ /* 0x000128000c1e1100 */
[----:B------:R-:W-:Y:S01]  /*306f0*/  LDS.U8 R47, [R0+UR5+0x200] ;  /* 0x00020005002f7984 */ /* 0x000fe20008000000 */
[----:B0-----:R-:W-:-:S02]  /*30700*/  @!P0 IMAD.MOV.U32 R2, RZ, RZ, R38 ;  /* 0x000000ffff028224 */ /* 0x001fc400078e0026 */
[----:B------:R-:W-:-:S05]  /*30710*/  @!P0 IMAD.MOV.U32 R3, RZ, RZ, R39 ;  /* 0x000000ffff038224 */ /* 0x000fca00078e0027 */
[----:B------:R0:W4:Y:S02]  /*30720*/  @!P0 LDG.E.U8 R16, desc[UR32][R2.64] ;  /* 0x0000002002108981 */ /* 0x000124000c1e1100 */
[----:B0-----:R-:W-:Y:S02]  /*30730*/  @!P0 IMAD.MOV.U32 R3, RZ, RZ, R37 ;  /* 0x000000ffff038224 */ /* 0x001fe400078e0025 */
[----:B------:R-:W-:-:S05]  /*30740*/  @!P0 IMAD.MOV.U32 R2, RZ, RZ, R36 ;  /* 0x000000ffff028224 */ /* 0x000fca00078e0024 */
[----:B------:R0:W4:Y:S02]  /*30750*/  @!P0 LDG.E.U8 R7, desc[UR32][R2.64] ;  /* 0x0000002002078981 */ /* 0x000124000c1e1100 */
[----:B0-----:R-:W-:Y:S02]  /*30760*/  @!P0 IMAD.MOV.U32 R3, RZ, RZ, R15 ;  /* 0x000000ffff038224 */ /* 0x001fe400078e000f */
[----:B--2---:R-:W-:-:S05]  /*30770*/  @!P0 IMAD.MOV.U32 R2, RZ, RZ, R14 ;  /* 0x000000ffff028224 */ /* 0x004fca00078e000e */
[----:B------:R3:W2:Y:S02]  /*30780*/  @!P0 LDG.E.U8 R6, desc[UR32][R2.64] ;  /* 0x0000002002068981 */ /* 0x0006a4000c1e1100 */
[----:B---3--:R-:W-:Y:S02]  /*30790*/  @!P0 IMAD.MOV.U32 R2, RZ, RZ, R13 ;  /* 0x000000ffff028224 */ /* 0x008fe400078e000d */
[----:B------:R-:W-:Y:S01]  /*307a0*/  @!P0 IMAD.MOV.U32 R3, RZ, RZ, R61 ;  /* 0x000000ffff038224 */ /* 0x000fe200078e003d */
[----:B------:R-:W-:Y:S04]  /*307b0*/  LDS.U8 R13, [R0+UR5+0x10] ;  /* 0x00001005000d7984 */ /* 0x000fe80008000000 */
[----:B------:R4:W3:Y:S02]  /*307c0*/  @!P0 LDG.E.U8 R5, desc[UR32][R2.64] ;  /* 0x0000002002058981 */ /* 0x0008e4000c1e1100 */
[----:B----4-:R-:W-:-:S02]  /*307d0*/  @!P0 IMAD.MOV.U32 R3, RZ, RZ, R9 ;  /* 0x000000ffff038224 */ /* 0x010fc400078e0009 */
[----:B------:R-:W0:Y:S01]  /*307e0*/  LDS.U8 R9, [R0+UR5+0x410] ;  /* 0x0004100500097984 */ /* 0x000e220008000000 */
[----:B------:R-:W-:-:S03]  /*307f0*/  @!P0 IMAD.MOV.U32 R2, RZ, RZ, R8 ;  /* 0x000000ffff028224 */ /* 0x000fc600078e0008 */
[----:B------:R-:W1:Y:S04]  /*30800*/  LDS.U8 R8, [R0+UR5+0x618] ;  /* 0x0006180500087984 */ /* 0x000e680008000000 */
[----:B------:R4:W3:Y:S04]  /*30810*/  @!P0 LDG.E.U8 R4, desc[UR32][R2.64] ;  /* 0x0000002002048981 */ /* 0x0008e8000c1e1100 */
[----:B----4-:R-:W-:Y:S04]  /*30820*/  LDS.U8 R3, [R0+UR5] ;  /* 0x0000000500037984 */ /* 0x010fe80008000000 */
[----:B------:R-:W-:Y:S04]  /*30830*/  LDS.U8 R2, [R0+UR5+0x208] ;  /* 0x0002080500027984 */ /* 0x000fe80008000000 */
[----:B0-----:R-:W-:Y:S04]  /*30840*/  STL [R1+0x1424], R9 ;  /* 0x0014240901007387 */ /* 0x001fe80000100800 */
[----:B------:R-:W0:Y:S04]  /*30850*/  LDS.U8 R9, [R0+UR5+0x418] ;  /* 0x0004180500097984 */ /* 0x000e280008000000 */
[----:B-1----:R-:W-:Y:S04]  /*30860*/  STL [R1+0x1420], R8 ;  /* 0x0014200801007387 */ /* 0x002fe80000100800 */
[----:B------:R-:W1:Y:S04]  /*30870*/  LDS.U8 R8, [R0+UR5+0x610] ;  /* 0x0006100500087984 */ /* 0x000e680008000000 */
        /* <DEDUP_REMOVED lines=12> */
[----:B------:R-:W-:Y:S04]  /*30940*/  STL [R1+0x1044], R13 ;  /* 0x0010440d01007387 */ /* 0x000fe80000100800 */
[----:B------:R-:W4:Y:S04]  /*30950*/  LDS.U8 R13, [R0+UR5+0x608] ;  /* 0x00060805000d7984 */ /* 0x000f280008000000 */
[----:B0-----:R-:W-:Y:S04]  /*30960*/  STL [R1+0x1040], R9 ;  /* 0x0010400901007387 */ /* 0x001fe80000100800 */
[----:B------:R-:W0:Y:S04]  /*30970*/  LDS.U8 R9, [R0+UR5+0x18] ;  /* 0x0000180500097984 */ /* 0x000e280008000000 */
[----:B-1----:R-:W-:Y:S04]  /*30980*/  STL [R1+0x1444], R8 ;  /* 0x0014440801007387 */ /* 0x002fe80000100800 */
[----:B------:R-:W1:Y:S04]  /*30990*/  LDS.U8 R8, [R0+UR5+0x210] ;  /* 0x0002100500087984 */ /* 0x000e680008000000 */
[----:B----4-:R-:W-:Y:S04]  /*309a0*/  STL [R1+0x1440], R13 ;  /* 0x0014400d01007387 */ /* 0x010fe80000100800 */
        /* <DEDUP_REMOVED lines=207> */
[----:B-1----:R1:W-:Y:S04]  /*316a0*/  STL [R1+0x29a8], R8 ;  /* 0x0029a80801007387 */ /* 0x0023e80000100800 */
[----:B----4-:R-:W-:Y:S04]  /*316b0*/  STL [R1+0x135c], R13 ;  /* 0x00135c0d01007387 */ /* 0x010fe80000100800 */
[----:B------:R-:W4:Y:S04]  /*316c0*/  LDS.U8 R13, [R0+UR5+0x2588] ;  /* 0x00258805000d7984 */ /* 0x000f280008000000 */
[----:B0-----:R-:W-:Y:S04]  /*316d0*/  STL [R1+0x1358], R9 ;  /* 0x0013580901007387 */ /* 0x001fe80000100800 */
[----:B------:R-:W0:Y:S01]  /*316e0*/  LDS.U8 R9, [R0+UR5+0x2780] ;  /* 0x0027800500097984 */ /* 0x000e220008000000 */
[----:B-1----:R-:W-:-:S03]  /*316f0*/  LOP3.LUT R8, R0, 0x20, RZ, 0x3c, !PT ;  /* 0x0000002000087812 */ /* 0x002fc600078e3cff */
[----:B------:R-:W-:Y:S04]  /*31700*/  STL [R1+0x2b14], R0 ;  /* 0x002b140001007387 */ /* 0x000fe80000100800 */
[----:B----4-:R-:W-:Y:S04]  /*31710*/  STL [R1+0x29b4], R13 ;  /* 0x0029b40d01007387 */ /* 0x010fe80000100800 */
[----:B------:R-:W1:Y:S04]  /*31720*/  LDS.U8 R13, [R8+UR5] ;  /* 0x00000005080d7984 */ /* 0x000e680008000000 */
[----:B------:R-:W-:Y:S01]  /*31730*/  LDS.U8 R0, [R8+UR5+0x410] ;  /* 0x0004100508007984 */ /* 0x000fe20008000000 */
[----:B------:R-:W4:Y:S03]  /*31740*/  S2R R37, SR_TID.X ;  /* 0x0000000000257919 */ /* 0x000f260000002100 */
[----:B------:R-:W-:Y:S04]  /*31750*/  LDS.U8 R14, [R8+UR5+0x2588] ;  /* 0x00258805080e7984 */ /* 0x000fe80008000000 */
[----:B0-----:R-:W-:Y:S04]  /*31760*/  STL [R1+0x29b0], R9 ;  /* 0x0029b00901007387 */ /* 0x001fe80000100800 */
[----:B------:R-:W0:Y:S04]  /*31770*/  LDS.U8 R9, [R8+UR5+0x208] ;  /* 0x0002080508097984 */ /* 0x000e280008000000 */
[----:B-1----:R-:W-:Y:S04]  /*31780*/  STL [R1+0x1064], R13 ;  /* 0x0010640d01007387 */ /* 0x002fe80000100800 */
[----:B------:R-:W1:Y:S04]  /*31790*/  LDS.U8 R13, [R8+UR5+0x618] ;  /* 0x00061805080d7984 */ /* 0x000e680008000000 */
[----:B0-----:R-:W-:Y:S04]  /*317a0*/  STL [R1+0x1060], R9 ;  /* 0x0010600901007387 */ /* 0x001fe80000100800 */
[----:B------:R-:W0:Y:S04]  /*317b0*/  LDS.U8 R9, [R8+UR5+0x8] ;  /* 0x0000080508097984 */ /* 0x000e280008000000 */
[----:B------:R-:W-:Y:S04]  /*317c0*/  STL [R1+0x1464], R0 ;  /* 0x0014640001007387 */ /* 0x000fe80000100800 */
[----:B------:R-:W2:Y:S04]  /*317d0*/  LDS.U8 R0, [R8+UR5+0x200] ;  /* 0x0002000508007984 */ /* 0x000ea80008000000 */
[----:B-1----:R-:W-:Y:S04]  /*317e0*/  STL [R1+0x1460], R13 ;  /* 0x0014600d01007387 */ /* 0x002fe80000100800 */
[----:B------:R-:W1:Y:S04]  /*317f0*/  LDS.U8 R13, [R8+UR5+0x418] ;  /* 0x00041805080d7984 */ /* 0x000e680008000000 */
[----:B0-----:R-:W-:Y:S04]  /*31800*/  STL [R1+0x106c], R9 ;  /* 0x00106c0901007387 */ /* 0x001fe80000100800 */
[----:B------:R-:W0:Y:S04]  /*31810*/  LDS.U8 R9, [R8+UR5+0x610] ;  /* 0x0006100508097984 */ /* 0x000e280008000000 */
[----:B--2---:R-:W-:Y:S04]  /*31820*/  STL [R1+0x1068], R0 ;  /* 0x0010680001007387 */ /* 0x004fe80000100800 */
        /* <DEDUP_REMOVED lines=220> */
[----:B--2---:R-:W-:Y:S04]  /*325f0*/  STL [R1+0x138c], R0 ;  /* 0x00138c0001007387 */ /* 0x004fe80000100800 */
[----:B------:R-:W0:Y:S04]  /*32600*/  LDS.U8 R9, [R8+UR5+0x588] ;  /* 0x0005880508097984 */ /* 0x000e280008000000 */
[----:B------:R-:W2:Y:S04]  /*32610*/  LDS.U8 R0, [R8+UR5+0x780] ;  /* 0x0007800508007984 */ /* 0x000ea80008000000 */
[----:B-1----:R-:W-:Y:S04]  /*32620*/  STL [R1+0x1388], R13 ;  /* 0x0013880d01007387 */ /* 0x002fe80000100800 */
[----:B------:R-:W-:Y:S04]  /*32630*/  LDS.U8 R13, [R8+UR5+0x2788] ;  /* 0x00278805080d7984 */ /* 0x000fe80008000000 */
[----:B0-----:R-:W-:Y:S04]  /*32640*/  STL [R1+0x29e4], R9 ;  /* 0x0029e40901007387 */ /* 0x001fe80000100800 */
[----:B------:R-:W0:Y:S04]  /*32650*/  LDS.U8 R9, [R8+UR5+0x2190] ;  /* 0x0021900508097984 */ /* 0x000e280008000000 */
[----:B--2---:R-:W-:Y:S04]  /*32660*/  STL [R1+0x29e0], R0 ;  /* 0x0029e00001007387 */ /* 0x004fe80000100800 */
[----:B------:R-:W1:Y:S04]  /*32670*/  LDS.U8 R0, [R8+UR5+0x2398] ;  /* 0x0023980508007984 */ /* 0x000e680008000000 */
[----:B0-----:R-:W-:Y:S04]  /*32680*/  STL [R1+0x1394], R9 ;  /* 0x0013940901007387 */ /* 0x001fe80000100800 */
[----:B-1----:R-:W-:Y:S04]  /*32690*/  STL [R1+0x1390], R0 ;  /* 0x0013900001007387 */ /* 0x002fe80000100800 */
[----:B------:R-:W0:Y:S04]  /*326a0*/  LDS.U8 R0, [R8+UR5+0x2580] ;  /* 0x0025800508007984 */ /* 0x000e280008000000 */
[----:B------:R-:W1:Y:S01]  /*326b0*/  LDS.U8 R9, [R8+UR5+0x2198] ;  /* 0x0021980508097984 */ /* 0x000e620008000000 */
[----:B----4-:R-:W-:-:S02]  /*326c0*/  LOP3.LUT R38, R37, 0x3, RZ, 0xc0, !PT ;  /* 0x0000000325267812 */ /* 0x010fc400078ec0ff */
[----:B------:R-:W-:-:S03]  /*326d0*/  SHF.R.U32.HI R39, RZ, 0x2, R37 ;  /* 0x00000002ff277819 */ /* 0x000fc60000011625 */
[C---:B------:R-:W-:Y:S02]  /*326e0*/  IMAD.SHL.U32 R37, R38.reuse, 0x20, RZ ;  /* 0x0000002026257824 */ /* 0x040fe400078e00ff */
[----:B------:R-:W-:Y:S01]  /*326f0*/  IMAD.SHL.U32 R38, R38, 0x800, RZ ;  /* 0x0000080026267824 */ /* 0x000fe200078e00ff */
[----:B------:R-:W-:Y:S01]  /*32700*/  SGXT.U32 R39, R39, 0x3 ;  /* 0x000000032727781a */ /* 0x000fe20000000000 */
[----:B0-----:R0:W-:Y:S04]  /*32710*/  STL [R1+0x29ec], R0 ;  /* 0x0029ec0001007387 */ /* 0x0011e80000100800 */
[----:B------:R-:W-:Y:S04]  /*32720*/  STL [R1+0x29e8], R13 ;  /* 0x0029e80d01007387 */ /* 0x000fe80000100800 */
[----:B-1----:R-:W-:Y:S04]  /*32730*/  STL [R1+0x139c], R9 ;  /* 0x00139c0901007387 */ /* 0x002fe80000100800 */
[----:B------:R-:W1:Y:S04]  /*32740*/  LDS.U8 R9, [R8+UR5+0x2390] ;  /* 0x0023900508097984 */ /* 0x000e680008000000 */
[----:B------:R-:W2:Y:S01]  /*32750*/  LDS.U8 R13, [R8+UR5+0x2780] ;  /* 0x00278005080d7984 */ /* 0x000ea20008000000 */
[----:B0-----:R-:W-:-:S04]  /*32760*/  LOP3.LUT R0, R37, R38, R39, 0xfe, !PT ;  /* 0x0000002625007212 */ /* 0x001fc800078efe27 */
[----:B------:R-:W-:-:S05]  /*32770*/  LOP3.LUT R0, R0, 0x40, RZ, 0x3c, !PT ;  /* 0x0000004000007812 */ /* 0x000fca00078e3cff */
[----:B------:R-:W-:Y:S04]  /*32780*/  LDS.U8 R8, [R0+UR5+0x208] ;  /* 0x0002080500087984 */ /* 0x000fe80008000000 */
[----:B-1----:R-:W-:Y:S04]  /*32790*/  STL [R1+0x1398], R9 ;  /* 0x0013980901007387 */ /* 0x002fe80000100800 */
[----:B------:R-:W0:Y:S04]  /*327a0*/  LDS.U8 R9, [R0+UR5] ;  /* 0x0000000500097984 */ /* 0x000e280008000000 */
[----:B------:R-:W-:Y:S04]  /*327b0*/  STL [R1+0x29f4], R14 ;  /* 0x0029f40e01007387 */ /* 0x000fe80000100800 */
[----:B--2---:R-:W-:Y:S04]  /*327c0*/  STL [R1+0x29f0], R13 ;  /* 0x0029f00d01007387 */ /* 0x004fe80000100800 */
[----:B------:R-:W1:Y:S04]  /*327d0*/  LDS.U8 R13, [R0+UR5+0x410] ;  /* 0x00041005000d7984 */ /* 0x000e680008000000 */
[----:B------:R-:W-:Y:S04]  /*327e0*/  LDS.U8 R14, [R0+UR5+0x2390] ;  /* 0x00239005000e7984 */ /* 0x000fe80008000000 */
        /* <DEDUP_REMOVED lines=244> */
[----:B-1----:R1:W-:Y:S02]  /*33730*/  STL [R1+0x2a2c], R13 ;  /* 0x002a2c0d01007387 */ /* 0x0023e40000100800 */
[----:B-1----:R-:W-:-:S04]  /*33740*/  LOP3.LUT R13, R37, R38, R39, 0xfe, !PT ;  /* 0x00000026250d7212 */ /* 0x002fc800078efe27 */
[----:B------:R-:W-:-:S05]  /*33750*/  LOP3.LUT R13, R13, 0x60, RZ, 0x3c, !PT ;  /* 0x000000600d0d7812 */ /* 0x000fca00078e3cff */
[----:B------:R-:W-:Y:S04]  /*33760*/  LDS.U8 R61, [R13+UR5+0x2380] ;  /* 0x002380050d3d7984 */ /* 0x000fe80008000000 */
[----:B0-----:R-:W-:Y:S04]  /*33770*/  STL [R1+0x2a28], R9 ;  /* 0x002a280901007387 */ /* 0x001fe80000100800 */
[----:B------:R-:W0:Y:S04]  /*33780*/  LDS.U8 R9, [R0+UR5+0x2588] ;  /* 0x0025880500097984 */ /* 0x000e280008000000 */
[----:B--2---:R-:W-:Y:S04]  /*33790*/  STL [R1+0x13dc], R8 ;  /* 0x0013dc0801007387 */ /* 0x004fe80000100800 */
[----:B------:R-:W1:Y:S04]  /*337a0*/  LDS.U8 R8, [R0+UR5+0x2780] ;  /* 0x0027800500087984 */ /* 0x000e680008000000 */
[----:B------:R-:W2:Y:S04]  /*337b0*/  LDS.U8 R0, [R13+UR5] ;  /* 0x000000050d007984 */ /* 0x000ea80008000000 */
[----:B------:R-:W-:Y:S04]  /*337c0*/  STL [R1+0x13d8], R14 ;  /* 0x0013d80e01007387 */ /* 0x000fe80000100800 */
[----:B0-----:R-:W-:Y:S04]  /*337d0*/  STL [R1+0x2a34], R9 ;  /* 0x002a340901007387 */ /* 0x001fe80000100800 */
[----:B------:R-:W0:Y:S04]  /*337e0*/  LDS.U8 R9, [R13+UR5+0x208] ;  /* 0x000208050d097984 */ /* 0x000e280008000000 */
[----:B-1----:R-:W-:Y:S04]  /*337f0*/  STL [R1+0x2a30], R8 ;  /* 0x002a300801007387 */ /* 0x002fe80000100800 */
[----:B------:R-:W1:Y:S04]  /*33800*/  LDS.U8 R8, [R13+UR5+0x410] ;  /* 0x000410050d087984 */ /* 0x000e680008000000 */
[----:B--2---:R-:W-:Y:S04]  /*33810*/  STL [R1+0x10e4], R0 ;  /* 0x0010e40001007387 */ /* 0x004fe80000100800 */
[----:B------:R-:W2:Y:S04]  /*33820*/  LDS.U8 R0, [R13+UR5+0x618] ;  /* 0x000618050d007984 */ /* 0x000ea80008000000 */
        /* <DEDUP_REMOVED lines=211> */
[----:B------:R-:W4:Y:S04]  /*34560*/  LDL.LU R14, [R1+0x1024] ;  /* 0x00102400010e7983 */ /* 0x000f280000300800 */
[----:B-1----:R0:W-:Y:S04]  /*34570*/  STL [R1+0x2a48], R8 ;  /* 0x002a480801007387 */ /* 0x0021e80000100800 */
[----:B------:R-:W3:Y:S04]  /*34580*/  LDL.LU R15, [R1+0x1020] ;  /* 0x00102000010f7983 */ /* 0x000ee80000300800 */
[----:B--2---:R-:W-:Y:S04]  /*34590*/  STL [R1+0x13fc], R0 ;  /* 0x0013fc0001007387 */ /* 0x004fe80000100800 */
[----:B------:R-:W2:Y:S04]  /*345a0*/  LDL.LU R36, [R1+0x1018] ;  /* 0x0010180001247983 */ /* 0x000ea80000300800 */
[----:B------:R-:W1:Y:S04]  /*345b0*/  LDS.U8 R9, [R13+UR5+0x2598] ;  /* 0x002598050d097984 */ /* 0x000e680008000000 */
[----:B------:R-:W1:Y:S04]  /*345c0*/  LDS.U8 R0, [R13+UR5+0x2790] ;  /* 0x002790050d007984 */ /* 0x000e680008000000 */
[----:B0-----:R-:W2:Y:S04]  /*345d0*/  LDL.LU R8, [R1+0x1014] ;  /* 0x0010140001087983 */ /* 0x001ea80000300800 */
[----:B------:R-:W2:Y:S04]  /*345e0*/  LDL.LU R39, [R1+0x1000] ;  /* 0x0010000001277983 */ /* 0x000ea80000300800 */
[----:B------:R-:W2:Y:S04]  /*345f0*/  LDL.LU R38, [R1+0xffc] ;  /* 0x000ffc0001267983 */ /* 0x000ea80000300800 */
[----:B------:R-:W2:Y:S04]  /*34600*/  LDL.LU R37, [R1+0xff8] ;  /* 0x000ff80001257983 */ /* 0x000ea80000300800 */
[----:B------:R-:W-:Y:S04]  /*34610*/  STL [R1+0x13f8], R61 ;  /* 0x0013f83d01007387 */ /* 0x000fe80000100800 */
[----:B------:R-:W0:Y:S04]  /*34620*/  LDS.U8 R61, [R13+UR5+0x190] ;  /* 0x000190050d3d7984 */ /* 0x000e280008000000 */
[----:B-1----:R-:W-:Y:S04]  /*34630*/  STL [R1+0x2a54], R9 ;  /* 0x002a540901007387 */ /* 0x002fe80000100800 */
[----:B------:R-:W1:Y:S04]  /*34640*/  LDS.U8 R9, [R13+UR5+0x398] ;  /* 0x000398050d097984 */ /* 0x000e680008000000 */
[----:B------:R-:W-:Y:S04]  /*34650*/  STL [R1+0x2a50], R0 ;  /* 0x002a500001007387 */ /* 0x000fe80000100800 */
[----:B------:R-:W1:Y:S04]  /*34660*/  LDS.U8 R0, [R13+UR5+0x580] ;  /* 0x000580050d007984 */ /* 0x000e680008000000 */
[----:B0-----:R-:W-:Y:S04]  /*34670*/  STL [R1+0x1404], R61 ;  /* 0x0014043d01007387 */ /* 0x001fe80000100800 */
        /* <DEDUP_REMOVED lines=16> */
[----:B------:R-:W-:Y:S04]  /*34780*/  LDS.U8 R0, [R13+UR5+0x2788] ;  /* 0x002788050d007984 */ /* 0x000fe80008000000 */
[----:B0-----:R-:W-:Y:S04]  /*34790*/  STL [R1+0x1410], R61 ;  /* 0x0014103d01007387 */ /* 0x001fe80000100800 */
[----:B------:R-:W0:Y:S04]  /*347a0*/  LDS.U8 R61, [R13+UR5+0x2198] ;  /* 0x002198050d3d7984 */ /* 0x000e280008000000 */
[----:B-1----:R1:W-:Y:S02]  /*347b0*/  STL [R1+0x2a6c], R9 ;  /* 0x002a6c0901007387 */ /* 0x0023e40000100800 */
[----:B-1----:R-:W1:Y:S02]  /*347c0*/  S2R R9, SR_TID.X ;  /* 0x0000000000097919 */ /* 0x002e640000002100 */
[----:B0-----:R1:W-:Y:S04]  /*347d0*/  STL [R1+0x34b4], R61 ;  /* 0x0034b43d01007387 */ /* 0x0013e80000100800 */
[----:B------:R-:W-:Y:S04]  /*347e0*/  STL [R1+0x2a68], R0 ;  /* 0x002a680001007387 */ /* 0x000fe80000100800 */
[----:B------:R-:W0:Y:S01]  /*347f0*/  LDS.U8 R0, [R13+UR5+0x2390] ;  /* 0x002390050d007984 */ /* 0x000e220008000000 */
[----:B-1----:R-:W-:-:S03]  /*34800*/  LOP3.LUT R61, R9, 0x1f, RZ, 0xc0, !PT ;  /* 0x0000001f093d7812 */ /* 0x002fc600078ec0ff */
[----:B------:R-:W1:Y:S04]  /*34810*/  LDS.U8 R9, [R13+UR5+0x2588] ;  /* 0x002588050d097984 */ /* 0x000e680008000000 */
[----:B------:R-:W3:Y:S01]  /*34820*/  LDS.U8 R13, [R13+UR5+0x2780] ;  /* 0x002780050d0d7984 */ /* 0x000ee20008000000 */
[----:B------:R-:W-:Y:S06]  /*34830*/  BAR.SYNC.DEFER_BLOCKING 0x0 ;  /* 0x0000000000007b1d */ /* 0x000fec0000010000 */
[----:B0-----:R0:W-:Y:S04]  /*34840*/  STL [R1+0x34b8], R0 ;  /* 0x0034b80001007387 */ /* 0x0011e80000100800 */
[----:B0-----:R-:W2:Y:S04]  /*34850*/  LDL.LU R0, [R1+0xff4] ;  /* 0x000ff40001007983 */ /* 0x001ea80000300800 */
[----:B-1----:R0:W-:Y:S04]  /*34860*/  STL [R1+0x2a74], R9 ;  /* 0x002a740901007387 */ /* 0x0021e80000100800 */
[----:B----4-:R-:W-:Y:S04]  /*34870*/  STS.U8 [R61+UR5], R14 ;  /* 0x0000000e3d007988 */ /* 0x010fe80008000005 */
[----:B0-----:R-:W4:Y:S04]  /*34880*/  LDL.LU R9, [R1+0x35f4] ;  /* 0x0035f40001097983 */ /* 0x001f280000300800 */
[----:B---3--:R0:W-:Y:S04]  /*34890*/  STL [R1+0x2a70], R13 ;  /* 0x002a700d01007387 */ /* 0x0081e80000100800 */
[----:B------:R1:W-:Y:S04]  /*348a0*/  STS.U8 [R61+UR5+0x20], R15 ;  /* 0x0000200f3d007988 */ /* 0x0003e80008000005 */
[----:B--2---:R2:W-:Y:S04]  /*348b0*/  STS.U8 [R61+UR5+0x40], R36 ;  /* 0x000040243d007988 */ /* 0x0045e80008000005 */
[----:B0-----:R-:W3:Y:S04]  /*348c0*/  LDL.LU R13, [R1+0x35f0] ;  /* 0x0035f000010d7983 */ /* 0x001ee80000300800 */
[----:B------:R-:W4:Y:S04]  /*348d0*/  LDL.LU R14, [R1+0x35ec] ;  /* 0x0035ec00010e7983 */ /* 0x000f280000300800 */
[----:B-1----:R-:W3:Y:S04]  /*348e0*/  LDL.LU R15, [R1+0x35e8] ;  /* 0x0035e800010f7983 */ /* 0x002ee80000300800 */
[----:B--2---:R-:W2:Y:S04]  /*348f0*/  LDL.LU R36, [R1+0x35e4] ;  /* 0x0035e40001247983 */ /* 0x004ea80000300800 */
        /* <DEDUP_REMOVED lines=8> */
[----:B------:R-:W-:Y:S04]  /*34980*/  STS.U8 [R61+UR5+0x160], R0 ;  /* 0x000160003d007988 */ /* 0x000fe80008000005 */
[----:B--2---:R0:W-:Y:S04]  /*34990*/  STS.U8 [R61+UR5+0x200], R36 ;  /* 0x000200243d007988 */ /* 0x0041e80008000005 */
[----:B---3--:R1:W-:Y:S04]  /*349a0*/  STS.U8 [R61+UR5+0x220], R15 ;  /* 0x0002200f3d007988 */ /* 0x0083e80008000005 */
[----:B----4-:R2:W-:Y:S04]  /*349b0*/  STS.U8 [R61+UR5+0x240], R14 ;  /* 0x0002400e3d007988 */ /* 0x0105e80008000005 */
[----:B------:R3:W-:Y:S04]  /*349c0*/  STS.U8 [R61+UR5+0x260], R13 ;  /* 0x0002600d3d007988 */ /* 0x0007e80008000005 */
[----:B0-----:R-:W4:Y:S04]  /*349d0*/  LDL.LU R36, [R1+0x35d0] ;  /* 0x0035d00001247983 */ /* 0x001f280000300800 */
[----:B-1----:R-:W4:Y:S04]  /*349e0*/  LDL.LU R15, [R1+0x35cc] ;  /* 0x0035cc00010f7983 */ /* 0x002f280000300800 */
[----:B--2---:R-:W2:Y:S04]  /*349f0*/  LDL.LU R14, [R1+0x35c8] ;  /* 0x0035c800010e7983 */ /* 0x004ea80000300800 */
[----:B---3--:R-:W3:Y:S04]  /*34a00*/  LDL.LU R13, [R1+0x35c4] ;  /* 0x0035c400010d7983 */ /* 0x008ee80000300800 */
[----:B------:R0:W-:Y:S04]  /*34a10*/  STS.U8 [R61+UR5+0x300], R45 ;  /* 0x0003002d3d007988 */ /* 0x0001e80008000005 */
[----:B------:R-:W-:Y:S04]  /*34a20*/  STS.U8 [R61+UR5+0x320], R12 ;  /* 0x0003200c3d007988 */ /* 0x000fe80008000005 */
[----:B------:R1:W-:Y:S04]  /*34a30*/  STS.U8 [R61+UR5+0x340], R60 ;  /* 0x0003403c3d007988 */ /* 0x0003e80008000005 */
[----:B0-----:R-:W2:Y:S01]  /*34a40*/  LDL.LU R45, [R1+0x35c0] ;  /* 0x0035c000012d7983 */ /* 0x001ea20000300800 */
[----:B-1----:R-:W0:Y:S03]  /*34a50*/  S2R R60, SR_TID.X ;  /* 0x00000000003c7919 */ /* 0x002e260000002100 */
        /* <DEDUP_REMOVED lines=17> */
[----:B------:R-:W2:Y:S01]  /*34b70*/  LDL.LU R12, [R1+0x35bc] ;  /* 0x0035bc00010c7983 */ /* 0x000ea20000300800 */
[----:B0-----:R-:W-:-:S04]  /*34b80*/  LOP3.LUT R60, R60, 0x1f, RZ, 0xc0, !PT ;  /* 0x0000001f3c3c7812 */ /* 0x001fc800078ec0ff */
[----:B------:R-:W-:-:S05]  /*34b90*/  LOP3.LUT R60, R60, 0x10, RZ, 0x3c, !PT ;  /* 0x000000103c3c7812 */ /* 0x000fca00078e3cff */
        /* <DEDUP_REMOVED lines=9> */
[----:B---3--:R0:W-:Y:S04]  /*34c30*/  STS.U8 [R60+UR5+0x80], R13 ;  /* 0x0000800d3c007988 */ /* 0x0081e80008000005 */
[----:B--2---:R1:W-:Y:S04]  /*34c40*/  STS.U8 [R60+UR5+0xa0], R14 ;  /* 0x0000a00e3c007988 */ /* 0x0043e80008000005 */
[----:B------:R2:W-:Y:S04]  /*34c50*/  STS.U8 [R60+UR5+0xc0], R15 ;  /* 0x0000c00f3c007988 */ /* 0x0005e80008000005 */
[----:B0-----:R-:W3:Y:S04]  /*34c60*/  LDL.LU R13, [R1+0x35b8] ;  /* 0x0035b800010d7983 */ /* 0x001ee80000300800 */
[----:B-1----:R-:W3:Y:S04]  /*34c70*/  LDL.LU R14, [R1+0x35b4] ;  /* 0x0035b400010e7983 */ /* 0x002ee80000300800 */
[----:B--2---:R-:W3:Y:S04]  /*34c80*/  LDL.LU R15, [R1+0x35b0] ;  /* 0x0035b000010f7983 */ /* 0x004ee80000300800 */
[----:B------:R-:W2:Y:S04]  /*34c90*/  LDL.LU R36, [R1+0x35ac] ;  /* 0x0035ac0001247983 */ /* 0x000ea80000300800 */
[----:B------:R-:W2:Y:S04]  /*34ca0*/  LDL.LU R37, [R1+0x35a8] ;  /* 0x0035a80001257983 */ /* 0x000ea80000300800 */
[----:B------:R-:W2:Y:S04]  /*34cb0*/  LDL.LU R38, [R1+0x35a4] ;  /* 0x0035a40001267983 */ /* 0x000ea80000300800 */
[----:B------:R-:W2:Y:S04]  /*34cc0*/  LDL.LU R39, [R1+0x35a0] ;  /* 0x0035a00001277983 */ /* 0x000ea80000300800 */
[----:B------:R-:W4:Y:S04]  /*34cd0*/  LDL.LU R8, [R1+0x359c] ;  /* 0x00359c0001087983 */ /* 0x000f280000300800 */
[----:B------:R-:W4:Y:S04]  /*34ce0*/  LDL.LU R9, [R1+0x3598] ;  /* 0x0035980001097983 */ /* 0x000f280000300800 */
[----:B------:R-:W4:Y:S04]  /*34cf0*/  LDL.LU R10, [R1+0x3594] ;  /* 0x00359400010a7983 */ /* 0x000f280000300800 */
[----:B------:R-:W4:Y:S04]  /*34d00*/  LDL.LU R11, [R1+0x3590] ;  /* 0x00359000010b7983 */ /* 0x000f280000300800 */
[----:B------:R-:W4:Y:S04]  /*34d10*/  LDL.LU R44, [R1+0x358c] ;  /* 0x00358c00012c7983 */ /* 0x000f280000300800 */
[----:B------:R-:W3:Y:S04]  /*34d20*/  LDL R0, [R1+0x17c4] ;  /* 0x0017c40001007983 */ /* 0x000ee80000100800 */
[----:B------:R0:W-:Y:S04]  /*34d30*/  STS.U8 [R60+UR5+0x6a0], R21 ;  /* 0x0006a0153c007988 */ /* 0x0001e80008000005 */
[----:B------:R1:W-:Y:S04]  /*34d40*/  STS.U8 [R60+UR5+0x7e0], R45 ;  /* 0x0007e02d3c007988 */ /* 0x0003e80008000005 */
[----:B------:R1:W-:Y:S04]  /*34d50*/  STS.U8 [R60+UR5+0x680], R22 ;  /* 0x000680163c007988 */ /* 0x0003e80008000005 */
[----:B------:R-:W-:Y:S04]  /*34d60*/  STS.U8 [R60+UR5+0x380], R58 ;  /* 0x0003803a3c007988 */ /* 0x000fe80008000005 */
[----:B------:R-:W-:Y:S04]  /*34d70*/  STS.U8 [R60+UR5+0x3a0], R57 ;  /* 0x0003a0393c007988 */ /* 0x000fe80008000005 */
[----:B------:R-:W-:Y:S04]  /*34d80*/  STS.U8 [R60+UR5+0x3c0], R56 ;  /* 0x0003c0383c007988 */ /* 0x000fe80008000005 */
[----:B------:R-:W-:Y:S01]  /*34d90*/  STS.U8 [R60+UR5+0x3e0], R51 ;  /* 0x0003e0333c007988 */ /* 0x000fe20008000005 */
[----:B0-----:R-:W-:-:S03]  /*34da0*/  IMAD R21, R47, 0x100, R46 ;  /* 0x000001002f157824 */ /* 0x001fc600078e022e */
[----:B-1----:R-:W4:Y:S04]  /*34db0*/  LDL.LU R45, [R1+0x3588] ;  /* 0x00358800012d7983 */ /* 0x002f280000300800 */
[----:B------:R-:W4:Y:S04]  /*34dc0*/  LDL.LU R46, [R1+0x3584] ;  /* 0x00358400012e7983 */ /* 0x000f280000300800 */
[----:B------:R-:W4:Y:S01]  /*34dd0*/  LDL.LU R47, [R1+0x3580] ;  /* 0x00358000012f7983 */ /* 0x000f220000300800 */
[----:B------:R-:W-:-:S03]  /*34de0*/  IMAD R22, R53, 0x100, R52 ;  /* 0x0000010035167824 */ /* 0x000fc600078e0234 */
[----:B------:R-:W-:Y:S04]  /*34df0*/  STS.U8 [R60+UR5+0x480], R42 ;  /* 0x0004802a3c007988 */ /* 0x000fe80008000005 */
[----:B------:R-:W4:Y:S04]  /*34e00*/  LDL.LU R52, [R1+0x357c] ;  /* 0x00357c0001347983 */ /* 0x000f280000300800 */
[----:B------:R-:W-:Y:S04]  /*34e10*/  STS.U8 [R60+UR5+0x4a0], R41 ;  /* 0x0004a0293c007988 */ /* 0x000fe80008000005 */
[----:B------:R-:W-:Y:S04]  /*34e20*/  STS.U8 [R60+UR5+0x4c0], R40 ;  /* 0x0004c0283c007988 */ /* 0x000fe80008000005 */
[----:B------:R-:W-:Y:S04]  /*34e30*/  STS.U8 [R60+UR5+0x4e0], R35 ;  /* 0x0004e0233c007988 */ /* 0x000fe80008000005 */
[----:B------:R-:W-:Y:S04]  /*34e40*/  STS.U8 [R60+UR5+0x580], R30 ;  /* 0x0005801e3c007988 */ /* 0x000fe80008000005 */
[----:B------:R-:W-:Y:S04]  /*34e50*/  STS.U8 [R60+UR5+0x5a0], R29 ;  /* 0x0005a01d3c007988 */ /* 0x000fe80008000005 */
[----:B------:R-:W-:Y:S04]  /*34e60*/  STS.U8 [R60+UR5+0x5c0], R28 ;  /* 0x0005c01c3c007988 */ /* 0x000fe80008000005 */
[----:B------:R-:W-:Y:S04]  /*34e70*/  STS.U8 [R60+UR5+0x5e0], R27 ;  /* 0x0005e01b3c007988 */ /* 0x000fe80008000005 */
[----:B------:R0:W-:Y:S04]  /*34e80*/  STS.U8 [R60+UR5+0x6c0], R20 ;  /* 0x0006c0143c007988 */ /* 0x0001e80008000005 */
[----:B------:R-:W-:Y:S04]  /*34e90*/  STS.U8 [R60+UR5+0x6e0], R19 ;  /* 0x0006e0133c007988 */ /* 0x000fe80008000005 */
[----:B------:R-:W-:Y:S04]  /*34ea0*/  STS.U8 [R60+UR5+0x780], R6 ;  /* 0x000780063c007988 */ /* 0x000fe80008000005 */
[----:B------:R-:W-:Y:S04]  /*34eb0*/  STS.U8 [R60+UR5+0x7a0], R5 ;  /* 0x0007a0053c007988 */ /* 0x000fe80008000005 */
[----:B------:R-:W-:Y:S04]  /*34ec0*/  STS.U8 [R60+UR5+0x7c0], R4 ;  /* 0x0007c0043c007988 */ /* 0x000fe80008000005 */
[----:B------:R-:W4:Y:S01]  /*34ed0*/  LDL.LU R53, [R1+0x3578] ;  /* 0x0035780001357983 */ /* 0x000f220000300800 */
[----:B------:R-:W-:Y:S01]  /*34ee0*/  IMAD R23, R55, 0x100, R54 ;  /* 0x0000010037177824 */ /* 0x000fe200078e0236 */
[----:B------:R-:W-:Y:S06]  /*34ef0*/  BAR.SYNC.DEFER_BLOCKING 0x0 ;  /* 0x0000000000007b1d */ /* 0x000fec0000010000 */
[----:B------:R-:W4:Y:S04]  /*34f00*/  LDL.LU R54, [R1+0x3574] ;  /* 0x0035740001367983 */ /* 0x000f280000300800 */
[----:B------:R-:W4:Y:S01]  /*34f10*/  LDL.LU R55, [R1+0x3570] ;  /* 0x0035700001377983 */ /* 0x000f220000300800 */
[----:B0-----:R-:W-:Y:S01]  /*34f20*/  IMAD R20, R2, 0x100, R3 ;  /* 0x0000010002147824 */ /* 0x001fe200078e0203 */
[----:B------:R-:W-:-:S02]  /*34f30*/  F2FP.F16.E4M3.UNPACK_B R21, R21 ;  /* 0x00000015ff15723e */ /* 0x000fc400020006ff */
[----:B------:R-:W-:Y:S02]  /*34f40*/  F2FP.F16.E4M3.UNPACK_B R22, R22 ;  /* 0x00000016ff16723e */ /* 0x000fe400020006ff */
[----:B------:R-:W-:Y:S02]  /*34f50*/  F2FP.F16.E4M3.UNPACK_B R23, R23 ;  /* 0x00000017ff17723e */ /* 0x000fe400020006ff */
[----:B------:R-:W-:Y:S01]  /*34f60*/  F2FP.F16.E4M3.UNPACK_B R20, R20 ;  /* 0x00000014ff14723e */ /* 0x000fe200020006ff */
[----:B---3--:R-:W0:Y:S04]  /*34f70*/  LDSM.16.M88.4 R40, [R0] ;  /* 0x000000000028783b */ /* 0x008e280000000200 */
[----:B------:R-:W1:Y:S04]  /*34f80*/  LDSM.16.M88.4 R24, [R0+0x200] ;  /* 0x000200000018783b */ /* 0x000e680000000200 */
[----:B------:R-:W3:Y:S04]  /*34f90*/  LDSM.16.M88.4 R32, [R0+0x400] ;  /* 0x000400000020783b */ /* 0x000ee80000000200 */
[----:B------:R-:W3:Y:S01]  /*34fa0*/  LDSM.16.M88.4 R28, [R0+0x600] ;  /* 0x00060000001c783b */ /* 0x000ee20000000200 */
[----:B0-----:R-:W-:-:S02]  /*34fb0*/  F2FP.F16.E4M3.UNPACK_B R16, R40 ;  /* 0x00000028ff10723e */ /* 0x001fc400020006ff */
[----:B------:R-:W-:-:S07]  /*34fc0*/  F2FP.F16.E4M3.UNPACK_B R17, R41 ;  /* 0x00000029ff11723e */ /* 0x000fce00020006ff */
[----:B------:R-:W-:Y:S01]  /*34fd0*/  HMMA.16816.F32 R4, R20, R16, R12 ;  /* 0x000000101404723c */ /* 0x000fe2000000180c */
[----:B------:R-:W-:Y:S04]  /*34fe0*/  STL [R1+0x33bc], R40 ;  /* 0x0033bc2801007387 */ /* 0x000fe80000100800 */
[----:B------:R-:W-:Y:S02]  /*34ff0*/  STL [R1+0x33c0], R41 ;  /* 0x0033c02901007387 */ /* 0x000fe40000100800 */
[----:B------:R-:W-:Y:S02]  /*35000*/  F2FP.F16.E4M3.UNPACK_B R14, R42 ;  /* 0x0000002aff0e723e */ /* 0x000fe400020006ff */
[----:B------:R-:W-:-:S15]  /*35010*/  F2FP.F16.E4M3.UNPACK_B R15, R43 ;  /* 0x0000002bff0f723e */ /* 0x000fde00020006ff */
[----:B------:R-:W-:Y:S02]  /*35020*/  IMAD.MOV.U32 R51, RZ, RZ, R4 ;  /* 0x000000ffff337224 */ /* 0x000fe400078e0004 */
[----:B------:R-:W-:Y:S02]  /*35030*/  IMAD.MOV.U32 R50, RZ, RZ, R5 ;  /* 0x000000ffff327224 */ /* 0x000fe400078e0005 */
[----:B------:R-:W-:Y:S02]  /*35040*/  IMAD.MOV.U32 R49, RZ, RZ, R6 ;  /* 0x000000ffff317224 */ /* 0x000fe400078e0006 */
[----:B------:R-:W-:Y:S01]  /*35050*/  IMAD.MOV.U32 R48, RZ, RZ, R7 ;  /* 0x000000ffff307224 */ /* 0x000fe200078e0007 */
[----:B------:R-:W-:Y:S04]  /*35060*/  STL.64 [R1+0x33d8], R50 ;  /* 0x0033d83201007387 */ /* 0x000fe80000100a00 */
[----:B------:R0:W-:Y:S04]  /*35070*/  STL.64 [R1+0x33d0], R48 ;  /* 0x0033d03001007387 */ /* 0x0001e80000100a00 */
[----:B------:R-:W-:Y:S04]  /*35080*/  STL [R1+0x33c4], R42 ;  /* 0x0033c42a01007387 */ /* 0x000fe80000100800 */
[----:B------:R-:W-:Y:S01]  /*35090*/  STL [R1+0x33c8], R43 ;  /* 0x0033c82b01007387 */ /* 0x000fe20000100800 */
[----:B--2---:R-:W-:Y:S03]  /*350a0*/  HMMA.16816.F32 R4, R20, R14, R36 ;  /* 0x0000000e1404723c */ /* 0x004fe60000001824 */
[----:B------:R-:W2:Y:S04]  /*350b0*/  LDL.LU.64 R56, [R1] ;  /* 0x0000000001387983 */ /* 0x000ea80000300a00 */
[----:B------:R-:W2:-:S15]  /*350c0*/  LDL.LU.64 R58, [R1+0x8] ;  /* 0x00000800013a7983 */ /* 0x000e9e0000300a00 */
[----:B------:R-:W-:-:S01]  /*350d0*/  NOP ;  /* 0x0000000000007918 */ /* 0x000fc20000000000 */
[----:B------:R-:W-:Y:S04]  /*350e0*/  STL.64 [R1+0xa0], R4 ;  /* 0x0000a00401007387 */ /* 0x000fe80000100a00 */
[----:B------:R4:W-:Y:S04]  /*350f0*/  STL.64 [R1+0xa8], R6 ;  /* 0x0000a80601007387 */ /* 0x0009e80000100a00 */
[----:B0-----:R-:W2:Y:S04]  /*35100*/  LDL.LU.64 R48, [R1+0x70] ;  /* 0x0000700001307983 */ /* 0x001ea80000300a00 */
[----:B------:R-:W2:Y:S01]  /*35110*/  LDL.LU.64 R50, [R1+0x78] ;  /* 0x0000780001327983 */ /* 0x000ea20000300a00 */
[----:B-1----:R-:W-:-:S02]  /*35120*/  F2FP.F16.E4M3.UNPACK_B R12, R24 ;  /* 0x00000018ff0c723e */ /* 0x002fc400020006ff */
[----:B------:R-:W-:-:S07]  /*35130*/  F2FP.F16.E4M3.UNPACK_B R13, R25 ;  /* 0x00000019ff0d723e */ /* 0x000fce00020006ff */
[----:B----4-:R-:W-:Y:S07]  /*35140*/  HMMA.16816.F32 R4, R20, R12, R8 ;  /* 0x0000000c1404723c */ /* 0x010fee0000001808 */
[----:B------:R-:W-:Y:S02]  /*35150*/  F2FP.F16.E4M3.UNPACK_B R10, R26 ;  /* 0x0000001aff0a723e */ /* 0x000fe400020006ff */
[----:B------:R-:W-:Y:S02]  /*35160*/  F2FP.F16.E4M3.UNPACK_B R11, R27 ;  /* 0x0000001bff0b723e */ /* 0x000fe400020006ff */
[----:B---3--:R-:W-:-:S02]  /*35170*/  F2FP.F16.E4M3.UNPACK_B R8, R32 ;  /* 0x00000020ff08723e */ /* 0x008fc400020006ff */
[----:B------:R-:W-:-:S03]  /*35180*/  F2FP.F16.E4M3.UNPACK_B R9, R33 ;  /* 0x00000021ff09723e */ /* 0x000fc600020006ff */
[C---:B------:R-:W-:Y:S06]  /*35190*/  HMMA.16816.F32 R44, R20.reuse, R10, R44 ;  /* 0x0000000a142c723c */ /* 0x040fec000000182c */
[----:B------:R-:W-:Y:S02]  /*351a0*/  HMMA.16816.F32 R52, R20, R8, R52 ;  /* 0x000000081434723c */ /* 0x000fe40000001834 */
[----:B------:R-:W-:Y:S02]  /*351b0*/  IMAD.MOV.U32 R43, RZ, RZ, R4 ;  /* 0x000000ffff2b7224 */ /* 0x000fe400078e0004 */
[----:B------:R-:W-:-:S02]  /*351c0*/  IMAD.MOV.U32 R42, RZ, RZ, R5 ;  /* 0x000000ffff2a7224 */ /* 0x000fc400078e0005 */
[----:B------:R-:W-:Y:S02]  /*351d0*/  IMAD.MOV.U32 R41, RZ, RZ, R6 ;  /* 0x000000ffff297224 */ /* 0x000fe400078e0006 */
[----:B------:R-:W-:Y:S01]  /*351e0*/  IMAD.MOV.U32 R40, RZ, RZ, R7 ;  /* 0x000000ffff287224 */ /* 0x000fe200078e0007 */
[----:B------:R-:W-:Y:S04]  /*351f0*/  STL.64 [R1+0x33e8], R42 ;  /* 0x0033e82a01007387 */ /* 0x000fe80000100a00 */
[----:B------:R-:W-:Y:S04]  /*35200*/  STL.64 [R1+0x33e0], R40 ;  /* 0x0033e02801007387 */ /* 0x000fe80000100a00 */
[----:B------:R-:W-:Y:S04]  /*35210*/  STL.64 [R1+0x33f8], R26 ;  /* 0x0033f81a01007387 */ /* 0x000fe80000100a00 */
[----:B------:R2:W-:Y:S04]  /*35220*/  STL.64 [R1+0x33f0], R24 ;  /* 0x0033f01801007387 */ /* 0x0005e80000100a00 */
[----:B------:R-:W-:Y:S04]  /*35230*/  STL.64 [R1+0x3408], R46 ;  /* 0x0034082e01007387 */ /* 0x000fe80000100a00 */
[----:B------:R-:W-:Y:S04]  /*35240*/  STL.64 [R1+0x3400], R44 ;  /* 0x0034002c01007387 */ /* 0x000fe80000100a00 */
[----:B------:R-:W-:Y:S04]  /*35250*/  STL [R1+0x337c], R52 ;  /* 0x00337c3401007387 */ /* 0x000fe80000100800 */
[----:B------:R-:W-:Y:S04]  /*35260*/  STL [R1+0x3378], R53 ;  /* 0x0033783501007387 */ /* 0x000fe80000100800 */
[----:B------:R-:W-:Y:S04]  /*35270*/  STL [R1+0x3374], R54 ;  /* 0x0033743601007387 */ /* 0x000fe80000100800 */
[----:B------:R-:W-:Y:S04]  /*35280*/  STL [R1+0x3370], R55 ;  /* 0x0033703701007387 */ /* 0x000fe80000100800 */
[----:B------:R-:W-:Y:S04]  /*35290*/  STL [R1+0x3380], R34 ;  /* 0x0033802201007387 */ /* 0x000fe80000100800 */
[----:B------:R-:W-:Y:S04]  /*352a0*/  STL [R1+0x3384], R35 ;  /* 0x0033842301007387 */ /* 0x000fe80000100800 */
[----:B------:R-:W3:Y:S04]  /*352b0*/  LDL.LU.64 R36, [R1+0x60] ;  /* 0x0000600001247983 */ /* 0x000ee80000300a00 */
[----:B------:R-:W3:Y:S01]  /*352c0*/  LDL.LU.64 R38, [R1+0x68] ;  /* 0x0000680001267983 */ /* 0x000ee20000300a00 */
[----:B------:R-:W-:-:S02]  /*352d0*/  F2FP.F16.E4M3.UNPACK_B R6, R34 ;  /* 0x00000022ff06723e */ /* 0x000fc400020006ff */
[----:B------:R-:W-:Y:S02]  /*352e0*/  F2FP.F16.E4M3.UNPACK_B R7, R35 ;  /* 0x00000023ff07723e */ /* 0x000fe400020006ff */
[----:B------:R-:W-:Y:S02]  /*352f0*/  F2FP.F16.E4M3.UNPACK_B R4, R28 ;  /* 0x0000001cff04723e */ /* 0x000fe400020006ff */
[----:B------:R-:W-:-:S03]  /*35300*/  F2FP.F16.E4M3.UNPACK_B R5, R29 ;  /* 0x0000001dff05723e */ /* 0x000fc600020006ff */
[----:B--2---:R-:W-:-:S15]  /*35310*/  HMMA.16816.F32 R24, R20, R6, R56 ;  /* 0x000000061418723c */ /* 0x004fde0000001838 */
[----:B------:R-:W-:-:S08]  /*35320*/  NOP ;  /* 0x0000000000007918 */ /* 0x000fd00000000000 */
[----:B------:R-:W-:Y:S04]  /*35330*/  STL.64 [R1], R24 ;  /* 0x0000001801007387 */ /* 0x000fe80000100a00 */
[----:B------:R0:W-:Y:S04]  /*35340*/  STL.64 [R1+0x8], R26 ;  /* 0x0000081a01007387 */ /* 0x0001e80000100a00 */
[----:B------:R-:W2:Y:S04]  /*35350*/  LDL.LU R19, [R1+0x1044] ;  /* 0x0010440001137983 */ /* 0x000ea80000300800 */
[----:B------:R-:W2:Y:S04]  /*35360*/  LDL.LU R56, [R1+0x1040] ;  /* 0x0010400001387983 */ /* 0x000ea80000300800 */
[----:B------:R-:W4:Y:S04]  /*35370*/  LDL.LU R57, [R1+0x104c] ;  /* 0x00104c0001397983 */ /* 0x000f280000300800 */
[----:B------:R-:W4:Y:S04]  /*35380*/  LDL.LU R58, [R1+0x1048] ;  /* 0x00104800013a7983 */ /* 0x000f280000300800 */
[----:B------:R-:W4:Y:S04]  /*35390*/  LDL.LU R18, [R1+0x1054] ;  /* 0x0010540001127983 */ /* 0x000f280000300800 */
[----:B------:R-:W4:Y:S04]  /*353a0*/  LDL.LU R59, [R1+0x1050] ;  /* 0x00105000013b7983 */ /* 0x000f280000300800 */
[----:B------:R-:W4:Y:S04]  /*353b0*/  LDL.LU R0, [R1+0x105c] ;  /* 0x00105c0001007983 */ /* 0x000f280000300800 */
[----:B------:R-:W4:Y:S01]  /*353c0*/  LDL.LU R61, [R1+0x1058] ;  /* 0x00105800013d7983 */ /* 0x000f220000300800 */
[----:B0-----:R-:W-:Y:S03]  /*353d0*/  HMMA.16816.F32 R24, R20, R4, R48 ;  /* 0x000000041418723c */ /* 0x001fe60000001830 */
[----:B------:R0:W-:Y:S04]  /*353e0*/  STL [R1+0x3388], R28 ;  /* 0x0033881c01007387 */ /* 0x0001e80000100800 */
[----:B------:R1:W-:-:S15]  /*353f0*/  STL [R1+0x338c], R29 ;  /* 0x00338c1d01007387 */ /* 0x0003de0000100800 */
[----:B------:R-:W-:-:S02]  /*35400*/  NOP ;  /* 0x0000000000007918 */ /* 0x000fc40000000000 */
[----:B------:R-:W-:Y:S02]  /*35410*/  IMAD.MOV.U32 R34, RZ, RZ, R24 ;  /* 0x000000ffff227224 */ /* 0x000fe400078e0018 */
[----:B------:R-:W-:Y:S02]  /*35420*/  IMAD.MOV.U32 R52, RZ, RZ, R25 ;  /* 0x000000ffff347224 */ /* 0x000fe400078e0019 */
[----:B------:R-:W-:Y:S02]  /*35430*/  IMAD.MOV.U32 R53, RZ, RZ, R26 ;  /* 0x000000ffff357224 */ /* 0x000fe400078e001a */
[----:B------:R-:W-:Y:S01]  /*35440*/  IMAD.MOV.U32 R54, RZ, RZ, R27 ;  /* 0x000000ffff367224 */ /* 0x000fe200078e001b */
[----:B------:R-:W4:Y:S04]  /*35450*/  LDL.LU.64 R24, [R1+0xbf0] ;  /* 0x000bf00001187983 */ /* 0x000f280000300a00 */
[----:B------:R-:W4:Y:S01]  /*35460*/  LDL.LU.64 R26, [R1+0xbf8] ;  /* 0x000bf800011a7983 */ /* 0x000f220000300a00 */
[----:B------:R-:W-:-:S02]  /*35470*/  F2FP.F16.E4M3.UNPACK_B R2, R30 ;  /* 0x0000001eff02723e */ /* 0x000fc400020006ff */
[----:B------:R-:W-:Y:S01]  /*35480*/  F2FP.F16.E4M3.UNPACK_B R3, R31 ;  /* 0x0000001fff03723e */ /* 0x000fe200020006ff */
[----:B------:R-:W4:Y:S04]  /*35490*/  LDL.LU.64 R40, [R1+0xbe0] ;  /* 0x000be00001287983 */ /* 0x000f280000300a00 */
[----:B------:R-:W4:Y:S02]  /*354a0*/  LDL.LU.64 R42, [R1+0xbe8] ;  /* 0x000be800012a7983 */ /* 0x000f240000300a00 */
[----:B---3--:R-:W-:Y:S02]  /*354b0*/  HMMA.16816.F32 R20, R20, R2, R36 ;  /* 0x000000021414723c */ /* 0x008fe40000001824 */
[----:B------:R-:W-:Y:S04]  /*354c0*/  STL [R1+0x339c], R54 ;  /* 0x00339c3601007387 */ /* 0x000fe80000100800 */
        /* <DEDUP_REMOVED lines=8> */
[----:B------:R-:W-:-:S02]  /*35550*/  IMAD.MOV.U32 R35, RZ, RZ, R23 ;  /* 0x000000ffff237224 */ /* 0x000fc400078e0017 */
[----:B0-----:R-:W-:Y:S02]  /*35560*/  IMAD.MOV.U32 R28, RZ, RZ, R22 ;  /* 0x000000ffff1c7224 */ /* 0x001fe400078e0016 */
[----:B-1----:R-:W-:Y:S01]  /*35570*/  IMAD.MOV.U32 R29, RZ, RZ, R21 ;  /* 0x000000ffff1d7224 */ /* 0x002fe200078e0015 */
[----:B------:R-:W-:Y:S04]  /*35580*/  STL [R1+0x33a8], R35 ;  /* 0x0033a82301007387 */ /* 0x000fe80000100800 */
[----:B------:R-:W-:Y:S04]  /*35590*/  STL [R1+0x33a4], R28 ;  /* 0x0033a41c01007387 */ /* 0x000fe80000100800 */
[----:B------:R0:W-:Y:S04]  /*355a0*/  STL [R1+0x33a0], R29 ;  /* 0x0033a01d01007387 */ /* 0x0001e80000100800 */
[----:B0-----:R-:W3:Y:S04]  /*355b0*/  LDL.LU.64 R28, [R1+0xbc0] ;  /* 0x000bc000011c7983 */ /* 0x001ee80000300a00 */
[----:B------:R-:W3:Y:S01]  /*355c0*/  LDL.LU.64 R30, [R1+0xbc8] ;  /* 0x000bc800011e7983 */ /* 0x000ee20000300a00 */
[----:B--2---:R-:W-:-:S02]  /*355d0*/  IMAD R20, R56, 0x100, R19 ;  /* 0x0000010038147824 */ /* 0x004fc400078e0213 */
[----:B----4-:R-:W-:Y:S02]  /*355e0*/  IMAD R21, R58, 0x100, R57 ;  /* 0x000001003a157824 */ /* 0x010fe400078e0239 */
[----:B------:R-:W-:Y:S02]  /*355f0*/  IMAD R22, R59, 0x100, R18 ;  /* 0x000001003b167824 */ /* 0x000fe400078e0212 */
[----:B------:R-:W-:Y:S01]  /*35600*/  IMAD R23, R61, 0x100, R0 ;  /* 0x000001003d177824 */ /* 0x000fe200078e0200 */
[----:B------:R-:W-:Y:S02]  /*35610*/  F2FP.F16.E4M3.UNPACK_B R20, R20 ;  /* 0x00000014ff14723e */ /* 0x000fe400020006ff */
[----:B------:R-:W-:Y:S02]  /*35620*/  F2FP.F16.E4M3.UNPACK_B R21, R21 ;  /* 0x00000015ff15723e */ /* 0x000fe400020006ff */
[----:B------:R-:W-:Y:S02]  /*35630*/  F2FP.F16.E4M3.UNPACK_B R22, R22 ;  /* 0x00000016ff16723e */ /* 0x000fe400020006ff */
[----:B------:R-:W-:-:S07]  /*35640*/  F2FP.F16.E4M3.UNPACK_B R23, R23 ;  /* 0x00000017ff17723e */ /* 0x000fce00020006ff */
[----:B------:R-:W-:Y:S01]  /*35650*/  HMMA.16816.F32 R44, R20, R16, R24 ;  /* 0x00000010142c723c */ /* 0x000fe20000001818 */
[----:B------:R-:W2:Y:S04]  /*35660*/  LDL.LU.64 R24, [R1+0xbb0] ;  /* 0x000bb00001187983 */ /* 0x000ea80000300a00 */
[----:B------:R-:W2:-:S15]  /*35670*/  LDL.LU.64 R26, [R1+0xbb8] ;  /* 0x000bb800011a7983 */ /* 0x000e9e0000300a00 */
[----:B------:R-:W-:-:S03]  /*35680*/  NOP ;  /* 0x0000000000007918 */ /* 0x000fc60000000000 */
[----:B------:R-:W-:Y:S04]  /*35690*/  STL.64 [R1+0xbf0], R44 ;  /* 0x000bf02c01007387 */ /* 0x000fe80000100a00 */
[----:B------:R-:W-:Y:S04]  /*356a0*/  STL.64 [R1+0xbf8], R46 ;  /* 0x000bf82e01007387 */ /* 0x000fe80000100a00 */
[----:B------:R-:W-:Y:S04]  /*356b0*/  STL [R1+0x356c], R16 ;  /* 0x00356c1001007387 */ /* 0x000fe80000100800 */
[----:B------:R3:W-:Y:S02]  /*356c0*/  STL [R1+0x3568], R17 ;  /* 0x0035681101007387 */ /* 0x0007e40000100800 */
[C---:B---3--:R-:W-:Y:S06]  /*356d0*/  HMMA.16816.F32 R16, R20.reuse, R12, R36 ;  /* 0x0000000c1410723c */ /* 0x048fec0000001824 */
[----:B------:R-:W-:-:S15]  /*356e0*/  HMMA.16816.F32 R40, R20, R14, R40 ;  /* 0x0000000e1428723c */ /* 0x000fde0000001828 */
[----:B------:R-:W-:-:S03]  /*356f0*/  NOP ;  /* 0x0000000000007918 */ /* 0x000fc60000000000 */
[----:B------:R-:W-:Y:S02]  /*35700*/  IMAD.MOV.U32 R54, RZ, RZ, R16 ;  /* 0x000000ffff367224 */ /* 0x000fe400078e0010 */
[----:B------:R-:W-:Y:S02]  /*35710*/  IMAD.MOV.U32 R53, RZ, RZ, R17 ;  /* 0x000000ffff357224 */ /* 0x000fe400078e0011 */
[----:B------:R-:W-:Y:S02]  /*35720*/  IMAD.MOV.U32 R52, RZ, RZ, R18 ;  /* 0x000000ffff347224 */ /* 0x000fe400078e0012 */
[----:B------:R-:W-:Y:S02]  /*35730*/  IMAD.MOV.U32 R34, RZ, RZ, R19 ;  /* 0x000000ffff227224 */ /* 0x000fe400078e0013 */
[----:B------:R-:W-:Y:S01]  /*35740*/  HMMA.16816.F32 R16, R20, R10, R28 ;  /* 0x0000000a1410723c */ /* 0x000fe2000000181c */
[----:B------:R0:W-:Y:S04]  /*35750*/  STL.64 [R1+0xbe0], R40 ;  /* 0x000be02801007387 */ /* 0x0001e80000100a00 */
[----:B------:R1:W-:Y:S04]  /*35760*/  STL.64 [R1+0xbe8], R42 ;  /* 0x000be82a01007387 */ /* 0x0003e80000100a00 */
[----:B------:R-:W-:Y:S04]  /*35770*/  STL [R1+0x33b8], R34 ;  /* 0x0033b82201007387 */ /* 0x000fe80000100800 */
[----:B------:R-:W-:Y:S04]  /*35780*/  STL [R1+0x33b4], R52 ;  /* 0x0033b43401007387 */ /* 0x000fe80000100800 */
[----:B------:R-:W-:Y:S04]  /*35790*/  STL [R1+0x33b0], R53 ;  /* 0x0033b03501007387 */ /* 0x000fe80000100800 */
[----:B------:R-:W-:Y:S04]  /*357a0*/  STL [R1+0x33ac], R54 ;  /* 0x0033ac3601007387 */ /* 0x000fe80000100800 */
[----:B------:R2:W-:Y:S04]  /*357b0*/  STL [R1+0xbc0], R16 ;  /* 0x000bc01001007387 */ /* 0x0005e80000100800 */
[----:B------:R-:W3:Y:S04]  /*357c0*/  LDL.LU R50, [R1+0x1064] ;  /* 0x0010640001327983 */ /* 0x000ee80000300800 */
[----:B------:R-:W3:Y:S04]  /*357d0*/  LDL.LU R51, [R1+0x1060] ;  /* 0x0010600001337983 */ /* 0x000ee80000300800 */
[----:B0-----:R-:W4:Y:S04]  /*357e0*/  LDL.LU.64 R40, [R1+0xfb0] ;  /* 0x000fb00001287983 */ /* 0x001f280000300a00 */
[----:B-1----:R-:W4:Y:S04]  /*357f0*/  LDL.LU.64 R42, [R1+0xfb8] ;  /* 0x000fb800012a7983 */ /* 0x002f280000300a00 */
[----:B------:R-:W3:Y:S04]  /*35800*/  LDL.LU.64 R36, [R1+0xfa0] ;  /* 0x000fa00001247983 */ /* 0x000ee80000300a00 */
[----:B------:R-:W3:Y:S01]  /*35810*/  LDL.LU.64 R38, [R1+0xfa8] ;  /* 0x000fa80001267983 */ /* 0x000ee20000300a00 */
[----:B------:R-:W-:-:S02]  /*35820*/  IMAD.MOV.U32 R35, RZ, RZ, R17 ;  /* 0x000000ffff237224 */ /* 0x000fc400078e0011 */
[----:B------:R-:W-:Y:S02]  /*35830*/  IMAD.MOV.U32 R28, RZ, RZ, R18 ;  /* 0x000000ffff1c7224 */ /* 0x000fe400078e0012 */
[----:B------:R-:W-:Y:S02]  /*35840*/  IMAD.MOV.U32 R29, RZ, RZ, R19 ;  /* 0x000000ffff1d7224 */ /* 0x000fe400078e0013 */
[----:B--2---:R-:W-:Y:S01]  /*35850*/  HMMA.16816.F32 R16, R20, R8, R24 ;  /* 0x000000081410723c */ /* 0x004fe20000001818 */
[----:B------:R-:W2:Y:S04]  /*35860*/  LDL.LU.64 R24, [R1+0x50] ;  /* 0x0000500001187983 */ /* 0x000ea80000300a00 */
[----:B------:R-:W2:-:S15]  /*35870*/  LDL.LU.64 R26, [R1+0x58] ;  /* 0x00005800011a7983 */ /* 0x000e9e0000300a00 */
[----:B------:R-:W-:-:S04]  /*35880*/  NOP ;  /* 0x0000000000007918 */ /* 0x000fc80000000000 */
[----:B------:R-:W-:Y:S02]  /*35890*/  IMAD.MOV.U32 R34, RZ, RZ, R16 ;  /* 0x000000ffff227224 */ /* 0x000fe400078e0010 */
[----:B------:R-:W-:Y:S01]  /*358a0*/  IMAD.MOV.U32 R52, RZ, RZ, R17 ;  /* 0x000000ffff347224 */ /* 0x000fe200078e0011 */
[----:B------:R-:W2:Y:S04]  /*358b0*/  LDL.LU R16, [R1+0x106c] ;  /* 0x00106c0001107983 */ /* 0x000ea80000300800 */
[----:B------:R-:W2:Y:S01]  /*358c0*/  LDL.LU R17, [R1+0x1074] ;  /* 0x0010740001117983 */ /* 0x000ea20000300800 */
[----:B------:R-:W-:-:S03]  /*358d0*/  IMAD.MOV.U32 R54, RZ, RZ, R19 ;  /* 0x000000ffff367224 */ /* 0x000fc600078e0013 */
[----:B------:R-:W2:Y:S04]  /*358e0*/  LDL.LU R60, [R1+0x1078] ;  /* 0x00107800013c7983 */ /* 0x000ea80000300800 */
[----:B------:R-:W2:Y:S04]  /*358f0*/  LDL.LU R19, [R1+0x1084] ;  /* 0x0010840001137983 */ /* 0x000ea80000300800 */
[----:B------:R-:W2:Y:S04]  /*35900*/  LDL.LU R56, [R1+0x1080] ;  /* 0x0010800001387983 */ /* 0x000ea80000300800 */
[----:B------:R-:W2:Y:S01]  /*35910*/  LDL.LU R57, [R1+0x108c] ;  /* 0x00108c0001397983 */ /* 0x000ea20000300800 */
[----:B------:R-:W-:-:S03]  /*35920*/  IMAD.MOV.U32 R53, RZ, RZ, R18 ;  /* 0x000000ffff357224 */ /* 0x000fc600078e0012 */
[----:B------:R-:W2:Y:S04]  /*35930*/  LDL.LU R58, [R1+0x1088] ;  /* 0x00108800013a7983 */ /* 0x000ea80000300800 */
[----:B------:R-:W2:Y:S04]  /*35940*/  LDL.LU R18, [R1+0x1094] ;  /* 0x0010940001127983 */ /* 0x000ea80000300800 */
[----:B------:R-:W2:Y:S04]  /*35950*/  LDL.LU R59, [R1+0x1090] ;  /* 0x00109000013b7983 */ /* 0x000ea80000300800 */
[----:B------:R-:W2:Y:S04]  /*35960*/  LDL.LU R0, [R1+0x109c] ;  /* 0x00109c0001007983 */ /* 0x000ea80000300800 */
[----:B------:R-:W2:Y:S04]  /*35970*/  LDL.LU R61, [R1+0x1098] ;  /* 0x00109800013d7983 */ /* 0x000ea80000300800 */
[----:B------:R-:W-:Y:S04]  /*35980*/  STL.64 [R1+0x3418], R34 ;  /* 0x0034182201007387 */ /* 0x000fe80000100a00 */
[----:B------:R-:W-:Y:S01]  /*35990*/  STL.64 [R1+0x3410], R32 ;  /* 0x0034102001007387 */ /* 0x000fe20000100a00 */
[----:B----4-:R-:W-:-:S15]  /*359a0*/  HMMA.16816.F32 R40, R20, R6, R40 ;  /* 0x000000061428723c */ /* 0x010fde0000001828 */
[----:B------:R-:W-:-:S09]  /*359b0*/  NOP ;  /* 0x0000000000007918 */ /* 0x000fd20000000000 */
[----:B------:R-:W-:Y:S02]  /*359c0*/  IMAD.MOV.U32 R31, RZ, RZ, R42 ;  /* 0x000000ffff1f7224 */ /* 0x000fe400078e002a */
[----:B------:R-:W-:Y:S01]  /*359d0*/  IMAD.MOV.U32 R30, RZ, RZ, R43 ;  /* 0x000000ffff1e7224 */ /* 0x000fe200078e002b */
[----:B------:R-:W-:Y:S04]  /*359e0*/  STL [R1+0xfb4], R41 ;  /* 0x000fb42901007387 */ /* 0x000fe80000100800 */
[----:B------:R-:W-:Y:S04]  /*359f0*/  STL.64 [R1+0x3438], R30 ;  /* 0x0034381e01007387 */ /* 0x000fe80000100a00 */
[----:B------:R3:W-:Y:S02]  /*35a00*/  STL.64 [R1+0x3430], R28 ;  /* 0x0034301c01007387 */ /* 0x0007e40000100a00 */
[----:B---3--:R-:W-:Y:S01]  /*35a10*/  HMMA.16816.F32 R28, R20, R4, R36 ;  /* 0x00000004141c723c */ /* 0x008fe20000001824 */
[----:B------:R-:W-:-:S05]  /*35a20*/  IMAD.MOV.U32 R55, RZ, RZ, R40 ;  /* 0x000000ffff377224 */ /* 0x000fca00078e0028 */
[----:B------:R-:W-:Y:S04]  /*35a30*/  STL.64 [R1+0x3428], R54 ;  /* 0x0034283601007387 */ /* 0x000fe80000100a00 */
[----:B------:R0:W-:Y:S01]  /*35a40*/  STL.64 [R1+0x3420], R52 ;  /* 0x0034203401007387 */ /* 0x0001e20000100a00 */
[----:B--2---:R-:W-:Y:S03]  /*35a50*/  HMMA.16816.F32 R24, R20, R2, R24 ;  /* 0x000000021418723c */ /* 0x004fe60000001818 */
[----:B------:R-:W2:Y:S09]  /*35a60*/  LDL.LU R21, [R1+0x1068] ;  /* 0x0010680001157983 */ /* 0x000eb20000300800 */
[----:B------:R-:W-:Y:S04]  /*35a70*/  STL.64 [R1+0xfa0], R28 ;  /* 0x000fa01c01007387 */ /* 0x000fe80000100a00 */
[----:B------:R-:W-:Y:S04]  /*35a80*/  STL.64 [R1+0xfa8], R30 ;  /* 0x000fa81e01007387 */ /* 0x000fe80000100a00 */
[----:B------:R-:W3:Y:S01]  /*35a90*/  LDL.LU R22, [R1+0x1070] ;  /* 0x0010700001167983 */ /* 0x000ee20000300800 */
[----:B------:R-:W-:-:S03]  /*35aa0*/  IMAD R20, R51, 0x100, R50 ;  /* 0x0000010033147824 */ /* 0x000fc600078e0232 */
[----:B------:R1:W-:Y:S04]  /*35ab0*/  STL.64 [R1+0x50], R24 ;  /* 0x0000501801007387 */ /* 0x0003e80000100a00 */
[----:B------:R4:W-:Y:S04]  /*35ac0*/  STL.64 [R1+0x58], R26 ;  /* 0x0000581a01007387 */ /* 0x0009e80000100a00 */
[----:B------:R-:W3:Y:S04]  /*35ad0*/  LDL.LU R23, [R1+0x107c] ;  /* 0x00107c0001177983 */ /* 0x000ee80000300800 */
[----:B0-----:R-:W3:Y:S04]  /*35ae0*/  LDL.LU.64 R52, [R1+0xba0] ;  /* 0x000ba00001347983 */ /* 0x001ee80000300a00 */
[----:B------:R-:W3:Y:S04]  /*35af0*/  LDL.LU.64 R54, [R1+0xba8] ;  /* 0x000ba80001367983 */ /* 0x000ee80000300a00 */
[----:B-1----:R-:W3:Y:S04]  /*35b00*/  LDL.LU.64 R24, [R1+0xb90] ;  /* 0x000b900001187983 */ /* 0x002ee80000300a00 */
[----:B----4-:R-:W4:Y:S04]  /*35b10*/  LDL.LU.64 R26, [R1+0xb98] ;  /* 0x000b9800011a7983 */ /* 0x010f280000300a00 */
[----:B------:R-:W4:Y:S04]  /*35b20*/  LDL.LU.64 R48, [R1+0xb80] ;  /* 0x000b800001307983 */ /* 0x000f280000300a00 */
        /* <DEDUP_REMOVED lines=10> */
[----:B------:R-:W4:Y:S01]  /*35bd0*/  LDL.LU.64 R30, [R1+0x48] ;  /* 0x00004800011e7983 */ /* 0x000f220000300a00 */
[----:B--2---:R-:W-:-:S03]  /*35be0*/  IMAD R21, R21, 0x100, R16 ;  /* 0x0000010015157824 */ /* 0x004fc600078e0210 */
[----:B------:R-:W2:Y:S01]  /*35bf0*/  LDL.LU R16, [R1+0x356c] ;  /* 0x00356c0001107983 */ /* 0x000ea20000300800 */
[----:B---3--:R-:W-:-:S03]  /*35c00*/  IMAD R22, R22, 0x100, R17 ;  /* 0x0000010016167824 */ /* 0x008fc600078e0211 */
[----:B------:R-:W2:Y:S01]  /*35c10*/  LDL.LU R17, [R1+0x3568] ;  /* 0x0035680001117983 */ /* 0x000ea20000300800 */
[----:B------:R-:W-:Y:S02]  /*35c20*/  F2FP.F16.E4M3.UNPACK_B R20, R20 ;  /* 0x00000014ff14723e */ /* 0x000fe400020006ff */
[----:B------:R-:W-:Y:S02]  /*35c30*/  F2FP.F16.E4M3.UNPACK_B R21, R21 ;  /* 0x00000015ff15723e */ /* 0x000fe400020006ff */
[----:B------:R-:W-:Y:S01]  /*35c40*/  F2FP.F16.E4M3.UNPACK_B R22, R22 ;  /* 0x00000016ff16723e */ /* 0x000fe200020006ff */
[----:B------:R-:W-:-:S05]  /*35c50*/  IMAD R23, R60, 0x100, R23 ;  /* 0x000001003c177824 */ /* 0x000fca00078e0217 */
[----:B------:R-:W-:-:S07]  /*35c60*/  F2FP.F16.E4M3.UNPACK_B R23, R23 ;  /* 0x00000017ff17723e */ /* 0x000fce00020006ff */
[----:B--2---:R-:W-:-:S15]  /*35c70*/  HMMA.16816.F32 R52, R20, R16, R52 ;  /* 0x000000101434723c */ /* 0x004fde0000001834 */
[----:B------:R-:W-:-:S08]  /*35c80*/  NOP ;  /* 0x0000000000007918 */ /* 0x000fd00000000000 */
[----:B------:R-:W-:Y:S04]  /*35c90*/  STL.64 [R1+0xba0], R52 ;  /* 0x000ba03401007387 */ /* 0x000fe80000100a00 */
[----:B------:R4:W-:Y:S02]  /*35ca0*/  STL.64 [R1+0xba8], R54 ;  /* 0x000ba83601007387 */ /* 0x0009e40000100a00 */
[C---:B----4-:R-:W-:Y:S02]  /*35cb0*/  HMMA.16816.F32 R52, R20.reuse, R14, R24 ;  /* 0x0000000e1434723c */ /* 0x050fe40000001818 */
[----:B------:R-:W2:Y:S04]  /*35cc0*/  LDL.LU.64 R24, [R1+0xb50] ;  /* 0x000b500001187983 */ /* 0x000ea80000300a00 */
[----:B------:R-:W2:Y:S01]  /*35cd0*/  LDL.LU.64 R26, [R1+0xb58] ;  /* 0x000b5800011a7983 */ /* 0x000ea20000300a00 */
[C---:B------:R-:W-:Y:S06]  /*35ce0*/  HMMA.16816.F32 R48, R20.reuse, R12, R48 ;  /* 0x0000000c1430723c */ /* 0x040fec0000001830 */
[C---:B------:R-:W-:Y:S06]  /*35cf0*/  HMMA.16816.F32 R44, R20.reuse, R10, R44 ;  /* 0x0000000a142c723c */ /* 0x040fec000000182c */
[C---:B------:R-:W-:Y:S06]  /*35d00*/  HMMA.16816.F32 R40, R20.reuse, R8, R40 ;  /* 0x000000081428723c */ /* 0x040fec0000001828 */
[C---:B------:R-:W-:Y:S06]  /*35d10*/  HMMA.16816.F32 R36, R20.reuse, R6, R36 ;  /* 0x000000061424723c */ /* 0x040fec0000001824 */
[C---:B------:R-:W-:Y:S06]  /*35d20*/  HMMA.16816.F32 R32, R20.reuse, R4, R32 ;  /* 0x000000041420723c */ /* 0x040fec0000001820 */
[----:B------:R-:W-:Y:S07]  /*35d30*/  HMMA.16816.F32 R28, R20, R2, R28 ;  /* 0x00000002141c723c */ /* 0x000fee000000181c */
[----:B------:R-:W-:-:S02]  /*35d40*/  IMAD R20, R56, 0x100, R19 ;  /* 0x0000010038147824 */ /* 0x000fc400078e0213 */
[----:B------:R-:W-:Y:S02]  /*35d50*/  IMAD R21, R58, 0x100, R57 ;  /* 0x000001003a157824 */ /* 0x000fe400078e0239 */
[----:B------:R-:W-:Y:S02]  /*35d60*/  IMAD R22, R59, 0x100, R18 ;  /* 0x000001003b167824 */ /* 0x000fe400078e0212 */
[----:B------:R-:W-:Y:S01]  /*35d70*/  IMAD R23, R61, 0x100, R0 ;  /* 0x000001003d177824 */ /* 0x000fe200078e0200 */
[----:B------:R-:W-:Y:S02]  /*35d80*/  F2FP.F16.E4M3.UNPACK_B R20, R20 ;  /* 0x00000014ff14723e */ /* 0x000fe400020006ff */
[----:B------:R-:W-:Y:S02]  /*35d90*/  F2FP.F16.E4M3.UNPACK_B R21, R21 ;  /* 0x00000015ff15723e */ /* 0x000fe400020006ff */
[----:B------:R-:W-:Y:S02]  /*35da0*/  F2FP.F16.E4M3.UNPACK_B R22, R22 ;  /* 0x00000016ff16723e */ /* 0x000fe400020006ff */
[----:B------:R-:W-:Y:S01]  /*35db0*/  F2FP.F16.E4M3.UNPACK_B R23, R23 ;  /* 0x00000017ff17723e */ /* 0x000fe200020006ff */
[----:B------:R-:W-:Y:S04]  /*35dc0*/  STL.64 [R1+0xb90], R52 ;  /* 0x000b903401007387 */ /* 0x000fe80000100a00 */
[----:B------:R-:W-:Y:S04]  /*35dd0*/  STL.64 [R1+0xb98], R54 ;  /* 0x000b983601007387 */ /* 0x000fe80000100a00 */
[----:B------:R-:W-:Y:S04]  /*35de0*/  STL.64 [R1+0xb80], R48 ;  /* 0x000b803001007387 */ /* 0x000fe80000100a00 */
[----:B------:R0:W-:Y:S04]  /*35df0*/  STL.64 [R1+0xb88], R50 ;  /* 0x000b883201007387 */ /* 0x0001e80000100a00 */
        /* <DEDUP_REMOVED lines=10> */
[----:B0-----:R-:W4:Y:S04]  /*35ea0*/  LDL.LU R50, [R1+0x10a4] ;  /* 0x0010a40001327983 */ /* 0x001f280000300800 */
[----:B------:R-:W4:Y:S04]  /*35eb0*/  LDL.LU R51, [R1+0x10a0] ;  /* 0x0010a00001337983 */ /* 0x000f280000300800 */
[----:B------:R-:W4:Y:S04]  /*35ec0*/  LDL.LU.64 R52, [R1+0xb40] ;  /* 0x000b400001347983 */ /* 0x000f280000300a00 */
[----:B------:R-:W4:Y:S01]  /*35ed0*/  LDL.LU.64 R54, [R1+0xb48] ;  /* 0x000b480001367983 */ /* 0x000f220000300a00 */
[----:B--2---:R-:W-:-:S15]  /*35ee0*/  HMMA.16816.F32 R24, R20, R16, R24 ;  /* 0x000000101418723c */ /* 0x004fde0000001818 */
[----:B------:R-:W-:-:S08]  /*35ef0*/  NOP ;  /* 0x0000000000007918 */ /* 0x000fd00000000000 */
[----:B------:R0:W-:Y:S04]  /*35f00*/  STL.64 [R1+0xb50], R24 ;  /* 0x000b501801007387 */ /* 0x0001e80000100a00 */
[----:B------:R2:W-:Y:S04]  /*35f10*/  STL.64 [R1+0xb58], R26 ;  /* 0x000b581a01007387 */ /* 0x0005e80000100a00 */
[----:B-1----:R-:W2:Y:S04]  /*35f20*/  LDL.LU.64 R44, [R1+0xb30] ;  /* 0x000b3000012c7983 */ /* 0x002ea80000300a00 */
[----:B---3--:R-:W3:Y:S04]  /*35f30*/  LDL.LU.64 R46, [R1+0xb38] ;  /* 0x000b3800012e7983 */ /* 0x008ee80000300a00 */
        /* <DEDUP_REMOVED lines=8> */
[----:B0-----:R-:W4:Y:S04]  /*35fc0*/  LDL.LU.64 R24, [R1+0x30] ;  /* 0x0000300001187983 */ /* 0x001f280000300a00 */
[----:B--2---:R-:W2:Y:S01]  /*35fd0*/  LDL.LU.64 R26, [R1+0x38] ;  /* 0x00003800011a7983 */ /* 0x004ea20000300a00 */
[C---:B------:R-:W-:Y:S03]  /*35fe0*/  HMMA.16816.F32 R52, R20.reuse, R14, R52 ;  /* 0x0000000e1434723c */ /* 0x040fe60000001834 */
[----:B------:R0:W-:Y:S04]  /*35ff0*/  STL [R1+0x3564], R16 ;  /* 0x0035641001007387 */ /* 0x0001e80000100800 */
[----:B0-----:R-:W2:Y:S04]  /*36000*/  LDL.LU R16, [R1+0x10ac] ;  /* 0x0010ac0001107983 */ /* 0x001ea80000300800 */
[----:B------:R0:W-:Y:S04]  /*36010*/  STL [R1+0x3560], R17 ;  /* 0x0035601101007387 */ /* 0x0001e80000100800 */
[----:B0-----:R-:W2:Y:S04]  /*36020*/  LDL.LU R17, [R1+0x10b4] ;  /* 0x0010b40001117983 */ /* 0x001ea80000300800 */
        /* <DEDUP_REMOVED lines=9> */
[----:B------:R0:W-:Y:S04]  /*360c0*/  STL.64 [R1+0xb40], R52 ;  /* 0x000b403401007387 */ /* 0x0001e80000100a00 */
[----:B------:R1:W-:Y:S01]  /*360d0*/  STL.64 [R1+0xb48], R54 ;  /* 0x000b483601007387 */ /* 0x0003e20000100a00 */
[C---:B---3--:R-:W-:Y:S06]  /*360e0*/  HMMA.16816.F32 R44, R20.reuse, R12, R44 ;  /* 0x0000000c142c723c */ /* 0x048fec000000182c */
[C---:B----4-:R-:W-:Y:S06]  /*360f0*/  HMMA.16816.F32 R40, R20.reuse, R10, R40 ;  /* 0x0000000a1428723c */ /* 0x050fec0000001828 */
[C---:B------:R-:W-:Y:S06]  /*36100*/  HMMA.16816.F32 R36, R20.reuse, R8, R36 ;  /* 0x000000081424723c */ /* 0x040fec0000001824 */
[C---:B------:R-:W-:Y:S06]  /*36110*/  HMMA.16816.F32 R32, R20.reuse, R6, R32 ;  /* 0x000000061420723c */ /* 0x040fec0000001820 */
[C---:B------:R-:W-:Y:S06]  /*36120*/  HMMA.16816.F32 R28, R20.reuse, R4, R28 ;  /* 0x00000004141c723c */ /* 0x040fec000000181c */
[----:B--2---:R-:W-:Y:S01]  /*36130*/  HMMA.16816.F32 R24, R20, R2, R24 ;  /* 0x000000021418723c */ /* 0x004fe20000001818 */
[----:B------:R-:W-:Y:S04]  /*36140*/  STL.64 [R1+0xb30], R44 ;  /* 0x000b302c01007387 */ /* 0x000fe80000100a00 */
[----:B------:R-:W-:Y:S04]  /*36150*/  STL.64 [R1+0xb38], R46 ;  /* 0x000b382e01007387 */ /* 0x000fe80000100a00 */
[----:B------:R-:W-:Y:S04]  /*36160*/  STL.64 [R1+0xb20], R40 ;  /* 0x000b202801007387 */ /* 0x000fe80000100a00 */
[----:B------:R-:W-:Y:S04]  /*36170*/  STL.64 [R1+0xb28], R42 ;  /* 0x000b282a01007387 */ /* 0x000fe80000100a00 */
[----:B------:R-:W-:Y:S04]  /*36180*/  STL.64 [R1+0xb10], R36 ;  /* 0x000b102401007387 */ /* 0x000fe80000100a00 */
[----:B------:R-:W-:Y:S04]  /*36190*/  STL.64 [R1+0xb18], R38 ;  /* 0x000b182601007387 */ /* 0x000fe80000100a00 */
[----:B------:R-:W-:Y:S04]  /*361a0*/  STL.64 [R1+0xf70], R32 ;  /* 0x000f702001007387 */ /* 0x000fe80000100a00 */
[----:B------:R-:W-:Y:S04]  /*361b0*/  STL.64 [R1+0xf78], R34 ;  /* 0x000f782201007387 */ /* 0x000fe80000100a00 */
[----:B------:R-:W2:Y:S04]  /*361c0*/  LDL.LU R21, [R1+0x10a8] ;  /* 0x0010a80001157983 */ /* 0x000ea80000300800 */
[----:B------:R-:W-:Y:S04]  /*361d0*/  STL.64 [R1+0xf60], R28 ;  /* 0x000f601c01007387 */ /* 0x000fe80000100a00 */
[----:B------:R-:W-:Y:S04]  /*361e0*/  STL.64 [R1+0xf68], R30 ;  /* 0x000f681e01007387 */ /* 0x000fe80000100a00 */
[----:B------:R-:W3:Y:S04]  /*361f0*/  LDL.LU R22, [R1+0x10b0] ;  /* 0x0010b00001167983 */ /* 0x000ee80000300800 */
[----:B------:R4:W-:Y:S04]  /*36200*/  STL.64 [R1+0x30], R24 ;  /* 0x0000301801007387 */ /* 0x0009e80000100a00 */
[----:B------:R4:W-:Y:S04]  /*36210*/  STL.64 [R1+0x38], R26 ;  /* 0x0000381a01007387 */ /* 0x0009e80000100a00 */
[----:B------:R-:W3:Y:S04]  /*36220*/  LDL.LU R23, [R1+0x10bc] ;  /* 0x0010bc0001177983 */ /* 0x000ee80000300800 */
[----:B0-----:R-:W3:Y:S04]  /*36230*/  LDL.LU.64 R52, [R1+0xb00] ;  /* 0x000b000001347983 */ /* 0x001ee80000300a00 */
[----:B-1----:R-:W3:Y:S01]  /*36240*/  LDL.LU.64 R54, [R1+0xb08] ;  /* 0x000b080001367983 */ /* 0x002ee20000300a00 */
[----:B------:R-:W-:-:S03]  /*36250*/  IMAD R20, R51, 0x100, R50 ;  /* 0x0000010033147824 */ /* 0x000fc600078e0232 */
        /* <DEDUP_REMOVED lines=18> */
[----:B------:R-:W-:Y:S01]  /*36380*/  IMAD R23, R60, 0x100, R23 ;  /* 0x000001003c177824 */ /* 0x000fe200078e0217 */
[----:B------:R-:W-:Y:S02]  /*36390*/  F2FP.F16.E4M3.UNPACK_B R20, R20 ;  /* 0x00000014ff14723e */ /* 0x000fe400020006ff */
[----:B------:R-:W-:Y:S02]  /*363a0*/  F2FP.F16.E4M3.UNPACK_B R21, R21 ;  /* 0x00000015ff15723e */ /* 0x000fe400020006ff */
[----:B------:R-:W-:Y:S02]  /*363b0*/  F2FP.F16.E4M3.UNPACK_B R22, R22 ;  /* 0x00000016ff16723e */ /* 0x000fe400020006ff */
        /* <DEDUP_REMOVED lines=204> */
[----:B------:R-:W4:Y:S04]  /*37080*/  LDL.LU R21, [R1+0x1128] ;  /* 0x0011280001157983 */ /* 0x000f280000300800 */
[----:B------:R4:W-:Y:S04]  /*37090*/  STL.64 [R1+0xee0], R28 ;  /* 0x000ee01c01007387 */ /* 0x0009e80000100a00 */
[----:B------:R4:W-:Y:S04]  /*370a0*/  STL.64 [R1+0xee8], R30 ;  /* 0x000ee81e01007387 */ /* 0x0009e80000100a00 */
[----:B------:R-:W4:Y:S04]  /*370b0*/  LDL.LU R22, [R1+0x1130] ;  /* 0x0011300001167983 */ /* 0x000f280000300800 */
[----:B------:R4:W-:Y:S04]  /*370c0*/  STL.64 [R1+0x9b0], R24 ;  /* 0x0009b01801007387 */ /* 0x0009e80000100a00 */
[----:B------:R4:W-:Y:S04]  /*370d0*/  STL.64 [R1+0x9b8], R26 ;  /* 0x0009b81a01007387 */ /* 0x0009e80000100a00 */
[----:B------:R-:W4:Y:S04]  /*370e0*/  LDL.LU R23, [R1+0x113c] ;  /* 0x00113c0001177983 */ /* 0x000f280000300800 */
[----:B0-----:R-:W4:Y:S04]  /*370f0*/  LDL.LU.64 R52, [R1+0x9a0] ;  /* 0x0009a00001347983 */ /* 0x001f280000300a00 */
[----:B-1----:R-:W4:Y:S01]  /*37100*/  LDL.LU.64 R54, [R1+0x9a8] ;  /* 0x0009a80001367983 */ /* 0x002f220000300a00 */
[----:B------:R-:W-:-:S03]  /*37110*/  IMAD R20, R51, 0x100, R50 ;  /* 0x0000010033147824 */ /* 0x000fc600078e0232 */
[----:B------:R-:W4:Y:S04]  /*37120*/  LDL.LU.64 R48, [R1+0x990] ;  /* 0x0009900001307983 */ /* 0x000f280000300a00 */
[----:B------:R-:W4:Y:S04]  /*37130*/  LDL.LU.64 R50, [R1+0x998] ;  /* 0x0009980001327983 */ /* 0x000f280000300a00 */
[----:B--2---:R-:W2:Y:S04]  /*37140*/  LDL.LU.64 R44, [R1+0x980] ;  /* 0x00098000012c7983 */ /* 0x004ea80000300a00 */
[----:B---3--:R-:W2:Y:S04]  /*37150*/  LDL.LU.64 R46, [R1+0x988] ;  /* 0x00098800012e7983 */ /* 0x008ea80000300a00 */
[----:B----4-:R-:W3:Y:S04]  /*37160*/  LDL.LU.64 R40, [R1+0x970] ;  /* 0x0009700001287983 */ /* 0x010ee80000300a00 */
[----:B------:R-:W3:Y:S04]  /*37170*/  LDL.LU.64 R42, [R1+0x978] ;  /* 0x00097800012a7983 */ /* 0x000ee80000300a00 */
        /* <DEDUP_REMOVED lines=8> */
[----:B------:R-:W-:-:S03]  /*37200*/  IMAD R21, R21, 0x100, R16 ;  /* 0x0000010015157824 */ /* 0x000fc600078e0210 */
[----:B------:R-:W4:Y:S01]  /*37210*/  LDL.LU R16, [R1+0x3554] ;  /* 0x0035540001107983 */ /* 0x000f220000300800 */
[----:B------:R-:W-:-:S03]  /*37220*/  IMAD R22, R22, 0x100, R17 ;  /* 0x0000010016167824 */ /* 0x000fc600078e0211 */
[----:B------:R-:W4:Y:S01]  /*37230*/  LDL.LU R17, [R1+0x3550] ;  /* 0x0035500001117983 */ /* 0x000f220000300800 */
[----:B------:R-:W-:Y:S01]  /*37240*/  IMAD R23, R60, 0x100, R23 ;  /* 0x000001003c177824 */ /* 0x000fe200078e0217 */
[----:B------:R-:W-:Y:S02]  /*37250*/  F2FP.F16.E4M3.UNPACK_B R20, R20 ;  /* 0x00000014ff14723e */ /* 0x000fe400020006ff */
[----:B------:R-:W-:Y:S02]  /*37260*/  F2FP.F16.E4M3.UNPACK_B R21, R21 ;  /* 0x00000015ff15723e */ /* 0x000fe400020006ff */
[----:B------:R-:W-:Y:S02]  /*37270*/  F2FP.F16.E4M3.UNPACK_B R22, R22 ;  /* 0x00000016ff16723e */ /* 0x000fe400020006ff */
[----:B------:R-:W-:-:S07]  /*37280*/  F2FP.F16.E4M3.UNPACK_B R23, R23 ;  /* 0x00000017ff17723e */ /* 0x000fce00020006ff */
[C---:B------:R-:W-:Y:S06]  /*37290*/  HMMA.16816.F32 R48, R20.reuse, R14, R48 ;  /* 0x0000000e1430723c */ /* 0x040fec0000001830 */
[C---:B--2---:R-:W-:Y:S06]  /*372a0*/  HMMA.16816.F32 R44, R20.reuse, R12, R44 ;  /* 0x0000000c142c723c */ /* 0x044fec000000182c */
[C---:B---3--:R-:W-:Y:S06]  /*372b0*/  HMMA.16816.F32 R40, R20.reuse, R10, R40 ;  /* 0x0000000a1428723c */ /* 0x048fec0000001828 */
[C---:B----4-:R-:W-:Y:S06]  /*372c0*/  HMMA.16816.F32 R32, R20.reuse, R6, R32 ;  /* 0x000000061420723c */ /* 0x050fec0000001820 */
[C---:B------:R-:W-:Y:S06]  /*372d0*/  HMMA.16816.F32 R28, R20.reuse, R4, R28 ;  /* 0x00000004141c723c */ /* 0x040fec000000181c */
[----:B------:R-:W-:-:S15]  /*372e0*/  HMMA.16816.F32 R52, R20, R16, R52 ;  /* 0x000000101434723c */ /* 0x000fde0000001834 */
[----:B------:R-:W-:-:S08]  /*372f0*/  NOP ;  /* 0x0000000000007918 */ /* 0x000fd00000000000 */
[----:B------:R-:W-:Y:S04]  /*37300*/  STL.64 [R1+0x9a0], R52 ;  /* 0x0009a03401007387 */ /* 0x000fe80000100a00 */
[----:B------:R-:W-:Y:S04]  /*37310*/  STL.64 [R1+0x9a8], R54 ;  /* 0x0009a83601007387 */ /* 0x000fe80000100a00 */
[----:B------:R-:W-:Y:S04]  /*37320*/  STL.64 [R1+0x3548], R14 ;  /* 0x0035480e01007387 */ /* 0x000fe80000100a00 */
[----:B------:R-:W-:Y:S04]  /*37330*/  STL.64 [R1+0x990], R48 ;  /* 0x0009903001007387 */ /* 0x000fe80000100a00 */
[----:B------:R-:W-:Y:S04]  /*37340*/  STL.64 [R1+0x998], R50 ;  /* 0x0009983201007387 */ /* 0x000fe80000100a00 */
[----:B------:R0:W-:Y:S02]  /*37350*/  STL.64 [R1+0x3540], R12 ;  /* 0x0035400c01007387 */ /* 0x0001e40000100a00 */
[C---:B0-----:R-:W-:Y:S02]  /*37360*/  HMMA.16816.F32 R12, R20.reuse, R8, R36 ;  /* 0x00000008140c723c */ /* 0x041fe40000001824 */
[----:B------:R-:W-:Y:S04]  /*37370*/  STL.64 [R1+0x980], R44 ;  /* 0x0009802c01007387 */ /* 0x000fe80000100a00 */
[----:B------:R-:W-:Y:S04]  /*37380*/  STL.64 [R1+0x988], R46 ;  /* 0x0009882e01007387 */ /* 0x000fe80000100a00 */
[----:B------:R-:W-:Y:S04]  /*37390*/  STL.64 [R1+0x970], R40 ;  /* 0x0009702801007387 */ /* 0x000fe80000100a00 */
[----:B------:R-:W-:Y:S09]  /*373a0*/  STL.64 [R1+0x978], R42 ;  /* 0x0009782a01007387 */ /* 0x000ff20000100a00 */
[----:B------:R-:W-:Y:S04]  /*373b0*/  STL.64 [R1+0x960], R12 ;  /* 0x0009600c01007387 */ /* 0x000fe80000100a00 */
[----:B------:R0:W-:Y:S02]  /*373c0*/  STL.64 [R1+0x968], R14 ;  /* 0x0009680e01007387 */ /* 0x0001e40000100a00 */
[----:B0-----:R-:W-:Y:S02]  /*373d0*/  HMMA.16816.F32 R12, R20, R2, R24 ;  /* 0x00000002140c723c */ /* 0x001fe40000001818 */
[----:B------:R-:W-:Y:S04]  /*373e0*/  STL.64 [R1+0xed0], R32 ;  /* 0x000ed02001007387 */ /* 0x000fe80000100a00 */
[----:B------:R-:W-:Y:S04]  /*373f0*/  STL.64 [R1+0xed8], R34 ;  /* 0x000ed82201007387 */ /* 0x000fe80000100a00 */
[----:B------:R-:W-:Y:S04]  /*37400*/  STL.64 [R1+0xec0], R28 ;  /* 0x000ec01c01007387 */ /* 0x000fe80000100a00 */
[----:B------:R-:W-:Y:S09]  /*37410*/  STL.64 [R1+0xec8], R30 ;  /* 0x000ec81e01007387 */ /* 0x000ff20000100a00 */
[----:B------:R0:W-:Y:S04]  /*37420*/  STL.64 [R1+0x950], R12 ;  /* 0x0009500c01007387 */ /* 0x0001e80000100a00 */
[----:B------:R1:W-:Y:S04]  /*37430*/  STL.64 [R1+0x958], R14 ;  /* 0x0009580e01007387 */ /* 0x0003e80000100a00 */
[----:B------:R-:W2:Y:S04]  /*37440*/  LDL.LU R50, [R1+0x1164] ;  /* 0x0011640001327983 */ /* 0x000ea80000300800 */
[----:B------:R-:W2:Y:S04]  /*37450*/  LDL.LU R51, [R1+0x1160] ;  /* 0x0011600001337983 */ /* 0x000ea80000300800 */
[----:B0-----:R-:W3:Y:S04]  /*37460*/  LDL.LU.64 R12, [R1+0x940] ;  /* 0x00094000010c7983 */ /* 0x001ee80000300a00 */
[----:B-1----:R-:W3:Y:S04]  /*37470*/  LDL.LU.64 R14, [R1+0x948] ;  /* 0x00094800010e7983 */ /* 0x002ee80000300a00 */
[----:B------:R-:W4:Y:S04]  /*37480*/  LDL.LU.64 R52, [R1+0x930] ;  /* 0x0009300001347983 */ /* 0x000f280000300a00 */
[----:B------:R-:W4:Y:S04]  /*37490*/  LDL.LU.64 R54, [R1+0x938] ;  /* 0x0009380001367983 */ /* 0x000f280000300a00 */
[----:B------:R-:W2:Y:S04]  /*374a0*/  LDL.LU.64 R44, [R1+0x920] ;  /* 0x00092000012c7983 */ /* 0x000ea80000300a00 */
[----:B------:R-:W2:Y:S04]  /*374b0*/  LDL.LU.64 R46, [R1+0x928] ;  /* 0x00092800012e7983 */ /* 0x000ea80000300a00 */
[----:B------:R-:W4:Y:S04]  /*374c0*/  LDL.LU.64 R40, [R1+0x910] ;  /* 0x0009100001287983 */ /* 0x000f280000300a00 */
[----:B------:R-:W4:Y:S04]  /*374d0*/  LDL.LU.64 R42, [R1+0x918] ;  /* 0x00091800012a7983 */ /* 0x000f280000300a00 */
[----:B------:R-:W2:Y:S04]  /*374e0*/  LDL.LU.64 R36, [R1+0x900] ;  /* 0x0009000001247983 */ /* 0x000ea80000300a00 */
[----:B------:R-:W2:Y:S04]  /*374f0*/  LDL.LU.64 R38, [R1+0x908] ;  /* 0x0009080001267983 */ /* 0x000ea80000300a00 */
[----:B------:R-:W2:Y:S04]  /*37500*/  LDL.LU.64 R32, [R1+0xeb0] ;  /* 0x000eb00001207983 */ /* 0x000ea80000300a00 */
[----:B------:R-:W2:Y:S04]  /*37510*/  LDL.LU.64 R34, [R1+0xeb8] ;  /* 0x000eb80001227983 */ /* 0x000ea80000300a00 */
[----:B------:R-:W2:Y:S04]  /*37520*/  LDL.LU.64 R28, [R1+0xea0] ;  /* 0x000ea000011c7983 */ /* 0x000ea80000300a00 */
[----:B------:R-:W2:Y:S04]  /*37530*/  LDL.LU.64 R30, [R1+0xea8] ;  /* 0x000ea800011e7983 */ /* 0x000ea80000300a00 */
[----:B------:R-:W2:Y:S04]  /*37540*/  LDL.LU.64 R24, [R1+0x8f0] ;  /* 0x0008f00001187983 */ /* 0x000ea80000300a00 */
[----:B------:R-:W2:Y:S04]  /*37550*/  LDL.LU.64 R26, [R1+0x8f8] ;  /* 0x0008f800011a7983 */ /* 0x000ea80000300a00 */
[----:B------:R-:W3:Y:S01]  /*37560*/  LDL.LU R60, [R1+0x1178] ;  /* 0x00117800013c7983 */ /* 0x000ee20000300800 */
        /* <DEDUP_REMOVED lines=8> */
[----:B---3--:R0:W-:Y:S04]  /*375f0*/  STL [R1+0x3538], R60 ;  /* 0x0035383c01007387 */ /* 0x0081e80000100800 */
[----:B0-----:R-:W3:Y:S02]  /*37600*/  LDL.LU R60, [R1+0x1174] ;  /* 0x00117400013c7983 */ /* 0x001ee40000300800 */
[C---:B------:R-:W-:Y:S02]  /*37610*/  HMMA.16816.F32 R12, R20.reuse, R16, R12 ;  /* 0x00000010140c723c */ /* 0x040fe4000000180c */
[----:B---3--:R0:W-:Y:S04]  /*37620*/  STL [R1+0x353c], R60 ;  /* 0x00353c3c01007387 */ /* 0x0081e80000100800 */
[----:B0-----:R-:W3:Y:S04]  /*37630*/  LDL.LU R60, [R1+0x116c] ;  /* 0x00116c00013c7983 */ /* 0x001ee80000300800 */
        /* <DEDUP_REMOVED lines=8> */
[----:B------:R-:W-:Y:S04]  /*376c0*/  STL.64 [R1+0x940], R12 ;  /* 0x0009400c01007387 */ /* 0x000fe80000100a00 */
[----:B------:R0:W-:Y:S04]  /*376d0*/  STL.64 [R1+0x948], R14 ;  /* 0x0009480e01007387 */ /* 0x0001e80000100a00 */
[----:B0-----:R-:W3:Y:S04]  /*376e0*/  LDL.LU.64 R14, [R1+0x3548] ;  /* 0x00354800010e7983 */ /* 0x001ee80000300a00 */
[----:B------:R-:W3:Y:S01]  /*376f0*/  LDL.LU.64 R12, [R1+0x3540] ;  /* 0x00354000010c7983 */ /* 0x000ee20000300a00 */
[C---:B----4-:R-:W-:Y:S06]  /*37700*/  HMMA.16816.F32 R40, R20.reuse, R10, R40 ;  /* 0x0000000a1428723c */ /* 0x050fec0000001828 */
[C---:B--2---:R-:W-:Y:S06]  /*37710*/  HMMA.16816.F32 R36, R20.reuse, R8, R36 ;  /* 0x000000081424723c */ /* 0x044fec0000001824 */
[C---:B------:R-:W-:Y:S06]  /*37720*/  HMMA.16816.F32 R32, R20.reuse, R6, R32 ;  /* 0x000000061420723c */ /* 0x040fec0000001820 */
[C---:B------:R-:W-:Y:S06]  /*37730*/  HMMA.16816.F32 R28, R20.reuse, R4, R28 ;  /* 0x00000004141c723c */ /* 0x040fec000000181c */
[C---:B------:R-:W-:Y:S06]  /*37740*/  HMMA.16816.F32 R24, R20.reuse, R2, R24 ;  /* 0x000000021418723c */ /* 0x040fec0000001818 */
[C---:B---3--:R-:W-:Y:S06]  /*37750*/  HMMA.16816.F32 R52, R20.reuse, R14, R52 ;  /* 0x0000000e1434723c */ /* 0x048fec0000001834 */
[----:B------:R-:W-:-:S15]  /*37760*/  HMMA.16816.F32 R44, R20, R12, R44 ;  /* 0x0000000c142c723c */ /* 0x000fde000000182c */
[----:B------:R-:W-:-:S02]  /*37770*/  NOP ;  /* 0x0000000000007918 */ /* 0x000fc40000000000 */
        /* <DEDUP_REMOVED lines=8> */
[----:B------:R-:W-:Y:S04]  /*37800*/  STL.64 [R1+0xeb0], R32 ;  /* 0x000eb02001007387 */ /* 0x000fe80000100a00 */
[----:B------:R-:W-:Y:S04]  /*37810*/  STL.64 [R1+0xeb8], R34 ;  /* 0x000eb82201007387 */ /* 0x000fe80000100a00 */
[----:B------:R-:W4:Y:S04]  /*37820*/  LDL.LU R21, [R1+0x1168] ;  /* 0x0011680001157983 */ /* 0x000f280000300800 */
[----:B------:R-:W-:Y:S04]  /*37830*/  STL.64 [R1+0xea0], R28 ;  /* 0x000ea01c01007387 */ /* 0x000fe80000100a00 */
[----:B------:R-:W-:Y:S04]  /*37840*/  STL.64 [R1+0xea8], R30 ;  /* 0x000ea81e01007387 */ /* 0x000fe80000100a00 */
        /* <DEDUP_REMOVED lines=17> */
[----:B------:R-:W2:Y:S04]  /*37960*/  LDL.LU.64 R32, [R1+0xe80] ;  /* 0x000e800001207983 */ /* 0x000ea80000300a00 */
[----:B------:R-:W2:Y:S04]  /*37970*/  LDL.LU.64 R34, [R1+0xe88] ;  /* 0x000e880001227983 */ /* 0x000ea80000300a00 */
[----:B------:R-:W3:Y:S04]  /*37980*/  LDL.LU.64 R28, [R1+0x890] ;  /* 0x00089000011c7983 */ /* 0x000ee80000300a00 */
[----:B------:R-:W3:Y:S01]  /*37990*/  LDL.LU.64 R30, [R1+0x898] ;  /* 0x00089800011e7983 */ /* 0x000ee20000300a00 */
[----:B------:R-:W-:-:S03]  /*379a0*/  IMAD R21, R21, 0x100, R60 ;  /* 0x0000010015157824 */ /* 0x000fc600078e023c */
[----:B------:R-:W4:Y:S02]  /*379b0*/  LDL.LU R60, [R1+0x353c] ;  /* 0x00353c00013c7983 */ /* 0x000f240000300800 */
[----:B----4-:R-:W-:Y:S02]  /*379c0*/  IMAD R22, R22, 0x100, R60 ;  /* 0x0000010016167824 */ /* 0x010fe400078e023c */
[----:B------:R-:W4:Y:S01]  /*379d0*/  LDL.LU R60, [R1+0x3538] ;  /* 0x00353800013c7983 */ /* 0x000f220000300800 */
[----:B------:R-:W-:Y:S02]  /*379e0*/  F2FP.F16.E4M3.UNPACK_B R20, R20 ;  /* 0x00000014ff14723e */ /* 0x000fe400020006ff */
[----:B------:R-:W-:Y:S02]  /*379f0*/  F2FP.F16.E4M3.UNPACK_B R21, R21 ;  /* 0x00000015ff15723e */ /* 0x000fe400020006ff */
[----:B------:R-:W-:Y:S01]  /*37a00*/  F2FP.F16.E4M3.UNPACK_B R22, R22 ;  /* 0x00000016ff16723e */ /* 0x000fe200020006ff */
[----:B----4-:R-:W-:-:S05]  /*37a10*/  IMAD R23, R60, 0x100, R23 ;  /* 0x000001003c177824 */ /* 0x010fca00078e0217 */
[----:B------:R-:W-:-:S07]  /*37a20*/  F2FP.F16.E4M3.UNPACK_B R23, R23 ;  /* 0x00000017ff17723e */ /* 0x000fce00020006ff */
[C---:B------:R-:W-:Y:S06]  /*37a30*/  HMMA.16816.F32 R52, R20.reuse, R16, R52 ;  /* 0x000000101434723c */ /* 0x040fec0000001834 */
[C---:B--2---:R-:W-:Y:S06]  /*37a40*/  HMMA.16816.F32 R32, R20.reuse, R4, R32 ;  /* 0x000000041420723c */ /* 0x044fec0000001820 */
[C---:B---3--:R-:W-:Y:S11]  /*37a50*/  HMMA.16816.F32 R28, R20.reuse, R2, R28 ;  /* 0x00000002141c723c */ /* 0x048ff6000000181c */
[----:B------:R-:W-:Y:S04]  /*37a60*/  STL.64 [R1+0x8e0], R52 ;  /* 0x0008e03401007387 */ /* 0x000fe80000100a00 */
[----:B------:R0:W-:Y:S02]  /*37a70*/  STL.64 [R1+0x8e8], R54 ;  /* 0x0008e83601007387 */ /* 0x0001e40000100a00 */
[C---:B0-----:R-:W-:Y:S06]  /*37a80*/  HMMA.16816.F32 R52, R20.reuse, R14, R48 ;  /* 0x0000000e1434723c */ /* 0x041fec0000001830 */
[C---:B------:R-:W-:Y:S06]  /*37a90*/  HMMA.16816.F32 R48, R20.reuse, R12, R44 ;  /* 0x0000000c1430723c */ /* 0x040fec000000182c */
[C---:B------:R-:W-:Y:S06]  /*37aa0*/  HMMA.16816.F32 R44, R20.reuse, R10, R40 ;  /* 0x0000000a142c723c */ /* 0x040fec0000001828 */
[C---:B------:R-:W-:Y:S06]  /*37ab0*/  HMMA.16816.F32 R40, R20.reuse, R8, R36 ;  /* 0x000000081428723c */ /* 0x040fec0000001824 */
[----:B------:R-:W-:Y:S01]  /*37ac0*/  HMMA.16816.F32 R36, R20, R6, R24 ;  /* 0x000000061424723c */ /* 0x000fe20000001818 */
[----:B------:R-:W-:Y:S04]  /*37ad0*/  STL.64 [R1+0x8d0], R52 ;  /* 0x0008d03401007387 */ /* 0x000fe80000100a00 */
[----:B------:R-:W-:Y:S04]  /*37ae0*/  STL.64 [R1+0x8d8], R54 ;  /* 0x0008d83601007387 */ /* 0x000fe80000100a00 */
[----:B------:R-:W-:Y:S04]  /*37af0*/  STL.64 [R1+0x8c0], R48 ;  /* 0x0008c03001007387 */ /* 0x000fe80000100a00 */
[----:B------:R-:W-:Y:S04]  /*37b00*/  STL.64 [R1+0x8c8], R50 ;  /* 0x0008c83201007387 */ /* 0x000fe80000100a00 */
[----:B------:R0:W-:Y:S04]  /*37b10*/  STL.64 [R1+0x8b0], R44 ;  /* 0x0008b02c01007387 */ /* 0x0001e80000100a00 */
[----:B------:R1:W-:Y:S04]  /*37b20*/  STL.64 [R1+0x8b8], R46 ;  /* 0x0008b82e01007387 */ /* 0x0003e80000100a00 */
[----:B------:R-:W2:Y:S04]  /*37b30*/  LDL.LU.64 R24, [R1+0x880] ;  /* 0x0008800001187983 */ /* 0x000ea80000300a00 */
[----:B------:R3:W-:Y:S04]  /*37b40*/  STL.64 [R1+0x8a0], R40 ;  /* 0x0008a02801007387 */ /* 0x0007e80000100a00 */
[----:B------:R4:W-:Y:S04]  /*37b50*/  STL.64 [R1+0x8a8], R42 ;  /* 0x0008a82a01007387 */ /* 0x0009e80000100a00 */
[----:B------:R-:W2:Y:S04]  /*37b60*/  LDL.LU.64 R26, [R1+0x888] ;  /* 0x00088800011a7983 */ /* 0x000ea80000300a00 */
[----:B------:R4:W-:Y:S04]  /*37b70*/  STL.64 [R1+0xe90], R36 ;  /* 0x000e902401007387 */ /* 0x0009e80000100a00 */
[----:B------:R4:W-:Y:S04]  /*37b80*/  STL.64 [R1+0xe98], R38 ;  /* 0x000e982601007387 */ /* 0x0009e80000100a00 */
[----:B------:R4:W-:Y:S04]  /*37b90*/  STL.64 [R1+0xe80], R32 ;  /* 0x000e802001007387 */ /* 0x0009e80000100a00 */
[----:B------:R4:W-:Y:S04]  /*37ba0*/  STL.64 [R1+0xe88], R34 ;  /* 0x000e882201007387 */ /* 0x0009e80000100a00 */
[----:B------:R2:W-:Y:S04]  /*37bb0*/  STL.64 [R1+0x890], R28 ;  /* 0x0008901c01007387 */ /* 0x0005e80000100a00 */
[----:B------:R2:W-:Y:S04]  /*37bc0*/  STL.64 [R1+0x898], R30 ;  /* 0x0008981e01007387 */ /* 0x0005e80000100a00 */
[----:B0-----:R-:W2:Y:S04]  /*37bd0*/  LDL.LU.64 R44, [R1+0x870] ;  /* 0x00087000012c7983 */ /* 0x001ea80000300a00 */
[----:B-1----:R-:W2:Y:S04]  /*37be0*/  LDL.LU.64 R46, [R1+0x878] ;  /* 0x00087800012e7983 */ /* 0x002ea80000300a00 */
[----:B---3--:R-:W3:Y:S04]  /*37bf0*/  LDL.LU.64 R40, [R1+0x860] ;  /* 0x0008600001287983 */ /* 0x008ee80000300a00 */
[----:B----4-:R-:W3:Y:S01]  /*37c00*/  LDL.LU.64 R42, [R1+0x868] ;  /* 0x00086800012a7983 */ /* 0x010ee20000300a00 */
[----:B------:R-:W-:-:S02]  /*37c10*/  IMAD R20, R56, 0x100, R19 ;  /* 0x0000010038147824 */ /* 0x000fc400078e0213 */
[----:B------:R-:W-:Y:S02]  /*37c20*/  IMAD R21, R58, 0x100, R57 ;  /* 0x000001003a157824 */ /* 0x000fe400078e0239 */
[----:B------:R-:W-:Y:S02]  /*37c30*/  IMAD R22, R59, 0x100, R18 ;  /* 0x000001003b167824 */ /* 0x000fe400078e0212 */
[----:B------:R-:W-:Y:S01]  /*37c40*/  IMAD R23, R61, 0x100, R0 ;  /* 0x000001003d177824 */ /* 0x000fe200078e0200 */
[----:B------:R-:W4:Y:S01]  /*37c50*/  LDL.LU.64 R36, [R1+0x850] ;  /* 0x0008500001247983 */ /* 0x000f220000300a00 */
[----:B------:R-:W-:Y:S02]  /*37c60*/  F2FP.F16.E4M3.UNPACK_B R20, R20 ;  /* 0x00000014ff14723e */ /* 0x000fe400020006ff */
[----:B------:R-:W-:Y:S02]  /*37c70*/  F2FP.F16.E4M3.UNPACK_B R21, R21 ;  /* 0x00000015ff15723e */ /* 0x000fe400020006ff */
[----:B------:R-:W-:-:S02]  /*37c80*/  F2FP.F16.E4M3.UNPACK_B R22, R22 ;  /* 0x00000016ff16723e */ /* 0x000fc400020006ff */
[----:B------:R-:W-:Y:S01]  /*37c90*/  F2FP.F16.E4M3.UNPACK_B R23, R23 ;  /* 0x00000017ff17723e */ /* 0x000fe200020006ff */
[----:B------:R-:W4:Y:S04]  /*37ca0*/  LDL.LU.64 R38, [R1+0x858] ;  /* 0x0008580001267983 */ /* 0x000f280000300a00 */
[----:B------:R-:W4:Y:S04]  /*37cb0*/  LDL.LU.64 R32, [R1+0x840] ;  /* 0x0008400001207983 */ /* 0x000f280000300a00 */
[----:B------:R-:W4:Y:S01]  /*37cc0*/  LDL.LU.64 R34, [R1+0x848] ;  /* 0x0008480001227983 */ /* 0x000f220000300a00 */
[C---:B--2---:R-:W-:Y:S06]  /*37cd0*/  HMMA.16816.F32 R24, R20.reuse, R16, R24 ;  /* 0x000000101418723c */ /* 0x044fec0000001818 */
[C---:B------:R-:W-:Y:S06]  /*37ce0*/  HMMA.16816.F32 R44, R20.reuse, R14, R44 ;  /* 0x0000000e142c723c */ /* 0x040fec000000182c */
[C---:B---3--:R-:W-:Y:S11]  /*37cf0*/  HMMA.16816.F32 R40, R20.reuse, R12, R40 ;  /* 0x0000000c1428723c */ /* 0x048ff60000001828 */
[----:B------:R0:W-:Y:S04]  /*37d00*/  STL.64 [R1+0x880], R24 ;  /* 0x0008801801007387 */ /* 0x0001e80000100a00 */
[----:B------:R1:W-:Y:S04]  /*37d10*/  STL.64 [R1+0x888], R26 ;  /* 0x0008881a01007387 */ /* 0x0003e80000100a00 */
[----:B------:R-:W2:Y:S04]  /*37d20*/  LDL.LU.64 R28, [R1+0xe70] ;  /* 0x000e7000011c7983 */ /* 0x000ea80000300a00 */
[----:B------:R-:W2:Y:S04]  /*37d30*/  LDL.LU.64 R30, [R1+0xe78] ;  /* 0x000e7800011e7983 */ /* 0x000ea80000300a00 */
[----:B0-----:R-:W3:Y:S04]  /*37d40*/  LDL.LU.64 R24, [R1+0xe60] ;  /* 0x000e600001187983 */ /* 0x001ee80000300a00 */
[----:B-1----:R-:W3:Y:S04]  /*37d50*/  LDL.LU.64 R26, [R1+0xe68] ;  /* 0x000e6800011a7983 */ /* 0x002ee80000300a00 */
[----:B------:R-:W-:Y:S04]  /*37d60*/  STL [R1+0x351c], R16 ;  /* 0x00351c1001007387 */ /* 0x000fe80000100800 */
[----:B------:R-:W-:Y:S04]  /*37d70*/  STL [R1+0x3518], R17 ;  /* 0x0035181101007387 */ /* 0x000fe80000100800 */
[----:B------:R0:W-:Y:S04]  /*37d80*/  STL [R1+0x3520], R15 ;  /* 0x0035200f01007387 */ /* 0x0001e80000100800 */
[----:B------:R-:W3:Y:S04]  /*37d90*/  LDL.LU R19, [R1+0x11c4] ;  /* 0x0011c40001137983 */ /* 0x000ee80000300800 */
[----:B------:R-:W-:Y:S04]  /*37da0*/  STL.64 [R1+0x870], R44 ;  /* 0x0008702c01007387 */ /* 0x000fe80000100a00 */
[----:B------:R-:W-:Y:S04]  /*37db0*/  STL.64 [R1+0x878], R46 ;  /* 0x0008782e01007387 */ /* 0x000fe80000100a00 */
[----:B------:R-:W3:Y:S04]  /*37dc0*/  LDL.LU R56, [R1+0x11c0] ;  /* 0x0011c00001387983 */ /* 0x000ee80000300800 */
[----:B------:R-:W3:Y:S04]  /*37dd0*/  LDL.LU R60, [R1+0x11b8] ;  /* 0x0011b800013c7983 */ /* 0x000ee80000300800 */
[----:B------:R-:W-:Y:S04]  /*37de0*/  STL.64 [R1+0x860], R40 ;  /* 0x0008602801007387 */ /* 0x000fe80000100a00 */
[----:B------:R-:W-:Y:S04]  /*37df0*/  STL.64 [R1+0x868], R42 ;  /* 0x0008682a01007387 */ /* 0x000fe80000100a00 */
[----:B0-----:R-:W3:Y:S01]  /*37e00*/  LDL.LU R15, [R1+0x11a4] ;  /* 0x0011a400010f7983 */ /* 0x001ee20000300800 */
[C---:B----4-:R-:W-:Y:S06]  /*37e10*/  HMMA.16816.F32 R36, R20.reuse, R10, R36 ;  /* 0x0000000a1424723c */ /* 0x050fec0000001824 */
[----:B--2---:R-:W-:Y:S01]  /*37e20*/  HMMA.16816.F32 R28, R20, R6, R28 ;  /* 0x00000006141c723c */ /* 0x004fe2000000181c */
[----:B---3--:R-:W-:-:S15]  /*37e30*/  STL.64 [R1+0x3530], R14 ;  /* 0x0035300e01007387 */ /* 0x008fde0000100a00 */
[----:B------:R-:W-:-:S01]  /*37e40*/  NOP ;  /* 0x0000000000007918 */ /* 0x000fc20000000000 */
[----:B------:R-:W-:Y:S04]  /*37e50*/  STL.64 [R1+0x850], R36 ;  /* 0x0008502401007387 */ /* 0x000fe80000100a00 */
[----:B------:R-:W-:Y:S04]  /*37e60*/  STL.64 [R1+0x858], R38 ;  /* 0x0008582601007387 */ /* 0x000fe80000100a00 */
[----:B------:R0:W-:Y:S04]  /*37e70*/  STL.64 [R1+0x3528], R12 ;  /* 0x0035280c01007387 */ /* 0x0001e80000100a00 */
[----:B------:R-:W2:Y:S04]  /*37e80*/  LDL.LU R16, [R1+0x11ac] ;  /* 0x0011ac0001107983 */ /* 0x000ea80000300800 */
[----:B------:R-:W3:Y:S01]  /*37e90*/  LDL.LU R17, [R1+0x11b4] ;  /* 0x0011b40001117983 */ /* 0x000ee20000300800 */
[----:B0-----:R-:W-:-:S15]  /*37ea0*/  HMMA.16816.F32 R12, R20, R8, R32 ;  /* 0x00000008140c723c */ /* 0x001fde0000001820 */
[----:B------:R-:W-:-:S08]  /*37eb0*/  NOP ;  /* 0x0000000000007918 */ /* 0x000fd00000000000 */
[----:B------:R0:W-:Y:S04]  /*37ec0*/  STL.64 [R1+0x840], R12 ;  /* 0x0008400c01007387 */ /* 0x0001e80000100a00 */
[----:B------:R1:W-:Y:S04]  /*37ed0*/  STL.64 [R1+0x848], R14 ;  /* 0x0008480e01007387 */ /* 0x0003e80000100a00 */
[----:B0-----:R-:W4:Y:S04]  /*37ee0*/  LDL.LU.64 R12, [R1+0x830] ;  /* 0x00083000010c7983 */ /* 0x001f280000300a00 */
[----:B------:R0:W-:Y:S04]  /*37ef0*/  STL.64 [R1+0xe70], R28 ;  /* 0x000e701c01007387 */ /* 0x0001e80000100a00 */
[----:B------:R0:W-:Y:S04]  /*37f00*/  STL.64 [R1+0xe78], R30 ;  /* 0x000e781e01007387 */ /* 0x0001e80000100a00 */
[----:B-1----:R-:W4:Y:S01]  /*37f10*/  LDL.LU.64 R14, [R1+0x838] ;  /* 0x00083800010e7983 */ /* 0x002f220000300a00 */
[----:B------:R-:W-:-:S15]  /*37f20*/  HMMA.16816.F32 R24, R20, R4, R24 ;  /* 0x000000041418723c */ /* 0x000fde0000001818 */
[----:B------:R-:W-:-:S08]  /*37f30*/  NOP ;  /* 0x0000000000007918 */ /* 0x000fd00000000000 */
[----:B------:R1:W-:Y:S04]  /*37f40*/  STL.64 [R1+0xe60], R24 ;  /* 0x000e601801007387 */ /* 0x0003e80000100a00 */
[----:B------:R1:W-:Y:S04]  /*37f50*/  STL.64 [R1+0xe68], R26 ;  /* 0x000e681a01007387 */ /* 0x0003e80000100a00 */
[----:B------:R-:W3:Y:S04]  /*37f60*/  LDL.LU.64 R52, [R1+0x820] ;  /* 0x0008200001347983 */ /* 0x000ee80000300a00 */
        /* <DEDUP_REMOVED lines=11> */
[----:B0-----:R-:W3:Y:S04]  /*38020*/  LDL.LU.64 R28, [R1+0xe40] ;  /* 0x000e4000011c7983 */ /* 0x001ee80000300a00 */
[----:B------:R-:W3:Y:S04]  /*38030*/  LDL.LU.64 R30, [R1+0xe48] ;  /* 0x000e4800011e7983 */ /* 0x000ee80000300a00 */
[----:B-1----:R-:W3:Y:S04]  /*38040*/  LDL.LU.64 R24, [R1+0x7d0] ;  /* 0x0007d00001187983 */ /* 0x002ee80000300a00 */
[----:B------:R-:W3:Y:S04]  /*38050*/  LDL.LU.64 R26, [R1+0x7d8] ;  /* 0x0007d800011a7983 */ /* 0x000ee80000300a00 */
[----:B------:R-:W3:Y:S04]  /*38060*/  LDL.LU R57, [R1+0x11cc] ;  /* 0x0011cc0001397983 */ /* 0x000ee80000300800 */
[----:B------:R-:W3:Y:S04]  /*38070*/  LDL.LU R58, [R1+0x11c8] ;  /* 0x0011c800013a7983 */ /* 0x000ee80000300800 */
[----:B------:R-:W3:Y:S04]  /*38080*/  LDL.LU R18, [R1+0x11d4] ;  /* 0x0011d40001127983 */ /* 0x000ee80000300800 */
[----:B------:R-:W3:Y:S04]  /*38090*/  LDL.LU R59, [R1+0x11d0] ;  /* 0x0011d000013b7983 */ /* 0x000ee80000300800 */
[----:B------:R-:W3:Y:S04]  /*380a0*/  LDL.LU R0, [R1+0x11dc] ;  /* 0x0011dc0001007983 */ /* 0x000ee80000300800 */
[----:B------:R-:W3:Y:S01]  /*380b0*/  LDL.LU R61, [R1+0x11d8] ;  /* 0x0011d800013d7983 */ /* 0x000ee20000300800 */
[----:B----4-:R-:W-:Y:S03]  /*380c0*/  HMMA.16816.F32 R20, R20, R2, R12 ;  /* 0x000000021414723c */ /* 0x010fe6000000180c */
[----:B------:R-:W4:Y:S04]  /*380d0*/  LDL.LU.64 R14, [R1+0x3530] ;  /* 0x00353000010e7983 */ /* 0x000f280000300a00 */
[----:B------:R-:W3:-:S15]  /*380e0*/  LDL.LU.64 R12, [R1+0x3528] ;  /* 0x00352800010c7983 */ /* 0x000ede0000300a00 */
[----:B------:R-:W-:-:S01]  /*380f0*/  NOP ;  /* 0x0000000000007918 */ /* 0x000fc20000000000 */
[----:B------:R0:W-:Y:S04]  /*38100*/  STL.64 [R1+0x830], R20 ;  /* 0x0008301401007387 */ /* 0x0001e80000100a00 */
[----:B------:R1:W-:Y:S04]  /*38110*/  STL.64 [R1+0x838], R22 ;  /* 0x0008381601007387 */ /* 0x0003e80000100a00 */
[----:B0-----:R-:W4:Y:S04]  /*38120*/  LDL.LU R20, [R1+0x11a0] ;  /* 0x0011a00001147983 */ /* 0x001f280000300800 */
[----:B------:R-:W2:Y:S04]  /*38130*/  LDL.LU R21, [R1+0x11a8] ;  /* 0x0011a80001157983 */ /* 0x000ea80000300800 */
[----:B-1----:R-:W3:Y:S04]  /*38140*/  LDL.LU R22, [R1+0x11b0] ;  /* 0x0011b00001167983 */ /* 0x002ee80000300800 */
[----:B------:R-:W3:Y:S01]  /*38150*/  LDL.LU R23, [R1+0x11bc] ;  /* 0x0011bc0001177983 */ /* 0x000ee20000300800 */
[----:B----4-:R-:W-:-:S02]  /*38160*/  IMAD R20, R20, 0x100, R15 ;  /* 0x0000010014147824 */ /* 0x010fc400078e020f */
[----:B--2---:R-:W-:Y:S01]  /*38170*/  IMAD R21, R21, 0x100, R16 ;  /* 0x0000010015157824 */ /* 0x004fe200078e0210 */
[----:B------:R-:W2:Y:S04]  /*38180*/  LDL.LU R15, [R1+0x3520] ;  /* 0x00352000010f7983 */ /* 0x000ea80000300800 */
[----:B------:R-:W4:Y:S01]  /*38190*/  LDL.LU R16, [R1+0x351c] ;  /* 0x00351c0001107983 */ /* 0x000f220000300800 */
[----:B---3--:R-:W-:-:S03]  /*381a0*/  IMAD R22, R22, 0x100, R17 ;  /* 0x0000010016167824 */ /* 0x008fc600078e0211 */
[----:B------:R-:W4:Y:S01]  /*381b0*/  LDL.LU R17, [R1+0x3518] ;  /* 0x0035180001117983 */ /* 0x000f220000300800 */
[----:B------:R-:W-:Y:S01]  /*381c0*/  IMAD R23, R60, 0x100, R23 ;  /* 0x000001003c177824 */ /* 0x000fe200078e0217 */
[----:B------:R-:W-:Y:S02]  /*381d0*/  F2FP.F16.E4M3.UNPACK_B R20, R20 ;  /* 0x00000014ff14723e */ /* 0x000fe400020006ff */
[----:B------:R-:W-:Y:S02]  /*381e0*/  F2FP.F16.E4M3.UNPACK_B R21, R21 ;  /* 0x00000015ff15723e */ /* 0x000fe400020006ff */
[----:B------:R-:W-:Y:S02]  /*381f0*/  F2FP.F16.E4M3.UNPACK_B R22, R22 ;  /* 0x00000016ff16723e */ /* 0x000fe400020006ff */
[----:B------:R-:W-:-:S07]  /*38200*/  F2FP.F16.E4M3.UNPACK_B R23, R23 ;  /* 0x00000017ff17723e */ /* 0x000fce00020006ff */
[C---:B------:R-:W-:Y:S06]  /*38210*/  HMMA.16816.F32 R44, R20.reuse, R12, R44 ;  /* 0x0000000c142c723c */ /* 0x040fec000000182c */
[C---:B------:R-:W-:Y:S06]  /*38220*/  HMMA.16816.F32 R40, R20.reuse, R10, R40 ;  /* 0x0000000a1428723c */ /* 0x040fec0000001828 */
[C---:B------:R-:W-:Y:S06]  /*38230*/  HMMA.16816.F32 R36, R20.reuse, R8, R36 ;  /* 0x000000081424723c */ /* 0x040fec0000001824 */
[C---:B------:R-:W-:Y:S06]  /*38240*/  HMMA.16816.F32 R32, R20.reuse, R6, R32 ;  /* 0x000000061420723c */ /* 0x040fec0000001820 */
[C---:B------:R-:W-:Y:S06]  /*38250*/  HMMA.16816.F32 R28, R20.reuse, R4, R28 ;  /* 0x00000004141c723c */ /* 0x040fec000000181c */
[C---:B--2---:R-:W-:Y:S06]  /*38260*/  HMMA.16816.F32 R48, R20.reuse, R14, R48 ;  /* 0x0000000e1430723c */ /* 0x044fec0000001830 */
[C---:B----4-:R-:W-:Y:S06]  /*38270*/  HMMA.16816.F32 R52, R20.reuse, R16, R52 ;  /* 0x000000101434723c */ /* 0x050fec0000001834 */
[----:B------:R-:W-:-:S15]  /*38280*/  HMMA.16816.F32 R20, R20, R2, R24 ;  /* 0x000000021414723c */ /* 0x000fde0000001818 */
[----:B------:R-:W-:-:S02]  /*38290*/  NOP ;  /* 0x0000000000007918 */ /* 0x000fc40000000000 */
        /* <DEDUP_REMOVED lines=8> */
[----:B------:R0:W-:Y:S04]  /*38320*/  STL.64 [R1+0x7e0], R36 ;  /* 0x0007e02401007387 */ /* 0x0001e80000100a00 */
[----:B------:R1:W-:Y:S04]  /*38330*/  STL.64 [R1+0x7e8], R38 ;  /* 0x0007e82601007387 */ /* 0x0003e80000100a00 */
[----:B------:R-:W-:Y:S04]  /*38340*/  STL.64 [R1+0xe50], R32 ;  /* 0x000e502001007387 */ /* 0x000fe80000100a00 */
[----:B------:R-:W-:Y:S04]  /*38350*/  STL.64 [R1+0xe58], R34 ;  /* 0x000e582201007387 */ /* 0x000fe80000100a00 */
[----:B------:R-:W2:Y:S04]  /*38360*/  LDL.LU.64 R24, [R1+0x7c0] ;  /* 0x0007c00001187983 */ /* 0x000ea80000300a00 */
[----:B------:R-:W-:Y:S04]  /*38370*/  STL.64 [R1+0xe40], R28 ;  /* 0x000e401c01007387 */ /* 0x000fe80000100a00 */
[----:B------:R-:W-:Y:S04]  /*38380*/  STL.64 [R1+0xe48], R30 ;  /* 0x000e481e01007387 */ /* 0x000fe80000100a00 */
[----:B------:R-:W2:Y:S04]  /*38390*/  LDL.LU.64 R26, [R1+0x7c8] ;  /* 0x0007c800011a7983 */ /* 0x000ea80000300a00 */
[----:B------:R3:W-:Y:S04]  /*383a0*/  STL.64 [R1+0x7d0], R20 ;  /* 0x0007d01401007387 */ /* 0x0007e80000100a00 */
[----:B------:R4:W-:Y:S04]  /*383b0*/  STL.64 [R1+0x7d8], R22 ;  /* 0x0007d81601007387 */ /* 0x0009e80000100a00 */
[----:B0-----:R-:W2:Y:S04]  /*383c0*/  LDL.LU R37, [R1+0x11e4] ;  /* 0x0011e40001257983 */ /* 0x001ea80000300800 */
[----:B-1----:R-:W2:Y:S04]  /*383d0*/  LDL.LU R38, [R1+0x11e0] ;  /* 0x0011e00001267983 */ /* 0x002ea80000300800 */
[----:B------:R-:W2:Y:S04]  /*383e0*/  LDL.LU R39, [R1+0x11ec] ;  /* 0x0011ec0001277983 */ /* 0x000ea80000300800 */
[----:B------:R-:W2:Y:S04]  /*383f0*/  LDL.LU R48, [R1+0x11e8] ;  /* 0x0011e80001307983 */ /* 0x000ea80000300800 */
[----:B------:R-:W2:Y:S04]  /*38400*/  LDL.LU R49, [R1+0x11f4] ;  /* 0x0011f40001317983 */ /* 0x000ea80000300800 */
[----:B------:R-:W2:Y:S04]  /*38410*/  LDL.LU R50, [R1+0x11f0] ;  /* 0x0011f00001327983 */ /* 0x000ea80000300800 */
[----:B------:R-:W2:Y:S01]  /*38420*/  LDL.LU R51, [R1+0x11fc] ;  /* 0x0011fc0001337983 */ /* 0x000ea20000300800 */
[----:B---3--:R-:W-:-:S03]  /*38430*/  IMAD R20, R56, 0x100, R19 ;  /* 0x0000010038147824 */ /* 0x008fc600078e0213 */
[----:B------:R-:W3:Y:S01]  /*38440*/  LDL.LU R60, [R1+0x11f8] ;  /* 0x0011f800013c7983 */ /* 0x000ee20000300800 */
[----:B------:R-:W-:Y:S02]  /*38450*/  IMAD R21, R58, 0x100, R57 ;  /* 0x000001003a157824 */ /* 0x000fe400078e0239 */
[----:B----4-:R-:W-:Y:S01]  /*38460*/  IMAD R22, R59, 0x100, R18 ;  /* 0x000001003b167824 */ /* 0x010fe200078e0212 */
[----:B------:R-:W4:Y:S04]  /*38470*/  LDL.LU.64 R56, [R1+0x7b0] ;  /* 0x0007b00001387983 */ /* 0x000f280000300a00 */
[----:B------:R-:W4:Y:S04]  /*38480*/  LDL.LU.64 R58, [R1+0x7b8] ;  /* 0x0007b800013a7983 */ /* 0x000f280000300a00 */
[----:B------:R-:W3:Y:S04]  /*38490*/  LDL.LU.64 R52, [R1+0x7a0] ;  /* 0x0007a00001347983 */ /* 0x000ee80000300a00 */
[----:B------:R-:W3:Y:S01]  /*384a0*/  LDL.LU.64 R54, [R1+0x7a8] ;  /* 0x0007a80001367983 */ /* 0x000ee20000300a00 */
[----:B------:R-:W-:Y:S01]  /*384b0*/  IMAD R23, R61, 0x100, R0 ;  /* 0x000001003d177824 */ /* 0x000fe200078e0200 */
[----:B------:R-:W-:-:S02]  /*384c0*/  F2FP.F16.E4M3.UNPACK_B R20, R20 ;  /* 0x00000014ff14723e */ /* 0x000fc400020006ff */
[----:B------:R-:W-:Y:S02]  /*384d0*/  F2FP.F16.E4M3.UNPACK_B R21, R21 ;  /* 0x00000015ff15723e */ /* 0x000fe400020006ff */
[----:B------:R-:W-:Y:S01]  /*384e0*/  F2FP.F16.E4M3.UNPACK_B R22, R22 ;  /* 0x00000016ff16723e */ /* 0x000fe200020006ff */
[----:B------:R-:W3:Y:S01]  /*384f0*/  LDL.LU.64 R44, [R1+0x790] ;  /* 0x00079000012c7983 */ /* 0x000ee20000300a00 */
[----:B------:R-:W-:-:S03]  /*38500*/  F2FP.F16.E4M3.UNPACK_B R23, R23 ;  /* 0x00000017ff17723e */ /* 0x000fc600020006ff */
[----:B------:R-:W3:Y:S04]  /*38510*/  LDL.LU.64 R46, [R1+0x798] ;  /* 0x00079800012e7983 */ /* 0x000ee80000300a00 */
[C---:B--2---:R-:W-:Y:S06]  /*38520*/  HMMA.16816.F32 R24, R20.reuse, R16, R24 ;  /* 0x000000101418723c */ /* 0x044fec0000001818 */
[C---:B----4-:R-:W-:Y:S06]  /*38530*/  HMMA.16816.F32 R56, R20.reuse, R14, R56 ;  /* 0x0000000e1438723c */ /* 0x050fec0000001838 */
[C---:B---3--:R-:W-:Y:S11]  /*38540*/  HMMA.16816.F32 R52, R20.reuse, R12, R52 ;  /* 0x0000000c1434723c */ /* 0x048ff60000001834 */
[----:B------:R0:W-:Y:S04]  /*38550*/  STL.64 [R1+0x7c0], R24 ;  /* 0x0007c01801007387 */ /* 0x0001e80000100a00 */
[----:B------:R1:W-:Y:S04]  /*38560*/  STL.64 [R1+0x7c8], R26 ;  /* 0x0007c81a01007387 */ /* 0x0003e80000100a00 */
[----:B------:R-:W2:Y:S04]  /*38570*/  LDL.LU.64 R40, [R1+0x780] ;  /* 0x0007800001287983 */ /* 0x000ea80000300a00 */
[----:B------:R-:W2:Y:S04]  /*38580*/  LDL.LU.64 R42, [R1+0x788] ;  /* 0x00078800012a7983 */ /* 0x000ea80000300a00 */
[----:B------:R-:W3:Y:S04]  /*38590*/  LDL.LU.64 R32, [R1+0xe30] ;  /* 0x000e300001207983 */ /* 0x000ee80000300a00 */
[----:B------:R-:W3:Y:S04]  /*385a0*/  LDL.LU.64 R34, [R1+0xe38] ;  /* 0x000e380001227983 */ /* 0x000ee80000300a00 */
[----:B------:R-:W4:Y:S04]  /*385b0*/  LDL.LU.64 R28, [R1+0xe20] ;  /* 0x000e2000011c7983 */ /* 0x000f280000300a00 */
[----:B------:R-:W4:Y:S04]  /*385c0*/  LDL.LU.64 R30, [R1+0xe28] ;  /* 0x000e2800011e7983 */ /* 0x000f280000300a00 */
[----:B0-----:R-:W4:Y:S04]  /*385d0*/  LDL.LU.64 R24, [R1+0x770] ;  /* 0x0007700001187983 */ /* 0x001f280000300a00 */
[----:B-1----:R-:W4:Y:S04]  /*385e0*/  LDL.LU.64 R26, [R1+0x778] ;  /* 0x00077800011a7983 */ /* 0x002f280000300a00 */
[----:B------:R-:W4:Y:S04]  /*385f0*/  LDL.LU R19, [R1+0x1204] ;  /* 0x0012040001137983 */ /* 0x000f280000300800 */
[----:B------:R0:W-:Y:S04]  /*38600*/  STL.64 [R1+0x7b0], R56 ;  /* 0x0007b03801007387 */ /* 0x0001e80000100a00 */
[----:B------:R1:W-:Y:S04]  /*38610*/  STL.64 [R1+0x7b8], R58 ;  /* 0x0007b83a01007387 */ /* 0x0003e80000100a00 */
[----:B0-----:R-:W4:Y:S04]  /*38620*/  LDL.LU R56, [R1+0x1200] ;  /* 0x0012000001387983 */ /* 0x001f280000300800 */
[----:B------:R-:W-:Y:S04]  /*38630*/  STL.64 [R1+0x7a0], R52 ;  /* 0x0007a03401007387 */ /* 0x000fe80000100a00 */
[----:B------:R-:W-:Y:S04]  /*38640*/  STL.64 [R1+0x7a8], R54 ;  /* 0x0007a83601007387 */ /* 0x000fe80000100a00 */
[----:B------:R-:W4:Y:S04]  /*38650*/  LDL.LU R57, [R1+0x120c] ;  /* 0x00120c0001397983 */ /* 0x000f280000300800 */
[----:B-1----:R-:W4:Y:S04]  /*38660*/  LDL.LU R58, [R1+0x1208] ;  /* 0x00120800013a7983 */ /* 0x002f280000300800 */
[----:B------:R-:W4:Y:S04]  /*38670*/  LDL.LU R18, [R1+0x1214] ;  /* 0x0012140001127983 */ /* 0x000f280000300800 */
[----:B------:R-:W4:Y:S01]  /*38680*/  LDL.LU R59, [R1+0x1210] ;  /* 0x00121000013b7983 */ /* 0x000f220000300800 */
[C---:B------:R-:W-:Y:S06]  /*38690*/  HMMA.16816.F32 R44, R20.reuse, R10, R44 ;  /* 0x0000000a142c723c */ /* 0x040fec000000182c */
[C---:B--2---:R-:W-:Y:S06]  /*386a0*/  HMMA.16816.F32 R40, R20.reuse, R8, R40 ;  /* 0x000000081428723c */ /* 0x044fec0000001828 */
[C---:B---3--:R-:W-:Y:S06]  /*386b0*/  HMMA.16816.F32 R32, R20.reuse, R6, R32 ;  /* 0x000000061420723c */ /* 0x048fec0000001820 */
[C---:B----4-:R-:W-:Y:S06]  /*386c0*/  HMMA.16816.F32 R28, R20.reuse, R4, R28 ;  /* 0x00000004141c723c */ /* 0x050fec000000181c */
[----:B------:R-:W-:Y:S01]  /*386d0*/  HMMA.16816.F32 R24, R20, R2, R24 ;  /* 0x000000021418723c */ /* 0x000fe20000001818 */
[----:B------:R-:W-:Y:S04]  /*386e0*/  STL.64 [R1+0x3510], R58 ;  /* 0x0035103a01007387 */ /* 0x000fe80000100a00 */
[----:B------:R-:W-:Y:S04]  /*386f0*/  STL.64 [R1+0x3508], R56 ;  /* 0x0035083801007387 */ /* 0x000fe80000100a00 */
[----:B------:R-:W2:Y:S04]  /*38700*/  LDL.LU R0, [R1+0x121c] ;  /* 0x00121c0001007983 */ /* 0x000ea80000300800 */
[----:B------:R-:W2:Y:S04]  /*38710*/  LDL.LU R61, [R1+0x1218] ;  /* 0x00121800013d7983 */ /* 0x000ea80000300800 */
        /* <DEDUP_REMOVED lines=8> */
[----:B------:R3:W-:Y:S04]  /*387a0*/  STL.64 [R1+0x770], R24 ;  /* 0x0007701801007387 */ /* 0x0007e80000100a00 */
[----:B------:R4:W-:Y:S04]  /*387b0*/  STL.64 [R1+0x778], R26 ;  /* 0x0007781a01007387 */ /* 0x0009e80000100a00 */
[----:B0-----:R-:W2:Y:S04]  /*387c0*/  LDL.LU.64 R28, [R1+0x760] ;  /* 0x00076000011c7983 */ /* 0x001ea80000300a00 */
[----:B-1----:R-:W2:Y:S04]  /*387d0*/  LDL.LU.64 R30, [R1+0x768] ;  /* 0x00076800011e7983 */ /* 0x002ea80000300a00 */
[----:B---3--:R-:W3:Y:S04]  /*387e0*/  LDL.LU.64 R24, [R1+0x750] ;  /* 0x0007500001187983 */ /* 0x008ee80000300a00 */
[----:B----4-:R-:W3:Y:S04]  /*387f0*/  LDL.LU.64 R26, [R1+0x758] ;  /* 0x00075800011a7983 */ /* 0x010ee80000300a00 */
[----:B------:R-:W4:Y:S04]  /*38800*/  LDL.LU.64 R56, [R1+0x740] ;  /* 0x0007400001387983 */ /* 0x000f280000300a00 */
[----:B------:R-:W4:Y:S01]  /*38810*/  LDL.LU.64 R58, [R1+0x748] ;  /* 0x00074800013a7983 */ /* 0x000f220000300a00 */
        /* <DEDUP_REMOVED lines=19> */
[C---:B--2---:R-:W-:Y:S06]  /*38950*/  HMMA.16816.F32 R28, R20.reuse, R16, R28 ;  /* 0x00000010141c723c */ /* 0x044fec000000181c */
[C---:B---3--:R-:W-:Y:S06]  /*38960*/  HMMA.16816.F32 R24, R20.reuse, R14, R24 ;  /* 0x0000000e1418723c */ /* 0x048fec0000001818 */
[C---:B----4-:R-:W-:Y:S11]  /*38970*/  HMMA.16816.F32 R56, R20.reuse, R12, R56 ;  /* 0x0000000c1438723c */ /* 0x050ff60000001838 */
[----:B------:R0:W-:Y:S04]  /*38980*/  STL.64 [R1+0x760], R28 ;  /* 0x0007601c01007387 */ /* 0x0001e80000100a00 */
[----:B------:R1:W-:Y:S04]  /*38990*/  STL.64 [R1+0x768], R30 ;  /* 0x0007681e01007387 */ /* 0x0003e80000100a00 */
[----:B------:R-:W2:Y:S04]  /*389a0*/  LDL.LU.64 R34, [R1+0x708] ;  /* 0x0007080001227983 */ /* 0x000ea80000300a00 */
[----:B------:R3:W-:Y:S04]  /*389b0*/  STL.64 [R1+0x750], R24 ;  /* 0x0007501801007387 */ /* 0x0007e80000100a00 */
[----:B------:R4:W-:Y:S04]  /*389c0*/  STL.64 [R1+0x758], R26 ;  /* 0x0007581a01007387 */ /* 0x0009e80000100a00 */
[----:B0-----:R-:W2:Y:S04]  /*389d0*/  LDL.LU.64 R28, [R1+0x6f0] ;  /* 0x0006f000011c7983 */ /* 0x001ea80000300a00 */
[----:B-1----:R-:W2:Y:S04]  /*389e0*/  LDL.LU.64 R30, [R1+0x6f8] ;  /* 0x0006f800011e7983 */ /* 0x002ea80000300a00 */
[----:B---3--:R-:W3:Y:S04]  /*389f0*/  LDL.LU.64 R24, [R1+0x6e0] ;  /* 0x0006e00001187983 */ /* 0x008ee80000300a00 */
[----:B----4-:R-:W3:Y:S04]  /*38a00*/  LDL.LU.64 R26, [R1+0x6e8] ;  /* 0x0006e800011a7983 */ /* 0x010ee80000300a00 */
[----:B------:R-:W-:Y:S04]  /*38a10*/  STL.64 [R1+0x740], R56 ;  /* 0x0007403801007387 */ /* 0x000fe80000100a00 */
[----:B------:R0:W-:Y:S04]  /*38a20*/  STL.64 [R1+0x748], R58 ;  /* 0x0007483a01007387 */ /* 0x0001e80000100a00 */
[----:B0-----:R-:W4:Y:S04]  /*38a30*/  LDL.LU.64 R58, [R1+0x3510] ;  /* 0x00351000013a7983 */ /* 0x001f280000300a00 */
[----:B------:R-:W2:Y:S01]  /*38a40*/  LDL.LU.64 R56, [R1+0x3508] ;  /* 0x0035080001387983 */ /* 0x000ea20000300a00 */
[C---:B------:R-:W-:Y:S06]  /*38a50*/  HMMA.16816.F32 R52, R20.reuse, R10, R52 ;  /* 0x0000000a1434723c */ /* 0x040fec0000001834 */
[C---:B------:R-:W-:Y:S06]  /*38a60*/  HMMA.16816.F32 R48, R20.reuse, R8, R48 ;  /* 0x000000081430723c */ /* 0x040fec0000001830 */
[C---:B------:R-:W-:Y:S06]  /*38a70*/  HMMA.16816.F32 R44, R20.reuse, R6, R44 ;  /* 0x00000006142c723c */ /* 0x040fec000000182c */
[C---:B------:R-:W-:Y:S06]  /*38a80*/  HMMA.16816.F32 R40, R20.reuse, R4, R40 ;  /* 0x000000041428723c */ /* 0x040fec0000001828 */
[----:B------:R-:W-:Y:S07]  /*38a90*/  HMMA.16816.F32 R36, R20, R2, R36 ;  /* 0x000000021424723c */ /* 0x000fee0000001824 */
[----:B------:R-:W-:-:S05]  /*38aa0*/  IMAD R23, R61, 0x100, R0 ;  /* 0x000001003d177824 */ /* 0x000fca00078e0200 */
[----:B------:R-:W-:Y:S01]  /*38ab0*/  F2FP.F16.E4M3.UNPACK_B R23, R23 ;  /* 0x00000017ff17723e */ /* 0x000fe200020006ff */
        /* <DEDUP_REMOVED lines=9> */
[----:B------:R1:W-:Y:S01]  /*38b50*/  STL.64 [R1+0x718], R38 ;  /* 0x0007182601007387 */ /* 0x0003e20000100a00 */
[----:B----4-:R-:W-:-:S02]  /*38b60*/  IMAD R22, R59, 0x100, R18 ;  /* 0x000001003b167824 */ /* 0x010fc400078e0212 */
[----:B--2---:R-:W-:Y:S02]  /*38b70*/  IMAD R20, R56, 0x100, R19 ;  /* 0x0000010038147824 */ /* 0x004fe400078e0213 */
[----:B------:R-:W-:Y:S01]  /*38b80*/  IMAD R21, R58, 0x100, R57 ;  /* 0x000001003a157824 */ /* 0x000fe200078e0239 */
[----:B------:R-:W-:Y:S02]  /*38b90*/  F2FP.F16.E4M3.UNPACK_B R22, R22 ;  /* 0x00000016ff16723e */ /* 0x000fe400020006ff */
[----:B------:R-:W-:Y:S02]  /*38ba0*/  F2FP.F16.E4M3.UNPACK_B R20, R20 ;  /* 0x00000014ff14723e */ /* 0x000fe400020006ff */
[----:B------:R-:W-:-:S07]  /*38bb0*/  F2FP.F16.E4M3.UNPACK_B R21, R21 ;  /* 0x00000015ff15723e */ /* 0x000fce00020006ff */
[C---:B------:R-:W-:Y:S06]  /*38bc0*/  HMMA.16816.F32 R32, R20.reuse, R16, R32 ;  /* 0x000000101420723c */ /* 0x040fec0000001820 */
[C---:B------:R-:W-:Y:S06]  /*38bd0*/  HMMA.16816.F32 R28, R20.reuse, R14, R28 ;  /* 0x0000000e141c723c */ /* 0x040fec000000181c */
[C---:B---3--:R-:W-:Y:S11]  /*38be0*/  HMMA.16816.F32 R24, R20.reuse, R12, R24 ;  /* 0x0000000c1418723c */ /* 0x048ff60000001818 */
[----:B------:R2:W-:Y:S04]  /*38bf0*/  STL.64 [R1+0x700], R32 ;  /* 0x0007002001007387 */ /* 0x0005e80000100a00 */
[----:B------:R3:W-:Y:S04]  /*38c00*/  STL.64 [R1+0x708], R34 ;  /* 0x0007082201007387 */ /* 0x0007e80000100a00 */
[----:B0-----:R-:W4:Y:S04]  /*38c10*/  LDL.LU.64 R44, [R1+0x6d0] ;  /* 0x0006d000012c7983 */ /* 0x001f280000300a00 */
[----:B------:R0:W-:Y:S04]  /*38c20*/  STL.64 [R1+0x6f0], R28 ;  /* 0x0006f01c01007387 */ /* 0x0001e80000100a00 */
[----:B------:R0:W-:Y:S04]  /*38c30*/  STL.64 [R1+0x6f8], R30 ;  /* 0x0006f81e01007387 */ /* 0x0001e80000100a00 */
[----:B-1----:R-:W4:Y:S04]  /*38c40*/  LDL.LU.64 R46, [R1+0x6d8] ;  /* 0x0006d800012e7983 */ /* 0x002f280000300a00 */
[----:B------:R1:W-:Y:S04]  /*38c50*/  STL.64 [R1+0x6e0], R24 ;  /* 0x0006e01801007387 */ /* 0x0003e80000100a00 */
[----:B------:R1:W-:Y:S04]  /*38c60*/  STL.64 [R1+0x6e8], R26 ;  /* 0x0006e81a01007387 */ /* 0x0003e80000100a00 */
[----:B------:R-:W4:Y:S04]  /*38c70*/  LDL.LU.64 R40, [R1+0x6c0] ;  /* 0x0006c00001287983 */ /* 0x000f280000300a00 */
[----:B------:R-:W4:Y:S04]  /*38c80*/  LDL.LU.64 R42, [R1+0x6c8] ;  /* 0x0006c800012a7983 */ /* 0x000f280000300a00 */
[----:B------:R-:W4:Y:S04]  /*38c90*/  LDL.LU.64 R36, [R1+0xdf0] ;  /* 0x000df00001247983 */ /* 0x000f280000300a00 */
[----:B------:R-:W4:Y:S04]  /*38ca0*/  LDL.LU.64 R38, [R1+0xdf8] ;  /* 0x000df80001267983 */ /* 0x000f280000300a00 */
[----:B--2---:R-:W2:Y:S04]  /*38cb0*/  LDL.LU.64 R32, [R1+0xde0] ;  /* 0x000de00001207983 */ /* 0x004ea80000300a00 */
[----:B---3--:R-:W2:Y:S04]  /*38cc0*/  LDL.LU.64 R34, [R1+0xde8] ;  /* 0x000de80001227983 */ /* 0x008ea80000300a00 */
[----:B0-----:R-:W3:Y:S04]  /*38cd0*/  LDL.LU.64 R28, [R1+0x6b0] ;  /* 0x0006b000011c7983 */ /* 0x001ee80000300a00 */
[----:B------:R-:W3:Y:S04]  /*38ce0*/  LDL.LU.64 R30, [R1+0x6b8] ;  /* 0x0006b800011e7983 */ /* 0x000ee80000300a00 */
        /* <DEDUP_REMOVED lines=12> */
[----:B------:R-:W3:Y:S01]  /*38db0*/  LDL.LU R61, [R1+0x1258] ;  /* 0x00125800013d7983 */ /* 0x000ee20000300800 */
[C---:B----4-:R-:W-:Y:S06]  /*38dc0*/  HMMA.16816.F32 R44, R20.reuse, R10, R44 ;  /* 0x0000000a142c723c */ /* 0x050fec000000182c */
[C---:B------:R-:W-:Y:S06]  /*38dd0*/  HMMA.16816.F32 R40, R20.reuse, R8, R40 ;  /* 0x000000081428723c */ /* 0x040fec0000001828 */
[C---:B------:R-:W-:Y:S06]  /*38de0*/  HMMA.16816.F32 R36, R20.reuse, R6, R36 ;  /* 0x000000061424723c */ /* 0x040fec0000001824 */
[C---:B--2---:R-:W-:Y:S06]  /*38df0*/  HMMA.16816.F32 R32, R20.reuse, R4, R32 ;  /* 0x000000041420723c */ /* 0x044fec0000001820 */
[----:B---3--:R-:W-:Y:S01]  /*38e00*/  HMMA.16816.F32 R28, R20, R2, R28 ;  /* 0x00000002141c723c */ /* 0x008fe2000000181c */
        /* <DEDUP_REMOVED lines=13> */
[----:B------:R-:W4:Y:S04]  /*38ee0*/  LDL.LU.64 R52, [R1+0x6a0] ;  /* 0x0006a00001347983 */ /* 0x000f280000300a00 */
[----:B------:R-:W4:Y:S04]  /*38ef0*/  LDL.LU.64 R54, [R1+0x6a8] ;  /* 0x0006a80001367983 */ /* 0x000f280000300a00 */
[----:B------:R-:W4:Y:S04]  /*38f00*/  LDL.LU.64 R48, [R1+0x690] ;  /* 0x0006900001307983 */ /* 0x000f280000300a00 */
[----:B------:R-:W4:Y:S04]  /*38f10*/  LDL.LU.64 R50, [R1+0x698] ;  /* 0x0006980001327983 */ /* 0x000f280000300a00 */
[----:B0-----:R-:W4:Y:S04]  /*38f20*/  LDL.LU.64 R44, [R1+0x680] ;  /* 0x00068000012c7983 */ /* 0x001f280000300a00 */
[----:B-1----:R-:W4:Y:S04]  /*38f30*/  LDL.LU.64 R46, [R1+0x688] ;  /* 0x00068800012e7983 */ /* 0x002f280000300a00 */
[----:B--2---:R-:W2:Y:S04]  /*38f40*/  LDL.LU.64 R40, [R1+0x670] ;  /* 0x0006700001287983 */ /* 0x004ea80000300a00 */
[----:B---3--:R-:W2:Y:S04]  /*38f50*/  LDL.LU.64 R42, [R1+0x678] ;  /* 0x00067800012a7983 */ /* 0x008ea80000300a00 */
[----:B----4-:R-:W3:Y:S04]  /*38f60*/  LDL.LU.64 R36, [R1+0x660] ;  /* 0x0006600001247983 */ /* 0x010ee80000300a00 */
[----:B------:R-:W3:Y:S04]  /*38f70*/  LDL.LU.64 R38, [R1+0x668] ;  /* 0x0006680001267983 */ /* 0x000ee80000300a00 */
[----:B------:R-:W4:Y:S04]  /*38f80*/  LDL.LU.64 R32, [R1+0xdd0] ;  /* 0x000dd00001207983 */ /* 0x000f280000300a00 */
[----:B------:R-:W4:Y:S04]  /*38f90*/  LDL.LU.64 R34, [R1+0xdd8] ;  /* 0x000dd80001227983 */ /* 0x000f280000300a00 */
[----:B------:R-:W4:Y:S04]  /*38fa0*/  LDL.LU.64 R28, [R1+0xdc0] ;  /* 0x000dc000011c7983 */ /* 0x000f280000300a00 */
[----:B------:R-:W4:Y:S01]  /*38fb0*/  LDL.LU.64 R30, [R1+0xdc8] ;  /* 0x000dc800011e7983 */ /* 0x000f220000300a00 */
[----:B------:R-:W-:-:S02]  /*38fc0*/  IMAD R20, R22, 0x100, R21 ;  /* 0x0000010016147824 */ /* 0x000fc400078e0215 */
[----:B------:R-:W-:Y:S02]  /*38fd0*/  IMAD R21, R25, 0x100, R24 ;  /* 0x0000010019157824 */ /* 0x000fe400078e0218 */
[----:B------:R-:W-:Y:S01]  /*38fe0*/  IMAD R22, R27, 0x100, R26 ;  /* 0x000001001b167824 */ /* 0x000fe200078e021a */
[----:B------:R-:W4:Y:S04]  /*38ff0*/  LDL.LU.64 R24, [R1+0x650] ;  /* 0x0006500001187983 */ /* 0x000f280000300a00 */
[----:B------:R-:W4:Y:S01]  /*39000*/  LDL.LU.64 R26, [R1+0x658] ;  /* 0x00065800011a7983 */ /* 0x000f220000300a00 */
[----:B------:R-:W-:Y:S01]  /*39010*/  IMAD R23, R60, 0x100, R23 ;  /* 0x000001003c177824 */ /* 0x000fe200078e0217 */
[----:B------:R-:W-:Y:S02]  /*39020*/  F2FP.F16.E4M3.UNPACK_B R20, R20 ;  /* 0x00000014ff14723e */ /* 0x000fe400020006ff */
[----:B------:R-:W-:-:S02]  /*39030*/  F2FP.F16.E4M3.UNPACK_B R21, R21 ;  /* 0x00000015ff15723e */ /* 0x000fc400020006ff */
[----:B------:R-:W-:Y:S02]  /*39040*/  F2FP.F16.E4M3.UNPACK_B R22, R22 ;  /* 0x00000016ff16723e */ /* 0x000fe400020006ff */
[----:B------:R-:W-:-:S07]  /*39050*/  F2FP.F16.E4M3.UNPACK_B R23, R23 ;  /* 0x00000017ff17723e */ /* 0x000fce00020006ff */
[C---:B------:R-:W-:Y:S06]  /*39060*/  HMMA.16816.F32 R52, R20.reuse, R16, R52 ;  /* 0x000000101434723c */ /* 0x040fec0000001834 */
[C---:B------:R-:W-:Y:S06]  /*39070*/  HMMA.16816.F32 R48, R20.reuse, R14, R48 ;  /* 0x0000000e1430723c */ /* 0x040fec0000001830 */
[C---:B------:R-:W-:Y:S06]  /*39080*/  HMMA.16816.F32 R44, R20.reuse, R12, R44 ;  /* 0x0000000c142c723c */ /* 0x040fec000000182c */
[C---:B--2---:R-:W-:Y:S06]  /*39090*/  HMMA.16816.F32 R40, R20.reuse, R10, R40 ;  /* 0x0000000a1428723c */ /* 0x044fec0000001828 */
[C---:B---3--:R-:W-:Y:S06]  /*390a0*/  HMMA.16816.F32 R36, R20.reuse, R8, R36 ;  /* 0x000000081424723c */ /* 0x048fec0000001824 */
[C---:B----4-:R-:W-:Y:S06]  /*390b0*/  HMMA.16816.F32 R32, R20.reuse, R6, R32 ;  /* 0x000000061420723c */ /* 0x050fec0000001820 */
[----:B------:R-:W-:Y:S01]  /*390c0*/  HMMA.16816.F32 R28, R20, R4, R28 ;  /* 0x00000004141c723c */ /* 0x000fe2000000181c */
[----:B------:R-:W-:Y:S04]  /*390d0*/  STL.64 [R1+0x6a0], R52 ;  /* 0x0006a03401007387 */ /* 0x000fe80000100a00 */
[----:B------:R-:W-:Y:S04]  /*390e0*/  STL.64 [R1+0x6a8], R54 ;  /* 0x0006a83601007387 */ /* 0x000fe80000100a00 */
[----:B------:R0:W-:Y:S04]  /*390f0*/  STL.64 [R1+0x690], R48 ;  /* 0x0006903001007387 */ /* 0x0001e80000100a00 */
[----:B------:R1:W-:Y:S04]  /*39100*/  STL.64 [R1+0x698], R50 ;  /* 0x0006983201007387 */ /* 0x0003e80000100a00 */
[----:B------:R-:W-:Y:S04]  /*39110*/  STL.64 [R1+0x680], R44 ;  /* 0x0006802c01007387 */ /* 0x000fe80000100a00 */
[----:B------:R-:W-:Y:S04]  /*39120*/  STL.64 [R1+0x688], R46 ;  /* 0x0006882e01007387 */ /* 0x000fe80000100a00 */
[----:B------:R-:W-:Y:S04]  /*39130*/  STL.64 [R1+0x670], R40 ;  /* 0x0006702801007387 */ /* 0x000fe80000100a00 */
[----:B------:R-:W-:Y:S04]  /*39140*/  STL.64 [R1+0x678], R42 ;  /* 0x0006782a01007387 */ /* 0x000fe80000100a00 */
[----:B------:R2:W-:Y:S04]  /*39150*/  STL.64 [R1+0x660], R36 ;  /* 0x0006602401007387 */ /* 0x0005e80000100a00 */
[----:B------:R3:W-:Y:S04]  /*39160*/  STL.64 [R1+0x668], R38 ;  /* 0x0006682601007387 */ /* 0x0007e80000100a00 */
[----:B0-----:R-:W4:Y:S04]  /*39170*/  LDL.LU R48, [R1+0x1264] ;  /* 0x0012640001307983 */ /* 0x001f280000300800 */
[----:B------:R0:W-:Y:S04]  /*39180*/  STL.64 [R1+0xdd0], R32 ;  /* 0x000dd02001007387 */ /* 0x0001e80000100a00 */
[----:B------:R0:W-:Y:S04]  /*39190*/  STL.64 [R1+0xdd8], R34 ;  /* 0x000dd82201007387 */ /* 0x0001e80000100a00 */
[----:B------:R-:W4:Y:S04]  /*391a0*/  LDL.LU R49, [R1+0x1260] ;  /* 0x0012600001317983 */ /* 0x000f280000300800 */
[----:B------:R0:W-:Y:S04]  /*391b0*/  STL.64 [R1+0xdc0], R28 ;  /* 0x000dc01c01007387 */ /* 0x0001e80000100a00 */
[----:B------:R0:W-:Y:S04]  /*391c0*/  STL.64 [R1+0xdc8], R30 ;  /* 0x000dc81e01007387 */ /* 0x0001e80000100a00 */
[----:B-1----:R-:W4:Y:S04]  /*391d0*/  LDL.LU R50, [R1+0x126c] ;  /* 0x00126c0001327983 */ /* 0x002f280000300800 */
[----:B------:R-:W4:Y:S01]  /*391e0*/  LDL.LU R51, [R1+0x1268] ;  /* 0x0012680001337983 */ /* 0x000f220000300800 */
[----:B--2---:R-:W-:-:S02]  /*391f0*/  IMAD R36, R56, 0x100, R19 ;  /* 0x0000010038247824 */ /* 0x004fc400078e0213 */
[----:B------:R-:W-:Y:S02]  /*39200*/  IMAD R37, R58, 0x100, R57 ;  /* 0x000001003a257824 */ /* 0x000fe400078e0239 */
[----:B---3--:R-:W-:Y:S01]  /*39210*/  IMAD R38, R59, 0x100, R18 ;  /* 0x000001003b267824 */ /* 0x008fe200078e0212 */
[----:B------:R-:W-:-:S15]  /*39220*/  HMMA.16816.F32 R20, R20, R2, R24 ;  /* 0x000000021414723c */ /* 0x000fde0000001818 */
[----:B------:R-:W-:-:S08]  /*39230*/  NOP ;  /* 0x0000000000007918 */ /* 0x000fd00000000000 */
[----:B------:R-:W-:Y:S04]  /*39240*/  STL.64 [R1+0x650], R20 ;  /* 0x0006501401007387 */ /* 0x000fe80000100a00 */
        /* <DEDUP_REMOVED lines=8> */
[----:B------:R-:W4:Y:S04]  /*392d0*/  LDL.LU.64 R34, [R1+0x618] ;  /* 0x0006180001227983 */ /* 0x000f280000300a00 */
[----:B------:R-:W4:Y:S04]  /*392e0*/  LDL.LU.64 R28, [R1+0x600] ;  /* 0x00060000011c7983 */ /* 0x000f280000300a00 */
[----:B------:R-:W4:Y:S04]  /*392f0*/  LDL.LU.64 R30, [R1+0x608] ;  /* 0x00060800011e7983 */ /* 0x000f280000300a00 */
[----:B------:R-:W4:Y:S04]  /*39300*/  LDL.LU R26, [R1+0x1274] ;  /* 0x00127400011a7983 */ /* 0x000f280000300800 */
[----:B------:R-:W4:Y:S04]  /*39310*/  LDL.LU R27, [R1+0x1270] ;  /* 0x00127000011b7983 */ /* 0x000f280000300800 */
[----:B-1----:R-:W4:Y:S04]  /*39320*/  LDL.LU R23, [R1+0x127c] ;  /* 0x00127c0001177983 */ /* 0x002f280000300800 */
[----:B------:R-:W4:Y:S04]  /*39330*/  LDL.LU R60, [R1+0x1278] ;  /* 0x00127800013c7983 */ /* 0x000f280000300800 */
[----:B------:R-:W4:Y:S04]  /*39340*/  LDL.LU R19, [R1+0x1284] ;  /* 0x0012840001137983 */ /* 0x000f280000300800 */
[----:B------:R-:W4:Y:S04]  /*39350*/  LDL.LU R56, [R1+0x1280] ;  /* 0x0012800001387983 */ /* 0x000f280000300800 */
[----:B------:R-:W4:Y:S04]  /*39360*/  LDL.LU R57, [R1+0x128c] ;  /* 0x00128c0001397983 */ /* 0x000f280000300800 */
[----:B------:R-:W4:Y:S04]  /*39370*/  LDL.LU R58, [R1+0x1288] ;  /* 0x00128800013a7983 */ /* 0x000f280000300800 */
[----:B------:R-:W4:Y:S04]  /*39380*/  LDL.LU R18, [R1+0x1294] ;  /* 0x0012940001127983 */ /* 0x000f280000300800 */
[----:B------:R-:W4:Y:S01]  /*39390*/  LDL.LU R59, [R1+0x1290] ;  /* 0x00129000013b7983 */ /* 0x000f220000300800 */
[----:B------:R-:W-:Y:S01]  /*393a0*/  IMAD R39, R61, 0x100, R0 ;  /* 0x000001003d277824 */ /* 0x000fe200078e0200 */
[----:B------:R-:W-:-:S02]  /*393b0*/  F2FP.F16.E4M3.UNPACK_B R36, R36 ;  /* 0x00000024ff24723e */ /* 0x000fc400020006ff */
[----:B------:R-:W-:Y:S02]  /*393c0*/  F2FP.F16.E4M3.UNPACK_B R37, R37 ;  /* 0x00000025ff25723e */ /* 0x000fe400020006ff */
[----:B------:R-:W-:Y:S02]  /*393d0*/  F2FP.F16.E4M3.UNPACK_B R38, R38 ;  /* 0x00000026ff26723e */ /* 0x000fe400020006ff */
[----:B------:R-:W-:-:S07]  /*393e0*/  F2FP.F16.E4M3.UNPACK_B R39, R39 ;  /* 0x00000027ff27723e */ /* 0x000fce00020006ff */
[C---:B--2---:R-:W-:Y:S06]  /*393f0*/  HMMA.16816.F32 R52, R36.reuse, R16, R52 ;  /* 0x000000102434723c */ /* 0x044fec0000001834 */
[C---:B---3--:R-:W-:Y:S06]  /*39400*/  HMMA.16816.F32 R44, R36.reuse, R14, R44 ;  /* 0x0000000e242c723c */ /* 0x048fec000000182c */
[C---:B----4-:R-:W-:Y:S06]  /*39410*/  HMMA.16816.F32 R40, R36.reuse, R12, R40 ;  /* 0x0000000c2428723c */ /* 0x050fec0000001828 */
[C---:B------:R-:W-:Y:S06]  /*39420*/  HMMA.16816.F32 R32, R36.reuse, R10, R32 ;  /* 0x0000000a2420723c */ /* 0x040fec0000001820 */
[----:B------:R-:W-:Y:S01]  /*39430*/  HMMA.16816.F32 R28, R36, R8, R28 ;  /* 0x00000008241c723c */ /* 0x000fe2000000181c */
[----:B------:R-:W-:Y:S04]  /*39440*/  STL.64 [R1+0x3500], R58 ;  /* 0x0035003a01007387 */ /* 0x000fe80000100a00 */
[----:B------:R0:W-:Y:S04]  /*39450*/  STL.64 [R1+0x34f8], R56 ;  /* 0x0034f83801007387 */ /* 0x0001e80000100a00 */
[----:B------:R-:W2:Y:S04]  /*39460*/  LDL.LU R0, [R1+0x129c] ;  /* 0x00129c0001007983 */ /* 0x000ea80000300800 */
[----:B------:R-:W2:Y:S04]  /*39470*/  LDL.LU R61, [R1+0x1298] ;  /* 0x00129800013d7983 */ /* 0x000ea80000300800 */
[----:B------:R1:W-:Y:S04]  /*39480*/  STL.64 [R1+0x640], R52 ;  /* 0x0006403401007387 */ /* 0x0003e80000100a00 */
[----:B------:R3:W-:Y:S04]  /*39490*/  STL.64 [R1+0x648], R54 ;  /* 0x0006483601007387 */ /* 0x0007e80000100a00 */
[----:B------:R-:W-:Y:S04]  /*394a0*/  STL.64 [R1+0x630], R44 ;  /* 0x0006302c01007387 */ /* 0x000fe80000100a00 */
[----:B------:R-:W-:Y:S04]  /*394b0*/  STL.64 [R1+0x638], R46 ;  /* 0x0006382e01007387 */ /* 0x000fe80000100a00 */
[----:B------:R-:W-:Y:S04]  /*394c0*/  STL.64 [R1+0x620], R40 ;  /* 0x0006202801007387 */ /* 0x000fe80000100a00 */
[----:B------:R-:W-:Y:S04]  /*394d0*/  STL.64 [R1+0x628], R42 ;  /* 0x0006282a01007387 */ /* 0x000fe80000100a00 */
[----:B------:R-:W-:Y:S04]  /*394e0*/  STL.64 [R1+0x610], R32 ;  /* 0x0006102001007387 */ /* 0x000fe80000100a00 */
[----:B------:R-:W-:Y:S04]  /*394f0*/  STL.64 [R1+0x618], R34 ;  /* 0x0006182201007387 */ /* 0x000fe80000100a00 */
[----:B0-----:R-:W4:Y:S04]  /*39500*/  LDL.LU.64 R56, [R1+0xdb0] ;  /* 0x000db00001387983 */ /* 0x001f280000300a00 */
[----:B------:R-:W4:Y:S04]  /*39510*/  LDL.LU.64 R58, [R1+0xdb8] ;  /* 0x000db800013a7983 */ /* 0x000f280000300a00 */
[----:B------:R0:W-:Y:S04]  /*39520*/  STL.64 [R1+0x600], R28 ;  /* 0x0006001c01007387 */ /* 0x0001e80000100a00 */
[----:B------:R0:W-:Y:S04]  /*39530*/  STL.64 [R1+0x608], R30 ;  /* 0x0006081e01007387 */ /* 0x0001e80000100a00 */
[----:B-1----:R-:W2:Y:S04]  /*39540*/  LDL.LU.64 R52, [R1+0xda0] ;  /* 0x000da00001347983 */ /* 0x002ea80000300a00 */
[----:B---3--:R-:W2:Y:S04]  /*39550*/  LDL.LU.64 R54, [R1+0xda8] ;  /* 0x000da80001367983 */ /* 0x008ea80000300a00 */
[----:B0-----:R-:W3:Y:S04]  /*39560*/  LDL.LU.64 R28, [R1+0x5f0] ;  /* 0x0005f000011c7983 */ /* 0x001ee80000300a00 */
[----:B------:R-:W3:Y:S01]  /*39570*/  LDL.LU.64 R30, [R1+0x5f8] ;  /* 0x0005f800011e7983 */ /* 0x000ee20000300a00 */
[----:B------:R-:W-:-:S02]  /*39580*/  IMAD R20, R49, 0x100, R48 ;  /* 0x0000010031147824 */ /* 0x000fc400078e0230 */
[----:B------:R-:W-:Y:S01]  /*39590*/  IMAD R21, R51, 0x100, R50 ;  /* 0x0000010033157824 */ /* 0x000fe200078e0232 */
[----:B------:R-:W3:Y:S04]  /*395a0*/  LDL.LU.64 R48, [R1+0x5e0] ;  /* 0x0005e00001307983 */ /* 0x000ee80000300a00 */
[----:B------:R-:W3:Y:S04]  /*395b0*/  LDL.LU.64 R50, [R1+0x5e8] ;  /* 0x0005e80001327983 */ /* 0x000ee80000300a00 */
[----:B------:R-:W3:Y:S04]  /*395c0*/  LDL.LU.64 R44, [R1+0x5d0] ;  /* 0x0005d000012c7983 */ /* 0x000ee80000300a00 */
[----:B------:R-:W3:Y:S04]  /*395d0*/  LDL.LU.64 R46, [R1+0x5d8] ;  /* 0x0005d800012e7983 */ /* 0x000ee80000300a00 */
[----:B------:R-:W3:Y:S04]  /*395e0*/  LDL.LU.64 R40, [R1+0x5c0] ;  /* 0x0005c00001287983 */ /* 0x000ee80000300a00 */
[----:B------:R-:W3:Y:S04]  /*395f0*/  LDL.LU.64 R42, [R1+0x5c8] ;  /* 0x0005c800012a7983 */ /* 0x000ee80000300a00 */
[----:B------:R-:W3:Y:S04]  /*39600*/  LDL.LU.64 R32, [R1+0x5b0] ;  /* 0x0005b00001207983 */ /* 0x000ee80000300a00 */
[----:B------:R-:W3:Y:S01]  /*39610*/  LDL.LU.64 R34, [R1+0x5b8] ;  /* 0x0005b80001227983 */ /* 0x000ee20000300a00 */
[----:B------:R-:W-:-:S03]  /*39620*/  IMAD R22, R27, 0x100, R26 ;  /* 0x000001001b167824 */ /* 0x000fc600078e021a */
[----:B------:R-:W3:Y:S04]  /*39630*/  LDL.LU.64 R24, [R1+0x5a0] ;  /* 0x0005a00001187983 */ /* 0x000ee80000300a00 */
[----:B------:R-:W3:Y:S01]  /*39640*/  LDL.LU.64 R26, [R1+0x5a8] ;  /* 0x0005a800011a7983 */ /* 0x000ee20000300a00 */
[----:B------:R-:W-:Y:S01]  /*39650*/  IMAD R23, R60, 0x100, R23 ;  /* 0x000001003c177824 */ /* 0x000fe200078e0217 */
[----:B------:R-:W-:Y:S02]  /*39660*/  F2FP.F16.E4M3.UNPACK_B R20, R20 ;  /* 0x00000014ff14723e */ /* 0x000fe400020006ff */
[----:B------:R-:W-:Y:S02]  /*39670*/  F2FP.F16.E4M3.UNPACK_B R21, R21 ;  /* 0x00000015ff15723e */ /* 0x000fe400020006ff */
[----:B------:R-:W-:-:S02]  /*39680*/  F2FP.F16.E4M3.UNPACK_B R22, R22 ;  /* 0x00000016ff16723e */ /* 0x000fc400020006ff */
[----:B------:R-:W-:Y:S01]  /*39690*/  F2FP.F16.E4M3.UNPACK_B R23, R23 ;  /* 0x00000017ff17723e */ /* 0x000fe200020006ff */
[C---:B----4-:R-:W-:Y:S06]  /*396a0*/  HMMA.16816.F32 R56, R36.reuse, R6, R56 ;  /* 0x000000062438723c */ /* 0x050fec0000001838 */
[C---:B--2---:R-:W-:Y:S06]  /*396b0*/  HMMA.16816.F32 R52, R36.reuse, R4, R52 ;  /* 0x000000042434723c */ /* 0x044fec0000001834 */
[----:B---3--:R-:W-:Y:S11]  /*396c0*/  HMMA.16816.F32 R36, R36, R2, R28 ;  /* 0x000000022424723c */ /* 0x008ff6000000181c */
[----:B------:R-:W-:Y:S04]  /*396d0*/  STL.64 [R1+0xdb0], R56 ;  /* 0x000db03801007387 */ /* 0x000fe80000100a00 */
[----:B------:R0:W-:Y:S04]  /*396e0*/  STL.64 [R1+0xdb8], R58 ;  /* 0x000db83a01007387 */ /* 0x0001e80000100a00 */
[----:B0-----:R-:W2:Y:S04]  /*396f0*/  LDL.LU.64 R58, [R1+0x3500] ;  /* 0x00350000013a7983 */ /* 0x001ea80000300a00 */
[----:B------:R-:W3:Y:S04]  /*39700*/  LDL.LU.64 R56, [R1+0x34f8] ;  /* 0x0034f80001387983 */ /* 0x000ee80000300a00 */
[----:B------:R-:W4:Y:S04]  /*39710*/  LDL.LU.64 R28, [R1+0xd90] ;  /* 0x000d9000011c7983 */ /* 0x000f280000300a00 */
[----:B------:R-:W-:Y:S04]  /*39720*/  STL.64 [R1+0xda0], R52 ;  /* 0x000da03401007387 */ /* 0x000fe80000100a00 */
[----:B------:R-:W-:Y:S04]  /*39730*/  STL.64 [R1+0xda8], R54 ;  /* 0x000da83601007387 */ /* 0x000fe80000100a00 */
[----:B------:R-:W4:Y:S04]  /*39740*/  LDL.LU.64 R30, [R1+0xd98] ;  /* 0x000d9800011e7983 */ /* 0x000f280000300a00 */
[----:B------:R-:W-:Y:S01]  /*39750*/  STL.64 [R1+0x5f0], R36 ;  /* 0x0005f02401007387 */ /* 0x000fe20000100a00 */
[C---:B------:R-:W-:Y:S03]  /*39760*/  HMMA.16816.F32 R48, R20.reuse, R16, R48 ;  /* 0x000000101430723c */ /* 0x040fe60000001830 */
[----:B------:R0:W-:Y:S03]  /*39770*/  STL.64 [R1+0x5f8], R38 ;  /* 0x0005f82601007387 */ /* 0x0001e60000100a00 */
[C---:B------:R-:W-:Y:S06]  /*39780*/  HMMA.16816.F32 R40, R20.reuse, R12, R40 ;  /* 0x0000000c1428723c */ /* 0x040fec0000001828 */
[C---:B------:R-:W-:Y:S06]  /*39790*/  HMMA.16816.F32 R32, R20.reuse, R10, R32 ;  /* 0x0000000a1420723c */ /* 0x040fec0000001820 */
[C---:B------:R-:W-:Y:S06]  /*397a0*/  HMMA.16816.F32 R24, R20.reuse, R8, R24 ;  /* 0x000000081418723c */ /* 0x040fec0000001818 */
[----:B0-----:R-:W-:Y:S01]  /*397b0*/  HMMA.16816.F32 R36, R20, R14, R44 ;  /* 0x0000000e1424723c */ /* 0x001fe2000000182c */
[----:B------:R-:W-:Y:S04]  /*397c0*/  STL.64 [R1+0x5e0], R48 ;  /* 0x0005e03001007387 */ /* 0x000fe80000100a00 */
[----:B------:R-:W-:-:S15]  /*397d0*/  STL.64 [R1+0x5e8], R50 ;  /* 0x0005e83201007387 */ /* 0x000fde0000100a00 */
[----:B------:R-:W-:-:S03]  /*397e0*/  NOP ;  /* 0x0000000000007918 */ /* 0x000fc60000000000 */
        /* <DEDUP_REMOVED lines=8> */
[----:B0-----:R-:W2:Y:S04]  /*39870*/  LDL.LU.64 R24, [R1+0xd80] ;  /* 0x000d800001187983 */ /* 0x001ea80000300a00 */
[----:B-1----:R-:W2:Y:S04]  /*39880*/  LDL.LU.64 R26, [R1+0xd88] ;  /* 0x000d8800011a7983 */ /* 0x002ea80000300a00 */
[----:B------:R-:W2:Y:S04]  /*39890*/  LDL.LU R50, [R1+0x12a4] ;  /* 0x0012a40001327983 */ /* 0x000ea80000300800 */
[----:B------:R-:W2:Y:S04]  /*398a0*/  LDL.LU R51, [R1+0x12a0] ;  /* 0x0012a00001337983 */ /* 0x000ea80000300800 */
[----:B------:R-:W2:Y:S04]  /*398b0*/  LDL.LU.64 R52, [R1+0x590] ;  /* 0x0005900001347983 */ /* 0x000ea80000300a00 */
[----:B------:R-:W2:Y:S01]  /*398c0*/  LDL.LU.64 R54, [R1+0x598] ;  /* 0x0005980001367983 */ /* 0x000ea20000300a00 */
[----:B----4-:R-:W-:-:S15]  /*398d0*/  HMMA.16816.F32 R28, R20, R6, R28 ;  /* 0x00000006141c723c */ /* 0x010fde000000181c */
[----:B------:R-:W-:-:S08]  /*398e0*/  NOP ;  /* 0x0000000000007918 */ /* 0x000fd00000000000 */
[----:B------:R0:W-:Y:S04]  /*398f0*/  STL.64 [R1+0xd90], R28 ;  /* 0x000d901c01007387 */ /* 0x0001e80000100a00 */
[----:B------:R1:W-:Y:S04]  /*39900*/  STL.64 [R1+0xd98], R30 ;  /* 0x000d981e01007387 */ /* 0x0003e80000100a00 */
[----:B------:R-:W4:Y:S04]  /*39910*/  LDL.LU.64 R44, [R1+0x580] ;  /* 0x00058000012c7983 */ /* 0x000f280000300a00 */
[----:B------:R-:W4:Y:S04]  /*39920*/  LDL.LU.64 R46, [R1+0x588] ;  /* 0x00058800012e7983 */ /* 0x000f280000300a00 */
[----:B------:R-:W4:Y:S04]  /*39930*/  LDL.LU.64 R40, [R1+0x570] ;  /* 0x0005700001287983 */ /* 0x000f280000300a00 */
[----:B------:R-:W4:Y:S04]  /*39940*/  LDL.LU.64 R42, [R1+0x578] ;  /* 0x00057800012a7983 */ /* 0x000f280000300a00 */
[----:B------:R-:W4:Y:S04]  /*39950*/  LDL.LU.64 R32, [R1+0x560] ;  /* 0x0005600001207983 */ /* 0x000f280000300a00 */
[----:B------:R-:W4:Y:S01]  /*39960*/  LDL.LU.64 R34, [R1+0x568] ;  /* 0x0005680001227983 */ /* 0x000f220000300a00 */
[----:B---3--:R-:W-:-:S03]  /*39970*/  IMAD R36, R56, 0x100, R19 ;  /* 0x0000010038247824 */ /* 0x008fc600078e0213 */
[----:B------:R-:W3:Y:S04]  /*39980*/  LDL.LU R19, [R1+0x12c4] ;  /* 0x0012c40001137983 */ /* 0x000ee80000300800 */
[----:B------:R-:W3:Y:S04]  /*39990*/  LDL.LU R56, [R1+0x12c0] ;  /* 0x0012c00001387983 */ /* 0x000ee80000300800 */
[----:B0-----:R-:W3:Y:S04]  /*399a0*/  LDL.LU.64 R28, [R1+0x550] ;  /* 0x00055000011c7983 */ /* 0x001ee80000300a00 */
[----:B-1----:R-:W3:Y:S01]  /*399b0*/  LDL.LU.64 R30, [R1+0x558] ;  /* 0x00055800011e7983 */ /* 0x002ee20000300a00 */
[----:B--2---:R-:W-:Y:S01]  /*399c0*/  HMMA.16816.F32 R24, R20, R4, R24 ;  /* 0x000000041418723c */ /* 0x004fe20000001818 */
[----:B------:R-:W-:-:S02]  /*399d0*/  IMAD R37, R58, 0x100, R57 ;  /* 0x000001003a257824 */ /* 0x000fc400078e0239 */
[----:B------:R-:W-:Y:S02]  /*399e0*/  IMAD R38, R59, 0x100, R18 ;  /* 0x000001003b267824 */ /* 0x000fe400078e0212 */
[----:B------:R-:W-:Y:S01]  /*399f0*/  IMAD R39, R61, 0x100, R0 ;  /* 0x000001003d277824 */ /* 0x000fe200078e0200 */
[----:B------:R-:W-:-:S15]  /*39a00*/  F2FP.F16.E4M3.UNPACK_B R36, R36 ;  /* 0x00000024ff24723e */ /* 0x000fde00020006ff */
[----:B------:R-:W-:-:S02]  /*39a10*/  NOP ;  /* 0x0000000000007918 */ /* 0x000fc40000000000 */
[----:B------:R0:W-:Y:S04]  /*39a20*/  STL.64 [R1+0xd80], R24 ;  /* 0x000d801801007387 */ /* 0x0001e80000100a00 */
[----:B------:R1:W-:Y:S04]  /*39a30*/  STL.64 [R1+0xd88], R26 ;  /* 0x000d881a01007387 */ /* 0x0003e80000100a00 */
[----:B0-----:R-:W2:Y:S04]  /*39a40*/  LDL.LU R24, [R1+0x12ac] ;  /* 0x0012ac0001187983 */ /* 0x001ea80000300800 */
[----:B------:R-:W2:Y:S04]  /*39a50*/  LDL.LU R25, [R1+0x12a8] ;  /* 0x0012a80001197983 */ /* 0x000ea80000300800 */
[----:B------:R-:W-:Y:S04]  /*39a60*/  STL.64 [R1+0x34f0], R6 ;  /* 0x0034f00601007387 */ /* 0x000fe80000100a00 */
[----:B------:R0:W-:Y:S01]  /*39a70*/  STL.64 [R1+0x34e8], R4 ;  /* 0x0034e80401007387 */ /* 0x0001e20000100a00 */
[----:B------:R-:W-:-:S02]  /*39a80*/  F2FP.F16.E4M3.UNPACK_B R37, R37 ;  /* 0x00000025ff25723e */ /* 0x000fc400020006ff */
[----:B------:R-:W-:Y:S02]  /*39a90*/  F2FP.F16.E4M3.UNPACK_B R38, R38 ;  /* 0x00000026ff26723e */ /* 0x000fe400020006ff */
[----:B------:R-:W-:Y:S01]  /*39aa0*/  F2FP.F16.E4M3.UNPACK_B R39, R39 ;  /* 0x00000027ff27723e */ /* 0x000fe200020006ff */
[----:B-1----:R-:W2:Y:S04]  /*39ab0*/  LDL.LU R26, [R1+0x12b4] ;  /* 0x0012b400011a7983 */ /* 0x002ea80000300800 */
[----:B------:R-:W2:Y:S04]  /*39ac0*/  LDL.LU R27, [R1+0x12b0] ;  /* 0x0012b000011b7983 */ /* 0x000ea80000300800 */
[----:B------:R-:W2:Y:S04]  /*39ad0*/  LDL.LU R57, [R1+0x12cc] ;  /* 0x0012cc0001397983 */ /* 0x000ea80000300800 */
[----:B------:R-:W2:Y:S01]  /*39ae0*/  LDL.LU R58, [R1+0x12c8] ;  /* 0x0012c800013a7983 */ /* 0x000ea20000300800 */
[----:B0-----:R-:W-:Y:S03]  /*39af0*/  HMMA.16816.F32 R4, R20, R2, R52 ;  /* 0x000000021404723c */ /* 0x001fe60000001834 */
[----:B------:R-:W2:Y:S04]  /*39b00*/  LDL.LU R23, [R1+0x12bc] ;  /* 0x0012bc0001177983 */ /* 0x000ea80000300800 */
[----:B------:R-:W2:-:S15]  /*39b10*/  LDL.LU R60, [R1+0x12b8] ;  /* 0x0012b800013c7983 */ /* 0x000e9e0000300800 */
[----:B------:R-:W-:-:S01]  /*39b20*/  NOP ;  /* 0x0000000000007918 */ /* 0x000fc20000000000 */
[----:B------:R-:W-:Y:S04]  /*39b30*/  STL.64 [R1+0x590], R4 ;  /* 0x0005900401007387 */ /* 0x000fe80000100a00 */
[----:B------:R0:W-:Y:S01]  /*39b40*/  STL.64 [R1+0x598], R6 ;  /* 0x0005980601007387 */ /* 0x0001e20000100a00 */
[C---:B----4-:R-:W-:Y:S06]  /*39b50*/  HMMA.16816.F32 R44, R36.reuse, R16, R44 ;  /* 0x00000010242c723c */ /* 0x050fec000000182c */
[C---:B------:R-:W-:Y:S06]  /*39b60*/  HMMA.16816.F32 R40, R36.reuse, R14, R40 ;  /* 0x0000000e2428723c */ /* 0x040fec0000001828 */
[C---:B0-----:R-:W-:Y:S11]  /*39b70*/  HMMA.16816.F32 R4, R36.reuse, R12, R32 ;  /* 0x0000000c2404723c */ /* 0x041ff60000001820 */
        /* <DEDUP_REMOVED lines=8> */
[----:B------:R-:W4:Y:S04]  /*39c00*/  LDL.LU R18, [R1+0x12d4] ;  /* 0x0012d40001127983 */ /* 0x000f280000300800 */
[----:B------:R-:W4:Y:S04]  /*39c10*/  LDL.LU R59, [R1+0x12d0] ;  /* 0x0012d000013b7983 */ /* 0x000f280000300800 */
[----:B------:R-:W4:Y:S04]  /*39c20*/  LDL.LU R0, [R1+0x12dc] ;  /* 0x0012dc0001007983 */ /* 0x000f280000300800 */
[----:B------:R-:W4:Y:S04]  /*39c30*/  LDL.LU R61, [R1+0x12d8] ;  /* 0x0012d800013d7983 */ /* 0x000f280000300800 */
[----:B0-----:R-:W2:Y:S04]  /*39c40*/  LDL.LU.64 R4, [R1+0x540] ;  /* 0x0005400001047983 */ /* 0x001ea80000300a00 */
[----:B-1----:R-:W2:Y:S01]  /*39c50*/  LDL.LU.64 R6, [R1+0x548] ;  /* 0x0005480001067983 */ /* 0x002ea20000300a00 */
[----:B---3--:R-:W-:Y:S01]  /*39c60*/  HMMA.16816.F32 R12, R36, R10, R28 ;  /* 0x0000000a240c723c */ /* 0x008fe2000000181c */
[----:B------:R-:W-:-:S15]  /*39c70*/  IMAD R20, R51, 0x100, R50 ;  /* 0x0000010033147824 */ /* 0x000fde00078e0232 */
[----:B------:R-:W-:-:S07]  /*39c80*/  NOP ;  /* 0x0000000000007918 */ /* 0x000fce0000000000 */
[----:B------:R0:W-:Y:S04]  /*39c90*/  STL.64 [R1+0x550], R12 ;  /* 0x0005500c01007387 */ /* 0x0001e80000100a00 */
[----:B------:R1:W-:Y:S04]  /*39ca0*/  STL.64 [R1+0x558], R14 ;  /* 0x0005580e01007387 */ /* 0x0003e80000100a00 */
[----:B0-----:R-:W3:Y:S04]  /*39cb0*/  LDL.LU.64 R12, [R1+0xd70] ;  /* 0x000d7000010c7983 */ /* 0x001ee80000300a00 */
[----:B-1----:R-:W3:Y:S04]  /*39cc0*/  LDL.LU.64 R14, [R1+0xd78] ;  /* 0x000d7800010e7983 */ /* 0x002ee80000300a00 */
        /* <DEDUP_REMOVED lines=12> */
[----:B--2---:R-:W-:-:S15]  /*39d90*/  HMMA.16816.F32 R4, R36, R8, R4 ;  /* 0x000000082404723c */ /* 0x004fde0000001804 */
[----:B------:R-:W-:-:S08]  /*39da0*/  NOP ;  /* 0x0000000000007918 */ /* 0x000fd00000000000 */
[----:B------:R-:W-:Y:S04]  /*39db0*/  STL.64 [R1+0x540], R4 ;  /* 0x0005400401007387 */ /* 0x000fe80000100a00 */
[----:B------:R0:W-:Y:S04]  /*39dc0*/  STL.64 [R1+0x548], R6 ;  /* 0x0005480601007387 */ /* 0x0001e80000100a00 */
[----:B0-----:R-:W3:Y:S04]  /*39dd0*/  LDL.LU.64 R6, [R1+0x34f0] ;  /* 0x0034f00001067983 */ /* 0x001ee80000300a00 */
[----:B------:R-:W4:Y:S01]  /*39de0*/  LDL.LU.64 R4, [R1+0x34e8] ;  /* 0x0034e80001047983 */ /* 0x000f220000300a00 */
[----:B------:R-:W-:-:S02]  /*39df0*/  IMAD R21, R25, 0x100, R24 ;  /* 0x0000010019157824 */ /* 0x000fc400078e0218 */
[----:B------:R-:W-:Y:S01]  /*39e00*/  IMAD R22, R27, 0x100, R26 ;  /* 0x000001001b167824 */ /* 0x000fe200078e021a */
[----:B------:R-:W2:Y:S04]  /*39e10*/  LDL.LU.64 R24, [R1+0x4e0] ;  /* 0x0004e00001187983 */ /* 0x000ea80000300a00 */
[----:B------:R-:W2:Y:S01]  /*39e20*/  LDL.LU.64 R26, [R1+0x4e8] ;  /* 0x0004e800011a7983 */ /* 0x000ea20000300a00 */
[----:B---3--:R-:W-:-:S15]  /*39e30*/  HMMA.16816.F32 R12, R36, R6, R12 ;  /* 0x00000006240c723c */ /* 0x008fde000000180c */
[----:B------:R-:W-:-:S08]  /*39e40*/  NOP ;  /* 0x0000000000007918 */ /* 0x000fd00000000000 */
[----:B------:R-:W-:Y:S04]  /*39e50*/  STL.64 [R1+0xd70], R12 ;  /* 0x000d700c01007387 */ /* 0x000fe80000100a00 */
[----:B------:R0:W-:Y:S04]  /*39e60*/  STL.64 [R1+0xd78], R14 ;  /* 0x000d780e01007387 */ /* 0x0001e80000100a00 */
[----:B0-----:R-:W3:Y:S04]  /*39e70*/  LDL.LU.64 R14, [R1+0x34e0] ;  /* 0x0034e000010e7983 */ /* 0x001ee80000300a00 */
[----:B------:R-:W3:Y:S01]  /*39e80*/  LDL.LU.64 R12, [R1+0x34d8] ;  /* 0x0034d800010c7983 */ /* 0x000ee20000300a00 */
[----:B------:R-:W-:Y:S01]  /*39e90*/  IMAD R23, R60, 0x100, R23 ;  /* 0x000001003c177824 */ /* 0x000fe200078e0217 */
[----:B------:R-:W-:-:S02]  /*39ea0*/  F2FP.F16.E4M3.UNPACK_B R20, R20 ;  /* 0x00000014ff14723e */ /* 0x000fc400020006ff */
[----:B------:R-:W-:Y:S02]  /*39eb0*/  F2FP.F16.E4M3.UNPACK_B R21, R21 ;  /* 0x00000015ff15723e */ /* 0x000fe400020006ff */
[----:B------:R-:W-:Y:S02]  /*39ec0*/  F2FP.F16.E4M3.UNPACK_B R22, R22 ;  /* 0x00000016ff16723e */ /* 0x000fe400020006ff */
[----:B------:R-:W-:Y:S01]  /*39ed0*/  F2FP.F16.E4M3.UNPACK_B R23, R23 ;  /* 0x00000017ff17723e */ /* 0x000fe200020006ff */
[C---:B----4-:R-:W-:Y:S06]  /*39ee0*/  HMMA.16816.F32 R52, R36.reuse, R4, R52 ;  /* 0x000000042434723c */ /* 0x050fec0000001834 */
[----:B------:R-:W-:Y:S06]  /*39ef0*/  HMMA.16816.F32 R48, R36, R2, R48 ;  /* 0x000000022430723c */ /* 0x000fec0000001830 */
[C---:B------:R-:W-:Y:S06]  /*39f00*/  HMMA.16816.F32 R44, R20.reuse, R16, R44 ;  /* 0x00000010142c723c */ /* 0x040fec000000182c */
[C---:B--2---:R-:W-:Y:S05]  /*39f10*/  HMMA.16816.F32 R24, R20.reuse, R8, R24 ;  /* 0x000000081418723c */ /* 0x044fea0000001818 */
[----:B------:R-:W-:Y:S04]  /*39f20*/  STL.64 [R1+0xd60], R52 ;  /* 0x000d603401007387 */ /* 0x000fe80000100a00 */
[----:B------:R-:W-:Y:S04]  /*39f30*/  STL.64 [R1+0xd68], R54 ;  /* 0x000d683601007387 */ /* 0x000fe80000100a00 */
[----:B------:R-:W-:Y:S04]  /*39f40*/  STL.64 [R1+0x530], R48 ;  /* 0x0005303001007387 */ /* 0x000fe80000100a00 */
[----:B------:R-:W-:Y:S04]  /*39f50*/  STL.64 [R1+0x538], R50 ;  /* 0x0005383201007387 */ /* 0x000fe80000100a00 */
[----:B------:R-:W-:Y:S04]  /*39f60*/  STL.64 [R1+0x520], R44 ;  /* 0x0005202c01007387 */ /* 0x000fe80000100a00 */
[----:B------:R-:W-:Y:S01]  /*39f70*/  STL.64 [R1+0x528], R46 ;  /* 0x0005282e01007387 */ /* 0x000fe20000100a00 */
[C---:B---3--:R-:W-:Y:S06]  /*39f80*/  HMMA.16816.F32 R36, R20.reuse, R14, R40 ;  /* 0x0000000e1424723c */ /* 0x048fec0000001828 */
[C---:B------:R-:W-:Y:S06]  /*39f90*/  HMMA.16816.F32 R40, R20.reuse, R12, R32 ;  /* 0x0000000c1428723c */ /* 0x040fec0000001820 */
[----:B------:R-:W-:Y:S11]  /*39fa0*/  HMMA.16816.F32 R32, R20, R10, R28 ;  /* 0x0000000a1420723c */ /* 0x000ff6000000181c */
        /* <DEDUP_REMOVED lines=8> */
[----:B0-----:R-:W2:Y:S04]  /*3a030*/  LDL.LU.64 R40, [R1+0xd40] ;  /* 0x000d400001287983 */ /* 0x001ea80000300a00 */
[----:B-1----:R-:W2:Y:S04]  /*3a040*/  LDL.LU.64 R42, [R1+0xd48] ;  /* 0x000d4800012a7983 */ /* 0x002ea80000300a00 */
[----:B------:R0:W-:Y:S04]  /*3a050*/  STL.64 [R1+0x4e0], R24 ;  /* 0x0004e01801007387 */ /* 0x0001e80000100a00 */
[----:B------:R1:W-:Y:S04]  /*3a060*/  STL.64 [R1+0x4e8], R26 ;  /* 0x0004e81a01007387 */ /* 0x0003e80000100a00 */
[----:B---3--:R-:W3:Y:S04]  /*3a070*/  LDL.LU.64 R32, [R1+0x4d0] ;  /* 0x0004d00001207983 */ /* 0x008ee80000300a00 */
[----:B----4-:R-:W3:Y:S04]  /*3a080*/  LDL.LU.64 R34, [R1+0x4d8] ;  /* 0x0004d80001227983 */ /* 0x010ee80000300a00 */
[----:B0-----:R-:W4:Y:S04]  /*3a090*/  LDL.LU.64 R24, [R1+0x4c0] ;  /* 0x0004c00001187983 */ /* 0x001f280000300a00 */
[----:B-1----:R-:W4:Y:S01]  /*3a0a0*/  LDL.LU.64 R26, [R1+0x4c8] ;  /* 0x0004c800011a7983 */ /* 0x002f220000300a00 */
[----:B------:R-:W-:-:S02]  /*3a0b0*/  IMAD R36, R56, 0x100, R19 ;  /* 0x0000010038247824 */ /* 0x000fc400078e0213 */
[----:B------:R-:W-:Y:S02]  /*3a0c0*/  IMAD R37, R58, 0x100, R57 ;  /* 0x000001003a257824 */ /* 0x000fe400078e0239 */
[----:B------:R-:W-:Y:S02]  /*3a0d0*/  IMAD R38, R59, 0x100, R18 ;  /* 0x000001003b267824 */ /* 0x000fe400078e0212 */
[----:B------:R-:W-:Y:S01]  /*3a0e0*/  IMAD R39, R61, 0x100, R0 ;  /* 0x000001003d277824 */ /* 0x000fe200078e0200 */
[----:B------:R-:W-:Y:S04]  /*3a0f0*/  STL [R1+0x34d0], R9 ;  /* 0x0034d00901007387 */ /* 0x000fe80000100800 */
[----:B------:R-:W4:Y:S04]  /*3a100*/  LDL.LU R49, [R1+0x12e4] ;  /* 0x0012e40001317983 */ /* 0x000f280000300800 */
[----:B------:R-:W4:Y:S01]  /*3a110*/  LDL.LU R50, [R1+0x12e0] ;  /* 0x0012e00001327983 */ /* 0x000f220000300800 */
[----:B------:R-:W-:-:S02]  /*3a120*/  F2FP.F16.E4M3.UNPACK_B R36, R36 ;  /* 0x00000024ff24723e */ /* 0x000fc400020006ff */
[----:B------:R-:W-:Y:S02]  /*3a130*/  F2FP.F16.E4M3.UNPACK_B R37, R37 ;  /* 0x00000025ff25723e */ /* 0x000fe400020006ff */
[----:B------:R-:W-:Y:S02]  /*3a140*/  F2FP.F16.E4M3.UNPACK_B R38, R38 ;  /* 0x00000026ff26723e */ /* 0x000fe400020006ff */
[----:B------:R-:W-:Y:S01]  /*3a150*/  F2FP.F16.E4M3.UNPACK_B R39, R39 ;  /* 0x00000027ff27723e */ /* 0x000fe200020006ff */
[C---:B--2---:R-:W-:Y:S01]  /*3a160*/  HMMA.16816.F32 R44, R20.reuse, R6, R28 ;  /* 0x00000006142c723c */ /* 0x044fe2000000181c */
[----:B------:R-:W2:Y:S04]  /*3a170*/  LDL.LU.64 R28, [R1+0x4b0] ;  /* 0x0004b000011c7983 */ /* 0x000ea80000300a00 */
[----:B------:R-:W2:Y:S01]  /*3a180*/  LDL.LU.64 R30, [R1+0x4b8] ;  /* 0x0004b800011e7983 */ /* 0x000ea20000300a00 */
[C---:B------:R-:W-:Y:S06]  /*3a190*/  HMMA.16816.F32 R40, R20.reuse, R4, R40 ;  /* 0x000000041428723c */ /* 0x040fec0000001828 */
[----:B---3--:R-:W-:Y:S11]  /*3a1a0*/  HMMA.16816.F32 R20, R20, R2, R32 ;  /* 0x000000021414723c */ /* 0x008ff60000001820 */
[----:B------:R-:W-:Y:S04]  /*3a1b0*/  STL.64 [R1+0xd50], R44 ;  /* 0x000d502c01007387 */ /* 0x000fe80000100a00 */
[----:B------:R-:W-:Y:S04]  /*3a1c0*/  STL.64 [R1+0xd58], R46 ;  /* 0x000d582e01007387 */ /* 0x000fe80000100a00 */
[----:B------:R-:W-:Y:S04]  /*3a1d0*/  STL.64 [R1+0x34c8], R6 ;  /* 0x0034c80601007387 */ /* 0x000fe80000100a00 */
[----:B------:R4:W-:Y:S02]  /*3a1e0*/  STL.64 [R1+0x34c0], R4 ;  /* 0x0034c00401007387 */ /* 0x0009e40000100a00 */
[C---:B----4-:R-:W-:Y:S02]  /*3a1f0*/  HMMA.16816.F32 R4, R36.reuse, R16, R24 ;  /* 0x000000102404723c */ /* 0x050fe40000001818 */
[----:B------:R-:W-:Y:S04]  /*3a200*/  STL.64 [R1+0xd40], R40 ;  /* 0x000d402801007387 */ /* 0x000fe80000100a00 */
[----:B------:R-:W-:Y:S04]  /*3a210*/  STL.64 [R1+0xd48], R42 ;  /* 0x000d482a01007387 */ /* 0x000fe80000100a00 */
[----:B------:R-:W3:Y:S04]  /*3a220*/  LDL.LU.64 R24, [R1+0x4a0] ;  /* 0x0004a00001187983 */ /* 0x000ee80000300a00 */
[----:B------:R-:W-:Y:S04]  /*3a230*/  STL.64 [R1+0x4d0], R20 ;  /* 0x0004d01401007387 */ /* 0x000fe80000100a00 */
[----:B------:R-:W-:Y:S04]  /*3a240*/  STL.64 [R1+0x4d8], R22 ;  /* 0x0004d81601007387 */ /* 0x000fe80000100a00 */
[----:B------:R-:W3:Y:S04]  /*3a250*/  LDL.LU.64 R26, [R1+0x4a8] ;  /* 0x0004a800011a7983 */ /* 0x000ee80000300a00 */
[----:B------:R0:W-:Y:S04]  /*3a260*/  STL.64 [R1+0x4c0], R4 ;  /* 0x0004c00401007387 */ /* 0x0001e80000100a00 */
[----:B------:R1:W-:Y:S04]  /*3a270*/  STL.64 [R1+0x4c8], R6 ;  /* 0x0004c80601007387 */ /* 0x0003e80000100a00 */
[----:B0-----:R-:W4:Y:S04]  /*3a280*/  LDL.LU.64 R4, [R1+0x490] ;  /* 0x0004900001047983 */ /* 0x001f280000300a00 */
[----:B-1----:R-:W4:Y:S04]  /*3a290*/  LDL.LU.64 R6, [R1+0x498] ;  /* 0x0004980001067983 */ /* 0x002f280000300a00 */
[----:B------:R-:W4:Y:S04]  /*3a2a0*/  LDL.LU R9, [R1+0x12ec] ;  /* 0x0012ec0001097983 */ /* 0x000f280000300800 */
[----:B------:R-:W4:Y:S04]  /*3a2b0*/  LDL.LU R21, [R1+0x12e8] ;  /* 0x0012e80001157983 */ /* 0x000f280000300800 */
[----:B------:R-:W4:Y:S04]  /*3a2c0*/  LDL.LU R0, [R1+0x12f4] ;  /* 0x0012f40001007983 */ /* 0x000f280000300800 */
[----:B------:R-:W4:Y:S04]  /*3a2d0*/  LDL.LU R22, [R1+0x12f0] ;  /* 0x0012f00001167983 */ /* 0x000f280000300800 */
[----:B------:R-:W4:Y:S04]  /*3a2e0*/  LDL.LU R61, [R1+0x12fc] ;  /* 0x0012fc00013d7983 */ /* 0x000f280000300800 */
[----:B------:R-:W4:Y:S04]  /*3a2f0*/  LDL.LU R23, [R1+0x12f8] ;  /* 0x0012f80001177983 */ /* 0x000f280000300800 */
[----:B------:R-:W3:Y:S01]  /*3a300*/  LDL.LU R51, [R1+0x1304] ;  /* 0x0013040001337983 */ /* 0x000ee20000300800 */
[----:B------:R-:W-:Y:S01]  /*3a310*/  IMAD R20, R50, 0x100, R49 ;  /* 0x0000010032147824 */ /* 0x000fe200078e0231 */
[----:B--2---:R-:W-:Y:S02]  /*3a320*/  HMMA.16816.F32 R28, R36, R14, R28 ;  /* 0x0000000e241c723c */ /* 0x004fe4000000181c */
[----:B---3--:R-:W-:-:S15]  /*3a330*/  STL [R1+0x34b0], R51 ;  /* 0x0034b03301007387 */ /* 0x008fde0000100800 */
[----:B------:R-:W-:-:S06]  /*3a340*/  NOP ;  /* 0x0000000000007918 */ /* 0x000fcc0000000000 */
[----:B------:R-:W-:Y:S04]  /*3a350*/  STL.64 [R1+0x4b0], R28 ;  /* 0x0004b01c01007387 */ /* 0x000fe80000100a00 */
[----:B------:R0:W-:Y:S04]  /*3a360*/  STL.64 [R1+0x4b8], R30 ;  /* 0x0004b81e01007387 */ /* 0x0001e80000100a00 */
[----:B------:R-:W2:Y:S04]  /*3a370*/  LDL.LU R60, [R1+0x1300] ;  /* 0x00130000013c7983 */ /* 0x000ea80000300800 */
[----:B------:R-:W3:Y:S04]  /*3a380*/  LDL.LU R19, [R1+0x130c] ;  /* 0x00130c0001137983 */ /* 0x000ee80000300800 */
[----:B------:R-:W3:Y:S04]  /*3a390*/  LDL.LU R56, [R1+0x1308] ;  /* 0x0013080001387983 */ /* 0x000ee80000300800 */
[----:B------:R-:W2:Y:S04]  /*3a3a0*/  LDL.LU R57, [R1+0x1314] ;  /* 0x0013140001397983 */ /* 0x000ea80000300800 */
[----:B------:R-:W2:Y:S04]  /*3a3b0*/  LDL.LU R58, [R1+0x1310] ;  /* 0x00131000013a7983 */ /* 0x000ea80000300800 */
[----:B------:R-:W2:Y:S04]  /*3a3c0*/  LDL.LU R18, [R1+0x131c] ;  /* 0x00131c0001127983 */ /* 0x000ea80000300800 */
[----:B------:R-:W2:Y:S01]  /*3a3d0*/  LDL.LU R59, [R1+0x1318] ;  /* 0x00131800013b7983 */ /* 0x000ea20000300800 */
[C---:B0-----:R-:W-:Y:S06]  /*3a3e0*/  HMMA.16816.F32 R28, R36.reuse, R12, R24 ;  /* 0x0000000c241c723c */ /* 0x041fec0000001818 */
[----:B----4-:R-:W-:Y:S01]  /*3a3f0*/  HMMA.16816.F32 R24, R36, R10, R4 ;  /* 0x0000000a2418723c */ /* 0x010fe20000001804 */
[----:B------:R-:W4:Y:S01]  /*3a400*/  LDL.LU.64 R4, [R1+0x480] ;  /* 0x0004800001047983 */ /* 0x000f220000300a00 */
[----:B------:R-:W-:-:S15]  /*3a410*/  IMAD R21, R21, 0x100, R9 ;  /* 0x0000010015157824 */ /* 0x000fde00078e0209 */
[----:B------:R0:W-:Y:S04]  /*3a420*/  STL.64 [R1+0x4a0], R28 ;  /* 0x0004a01c01007387 */ /* 0x0001e80000100a00 */
[----:B------:R1:W-:Y:S04]  /*3a430*/  STL.64 [R1+0x4a8], R30 ;  /* 0x0004a81e01007387 */ /* 0x0003e80000100a00 */
[----:B------:R-:W4:Y:S04]  /*3a440*/  LDL.LU.64 R6, [R1+0x488] ;  /* 0x0004880001067983 */ /* 0x000f280000300a00 */
[----:B------:R1:W-:Y:S04]  /*3a450*/  STL.64 [R1+0x490], R24 ;  /* 0x0004901801007387 */ /* 0x0003e80000100a00 */
[----:B------:R1:W-:Y:S04]  /*3a460*/  STL.64 [R1+0x498], R26 ;  /* 0x0004981a01007387 */ /* 0x0003e80000100a00 */
[----:B------:R-:W3:Y:S04]  /*3a470*/  LDL.LU.64 R44, [R1+0xd30] ;  /* 0x000d3000012c7983 */ /* 0x000ee80000300a00 */
[----:B------:R-:W3:Y:S04]  /*3a480*/  LDL.LU.64 R46, [R1+0xd38] ;  /* 0x000d3800012e7983 */ /* 0x000ee80000300a00 */
[----:B------:R-:W2:Y:S04]  /*3a490*/  LDL.LU.64 R48, [R1+0xd20] ;  /* 0x000d200001307983 */ /* 0x000ea80000300a00 */
[----:B------:R-:W2:Y:S04]  /*3a4a0*/  LDL.LU.64 R50, [R1+0xd28] ;  /* 0x000d280001327983 */ /* 0x000ea80000300a00 */
[----:B------:R-:W3:Y:S04]  /*3a4b0*/  LDL.LU.64 R52, [R1+0x470] ;  /* 0x0004700001347983 */ /* 0x000ee80000300a00 */
[----:B------:R-:W3:Y:S04]  /*3a4c0*/  LDL.LU.64 R54, [R1+0x478] ;  /* 0x0004780001367983 */ /* 0x000ee80000300a00 */
[----:B------:R-:W2:Y:S04]  /*3a4d0*/  LDL.LU.64 R40, [R1+0x460] ;  /* 0x0004600001287983 */ /* 0x000ea80000300a00 */
[----:B------:R-:W2:Y:S04]  /*3a4e0*/  LDL.LU.64 R42, [R1+0x468] ;  /* 0x00046800012a7983 */ /* 0x000ea80000300a00 */
[----:B------:R-:W2:Y:S04]  /*3a4f0*/  LDL.LU.64 R32, [R1+0x450] ;  /* 0x0004500001207983 */ /* 0x000ea80000300a00 */
[----:B------:R-:W2:Y:S04]  /*3a500*/  LDL.LU.64 R34, [R1+0x458] ;  /* 0x0004580001227983 */ /* 0x000ea80000300a00 */
[----:B0-----:R-:W2:Y:S04]  /*3a510*/  LDL.LU.64 R28, [R1+0x440] ;  /* 0x00044000011c7983 */ /* 0x001ea80000300a00 */
[----:B-1----:R-:W2:Y:S04]  /*3a520*/  LDL.LU.64 R30, [R1+0x448] ;  /* 0x00044800011e7983 */ /* 0x002ea80000300a00 */
[----:B------:R-:W2:Y:S04]  /*3a530*/  LDL.LU.64 R24, [R1+0x430] ;  /* 0x0004300001187983 */ /* 0x000ea80000300a00 */
[----:B------:R-:W2:Y:S04]  /*3a540*/  LDL.LU.64 R26, [R1+0x438] ;  /* 0x00043800011a7983 */ /* 0x000ea80000300a00 */
[----:B------:R-:W4:Y:S02]  /*3a550*/  LDL.LU R9, [R1+0x34d0] ;  /* 0x0034d00001097983 */ /* 0x000f240000300800 */
[----:B----4-:R-:W-:-:S15]  /*3a560*/  HMMA.16816.F32 R4, R36, R8, R4 ;  /* 0x000000082404723c */ /* 0x010fde0000001804 */
[----:B------:R-:W-:-:S08]  /*3a570*/  NOP ;  /* 0x0000000000007918 */ /* 0x000fd00000000000 */
[----:B------:R-:W-:Y:S04]  /*3a580*/  STL.64 [R1+0x480], R4 ;  /* 0x0004800401007387 */ /* 0x000fe80000100a00 */
[----:B------:R0:W-:Y:S04]  /*3a590*/  STL.64 [R1+0x488], R6 ;  /* 0x0004880601007387 */ /* 0x0001e80000100a00 */
[----:B0-----:R-:W4:Y:S04]  /*3a5a0*/  LDL.LU.64 R6, [R1+0x34c8] ;  /* 0x0034c80001067983 */ /* 0x001f280000300a00 */
[----:B------:R-:W4:Y:S01]  /*3a5b0*/  LDL.LU.64 R4, [R1+0x34c0] ;  /* 0x0034c00001047983 */ /* 0x000f220000300a00 */
[----:B------:R-:W-:-:S02]  /*3a5c0*/  IMAD R22, R22, 0x100, R0 ;  /* 0x0000010016167824 */ /* 0x000fc400078e0200 */
[----:B------:R-:W-:Y:S01]  /*3a5d0*/  IMAD R23, R23, 0x100, R61 ;  /* 0x0000010017177824 */ /* 0x000fe200078e023d */
[----:B------:R-:W-:Y:S02]  /*3a5e0*/  F2FP.F16.E4M3.UNPACK_B R20, R20 ;  /* 0x00000014ff14723e */ /* 0x000fe400020006ff */
[----:B------:R-:W-:Y:S01]  /*3a5f0*/  F2FP.F16.E4M3.UNPACK_B R21, R21 ;  /* 0x00000015ff15723e */ /* 0x000fe200020006ff */
[----:B---3--:R-:W-:Y:S01]  /*3a600*/  HMMA.16816.F32 R52, R36, R2, R52 ;  /* 0x000000022434723c */ /* 0x008fe20000001834 */
[----:B------:R-:W-:Y:S02]  /*3a610*/  F2FP.F16.E4M3.UNPACK_B R22, R22 ;  /* 0x00000016ff16723e */ /* 0x000fe400020006ff */
[----:B------:R-:W-:Y:S01]  /*3a620*/  F2FP.F16.E4M3.UNPACK_B R23, R23 ;  /* 0x00000017ff17723e */ /* 0x000fe200020006ff */
[----:B------:R-:W3:Y:S04]  /*3a630*/  LDL.LU R0, [R1+0x34b8] ;  /* 0x0034b80001007983 */ /* 0x000ee80000300800 */
[----:B------:R-:W3:Y:S02]  /*3a640*/  LDL.LU R61, [R1+0x34b4] ;  /* 0x0034b400013d7983 */ /* 0x000ee40000300800 */
[C---:B--2---:R-:W-:Y:S06]  /*3a650*/  HMMA.16816.F32 R32, R20.reuse, R14, R32 ;  /* 0x0000000e1420723c */ /* 0x044fec0000001820 */
[C---:B------:R-:W-:Y:S06]  /*3a660*/  HMMA.16816.F32 R28, R20.reuse, R12, R28 ;  /* 0x0000000c141c723c */ /* 0x040fec000000181c */
[----:B------:R-:W-:Y:S06]  /*3a670*/  HMMA.16816.F32 R24, R20, R10, R24 ;  /* 0x0000000a1418723c */ /* 0x000fec0000001818 */
[C---:B----4-:R-:W-:Y:S06]  /*3a680*/  HMMA.16816.F32 R44, R36.reuse, R6, R44 ;  /* 0x00000006242c723c */ /* 0x050fec000000182c */
[----:B------:R-:W-:Y:S06]  /*3a690*/  HMMA.16816.F32 R48, R36, R4, R48 ;  /* 0x000000042430723c */ /* 0x000fec0000001830 */
[----:B------:R-:W-:Y:S11]  /*3a6a0*/  HMMA.16816.F32 R36, R20, R16, R40 ;  /* 0x000000101424723c */ /* 0x000ff60000001828 */
[----:B------:R0:W-:Y:S04]  /*3a6b0*/  STL.64 [R1+0xd30], R44 ;  /* 0x000d302c01007387 */ /* 0x0001e80000100a00 */
[----:B------:R1:W-:Y:S04]  /*3a6c0*/  STL.64 [R1+0xd38], R46 ;  /* 0x000d382e01007387 */ /* 0x0003e80000100a00 */
[----:B0-----:R-:W2:Y:S04]  /*3a6d0*/  LDL.LU.64 R44, [R1+0x420] ;  /* 0x00042000012c7983 */ /* 0x001ea80000300a00 */
[----:B-1----:R-:W2:Y:S04]  /*3a6e0*/  LDL.LU.64 R46, [R1+0x428] ;  /* 0x00042800012e7983 */ /* 0x002ea80000300a00 */
[----:B------:R-:W-:Y:S04]  /*3a6f0*/  STL.64 [R1+0xd20], R48 ;  /* 0x000d203001007387 */ /* 0x000fe80000100a00 */
[----:B------:R0:W-:Y:S04]  /*3a700*/  STL.64 [R1+0xd28], R50 ;  /* 0x000d283201007387 */ /* 0x0001e80000100a00 */
[----:B0-----:R-:W4:Y:S04]  /*3a710*/  LDL.LU R51, [R1+0x34b0] ;  /* 0x0034b00001337983 */ /* 0x001f280000300800 */
[----:B------:R-:W-:Y:S04]  /*3a720*/  STL.64 [R1+0x470], R52 ;  /* 0x0004703401007387 */ /* 0x000fe80000100a00 */
[----:B------:R-:W-:Y:S04]  /*3a730*/  STL.64 [R1+0x478], R54 ;  /* 0x0004783601007387 */ /* 0x000fe80000100a00 */
[----:B------:R-:W-:Y:S04]  /*3a740*/  STL.64 [R1+0x460], R36 ;  /* 0x0004602401007387 */ /* 0x000fe80000100a00 */
[----:B------:R-:W-:Y:S04]  /*3a750*/  STL.64 [R1+0x468], R38 ;  /* 0x0004682601007387 */ /* 0x000fe80000100a00 */
[----:B------:R0:W-:Y:S04]  /*3a760*/  STL.64 [R1+0x450], R32 ;  /* 0x0004502001007387 */ /* 0x0001e80000100a00 */
[----:B------:R1:W-:Y:S04]  /*3a770*/  STL.64 [R1+0x458], R34 ;  /* 0x0004582201007387 */ /* 0x0003e80000100a00 */
[----:B------:R-:W3:Y:S04]  /*3a780*/  LDL.LU.64 R40, [R1+0xd10] ;  /* 0x000d100001287983 */ /* 0x000ee80000300a00 */
[----:B------:R1:W-:Y:S04]  /*3a790*/  STL.64 [R1+0x440], R28 ;  /* 0x0004401c01007387 */ /* 0x0003e80000100a00 */
[----:B------:R1:W-:Y:S04]  /*3a7a0*/  STL.64 [R1+0x448], R30 ;  /* 0x0004481e01007387 */ /* 0x0003e80000100a00 */
[----:B------:R-:W3:Y:S04]  /*3a7b0*/  LDL.LU.64 R42, [R1+0xd18] ;  /* 0x000d1800012a7983 */ /* 0x000ee80000300a00 */
[----:B------:R1:W-:Y:S04]  /*3a7c0*/  STL.64 [R1+0x430], R24 ;  /* 0x0004301801007387 */ /* 0x0003e80000100a00 */
[----:B------:R1:W-:Y:S04]  /*3a7d0*/  STL.64 [R1+0x438], R26 ;  /* 0x0004381a01007387 */ /* 0x0003e80000100a00 */
[----:B0-----:R-:W4:Y:S04]  /*3a7e0*/  LDL.LU.64 R32, [R1+0xd00] ;  /* 0x000d000001207983 */ /* 0x001f280000300a00 */
[----:B-1----:R-:W4:Y:S04]  /*3a7f0*/  LDL.LU.64 R34, [R1+0xd08] ;  /* 0x000d080001227983 */ /* 0x002f280000300a00 */
[----:B------:R-:W4:Y:S04]  /*3a800*/  LDL.LU.64 R28, [R1+0x410] ;  /* 0x00041000011c7983 */ /* 0x000f280000300a00 */
[----:B------:R-:W4:Y:S04]  /*3a810*/  LDL.LU.64 R30, [R1+0x418] ;  /* 0x00041800011e7983 */ /* 0x000f280000300a00 */
[----:B------:R-:W4:Y:S04]  /*3a820*/  LDL.LU.64 R24, [R1+0x400] ;  /* 0x0004000001187983 */ /* 0x000f280000300a00 */
[----:B------:R-:W4:Y:S01]  /*3a830*/  LDL.LU.64 R26, [R1+0x408] ;  /* 0x00040800011a7983 */ /* 0x000f220000300a00 */
[----:B------:R-:W-:-:S02]  /*3a840*/  IMAD R37, R56, 0x100, R19 ;  /* 0x0000010038257824 */ /* 0x000fc400078e0213 */
[----:B------:R-:W-:Y:S02]  /*3a850*/  IMAD R38, R58, 0x100, R57 ;  /* 0x000001003a267824 */ /* 0x000fe400078e0239 */
[----:B------:R-:W-:Y:S01]  /*3a860*/  IMAD R39, R59, 0x100, R18 ;  /* 0x000001003b277824 */ /* 0x000fe200078e0212 */
[----:B------:R-:W-:Y:S02]  /*3a870*/  F2FP.F16.E4M3.UNPACK_B R37, R37 ;  /* 0x00000025ff25723e */ /* 0x000fe400020006ff */
[----:B------:R-:W-:Y:S02]  /*3a880*/  F2FP.F16.E4M3.UNPACK_B R38, R38 ;  /* 0x00000026ff26723e */ /* 0x000fe400020006ff */
[----:B------:R-:W-:Y:S01]  /*3a890*/  F2FP.F16.E4M3.UNPACK_B R39, R39 ;  /* 0x00000027ff27723e */ /* 0x000fe200020006ff */
[C---:B--2---:R-:W-:Y:S06]  /*3a8a0*/  HMMA.16816.F32 R44, R20.reuse, R8, R44 ;  /* 0x00000008142c723c */ /* 0x044fec000000182c */
[----:B---3--:R-:W-:Y:S01]  /*3a8b0*/  HMMA.16816.F32 R40, R20, R6, R40 ;  /* 0x000000061428723c */ /* 0x008fe20000001828 */
[----:B----4-:R-:W-:-:S15]  /*3a8c0*/  IMAD R36, R60, 0x100, R51 ;  /* 0x000001003c247824 */ /* 0x010fde00078e0233 */
[----:B------:R-:W-:-:S01]  /*3a8d0*/  NOP ;  /* 0x0000000000007918 */ /* 0x000fc20000000000 */
[----:B------:R-:W-:Y:S04]  /*3a8e0*/  STL.64 [R1+0x420], R44 ;  /* 0x0004202c01007387 */ /* 0x000fe80000100a00 */
[----:B------:R-:W-:Y:S04]  /*3a8f0*/  STL.64 [R1+0x428], R46 ;  /* 0x0004282e01007387 */ /* 0x000fe80000100a00 */
[----:B------:R-:W2:Y:S04]  /*3a900*/  LDL.LU R49, [R1+0x1324] ;  /* 0x0013240001317983 */ /* 0x000ea80000300800 */
[----:B------:R-:W2:Y:S01]  /*3a910*/  LDL.LU R50, [R1+0x1320] ;  /* 0x0013200001327983 */ /* 0x000ea20000300800 */
[----:B------:R-:W-:Y:S01]  /*3a920*/  F2FP.F16.E4M3.UNPACK_B R36, R36 ;  /* 0x00000024ff24723e */ /* 0x000fe200020006ff */
[C---:B------:R-:W-:Y:S06]  /*3a930*/  HMMA.16816.F32 R32, R20.reuse, R4, R32 ;  /* 0x000000041420723c */ /* 0x040fec0000001820 */
[----:B------:R-:W-:Y:S01]  /*3a940*/  HMMA.16816.F32 R20, R20, R2, R28 ;  /* 0x000000021414723c */ /* 0x000fe2000000181c */
[----:B------:R-:W-:Y:S04]  /*3a950*/  STL.64 [R1+0xd10], R40 ;  /* 0x000d102801007387 */ /* 0x000fe80000100a00 */
[----:B------:R-:W-:Y:S04]  /*3a960*/  STL.64 [R1+0xd18], R42 ;  /* 0x000d182a01007387 */ /* 0x000fe80000100a00 */
[----:B------:R-:W-:Y:S04]  /*3a970*/  STL.64 [R1+0x34a8], R6 ;  /* 0x0034a80601007387 */ /* 0x000fe80000100a00 */
[----:B------:R0:W-:Y:S02]  /*3a980*/  STL.64 [R1+0x34a0], R4 ;  /* 0x0034a00401007387 */ /* 0x0001e40000100a00 */
[C---:B0-----:R-:W-:Y:S02]  /*3a990*/  HMMA.16816.F32 R4, R36.reuse, R16, R24 ;  /* 0x000000102404723c */ /* 0x041fe40000001818 */
[----:B------:R0:W-:Y:S04]  /*3a9a0*/  STL.64 [R1+0xd00], R32 ;  /* 0x000d002001007387 */ /* 0x0001e80000100a00 */
[----:B------:R1:W-:Y:S04]  /*3a9b0*/  STL.64 [R1+0xd08], R34 ;  /* 0x000d082201007387 */ /* 0x0003e80000100a00 */
[----:B0-----:R-:W3:Y:S04]  /*3a9c0*/  LDL.LU.64 R32, [R1+0x3f0] ;  /* 0x0003f00001207983 */ /* 0x001ee80000300a00 */
[----:B------:R-:W-:Y:S04]  /*3a9d0*/  STL.64 [R1+0x410], R20 ;  /* 0x0004101401007387 */ /* 0x000fe80000100a00 */
[----:B------:R-:W-:Y:S04]  /*3a9e0*/  STL.64 [R1+0x418], R22 ;  /* 0x0004181601007387 */ /* 0x000fe80000100a00 */
[----:B-1----:R-:W3:Y:S04]  /*3a9f0*/  LDL.LU.64 R34, [R1+0x3f8] ;  /* 0x0003f80001227983 */ /* 0x002ee80000300a00 */
[----:B------:R0:W-:Y:S04]  /*3aa00*/  STL.64 [R1+0x400], R4 ;  /* 0x0004000401007387 */ /* 0x0001e80000100a00 */
[----:B------:R1:W-:Y:S04]  /*3aa10*/  STL.64 [R1+0x408], R6 ;  /* 0x0004080601007387 */ /* 0x0003e80000100a00 */
[----:B------:R-:W4:Y:S04]  /*3aa20*/  LDL.LU.64 R28, [R1+0x3e0] ;  /* 0x0003e000011c7983 */ /* 0x000f280000300a00 */
[----:B------:R-:W4:Y:S04]  /*3aa30*/  LDL.LU.64 R30, [R1+0x3e8] ;  /* 0x0003e800011e7983 */ /* 0x000f280000300a00 */
[----:B0-----:R-:W2:Y:S04]  /*3aa40*/  LDL.LU.64 R4, [R1+0x3d0] ;  /* 0x0003d00001047983 */ /* 0x001ea80000300a00 */
[----:B-1----:R-:W2:Y:S04]  /*3aa50*/  LDL.LU.64 R6, [R1+0x3d8] ;  /* 0x0003d80001067983 */ /* 0x002ea80000300a00 */
[----:B------:R-:W2:Y:S04]  /*3aa60*/  LDL.LU R22, [R1+0x132c] ;  /* 0x00132c0001167983 */ /* 0x000ea80000300800 */
[----:B------:R-:W2:Y:S04]  /*3aa70*/  LDL.LU R23, [R1+0x1328] ;  /* 0x0013280001177983 */ /* 0x000ea80000300800 */
[----:B------:R-:W2:Y:S04]  /*3aa80*/  LDL.LU R24, [R1+0x1334] ;  /* 0x0013340001187983 */ /* 0x000ea80000300800 */
[----:B------:R-:W2:Y:S04]  /*3aa90*/  LDL.LU R25, [R1+0x1330] ;  /* 0x0013300001197983 */ /* 0x000ea80000300800 */
[----:B------:R-:W2:Y:S04]  /*3aaa0*/  LDL.LU R26, [R1+0x133c] ;  /* 0x00133c00011a7983 */ /* 0x000ea80000300800 */
[----:B------:R-:W2:Y:S04]  /*3aab0*/  LDL.LU R27, [R1+0x1338] ;  /* 0x00133800011b7983 */ /* 0x000ea80000300800 */
[----:B------:R-:W2:Y:S01]  /*3aac0*/  LDL.LU R51, [R1+0x1344] ;  /* 0x0013440001337983 */ /* 0x000ea20000300800 */
[C---:B---3--:R-:W-:Y:S06]  /*3aad0*/  HMMA.16816.F32 R32, R36.reuse, R14, R32 ;  /* 0x0000000e2420723c */ /* 0x048fec0000001820 */
[C---:B----4-:R-:W-:Y:S01]  /*3aae0*/  HMMA.16816.F32 R28, R36.reuse, R12, R28 ;  /* 0x0000000c241c723c */ /* 0x050fe2000000181c */
[----:B--2---:R-:W-:Y:S04]  /*3aaf0*/  STL [R1+0x3488], R51 ;  /* 0x0034883301007387 */ /* 0x004fe80000100800 */
[----:B------:R-:W2:Y:S04]  /*3ab00*/  LDL.LU R60, [R1+0x1340] ;  /* 0x00134000013c7983 */ /* 0x000ea80000300800 */
[----:B------:R-:W3:Y:S04]  /*3ab10*/  LDL.LU R19, [R1+0x134c] ;  /* 0x00134c0001137983 */ /* 0x000ee80000300800 */
[----:B------:R-:W3:Y:S04]  /*3ab20*/  LDL.LU R56, [R1+0x1348] ;  /* 0x0013480001387983 */ /* 0x000ee80000300800 */
[----:B------:R-:W4:Y:S04]  /*3ab30*/  LDL.LU R57, [R1+0x1354] ;  /* 0x0013540001397983 */ /* 0x000f280000300800 */
[----:B------:R-:W4:Y:S04]  /*3ab40*/  LDL.LU R58, [R1+0x1350] ;  /* 0x00135000013a7983 */ /* 0x000f280000300800 */
[----:B------:R-:W-:Y:S04]  /*3ab50*/  STL.64 [R1+0x3498], R14 ;  /* 0x0034980e01007387 */ /* 0x000fe80000100a00 */
[----:B------:R-:W-:Y:S04]  /*3ab60*/  STL.64 [R1+0x3f0], R32 ;  /* 0x0003f02001007387 */ /* 0x000fe80000100a00 */
[----:B------:R-:W-:Y:S04]  /*3ab70*/  STL.64 [R1+0x3f8], R34 ;  /* 0x0003f82201007387 */ /* 0x000fe80000100a00 */
[----:B------:R0:W-:Y:S04]  /*3ab80*/  STL.64 [R1+0x3490], R12 ;  /* 0x0034900c01007387 */ /* 0x0001e80000100a00 */
[----:B------:R-:W-:Y:S04]  /*3ab90*/  STL.64 [R1+0x3e0], R28 ;  /* 0x0003e01c01007387 */ /* 0x000fe80000100a00 */
[----:B------:R-:W-:Y:S01]  /*3aba0*/  STL.64 [R1+0x3e8], R30 ;  /* 0x0003e81e01007387 */ /* 0x000fe20000100a00 */
[----:B0-----:R-:W-:Y:S03]  /*3abb0*/  HMMA.16816.F32 R12, R36, R10, R4 ;  /* 0x0000000a240c723c */ /* 0x001fe60000001804 */
[----:B------:R-:W2:Y:S04]  /*3abc0*/  LDL.LU.64 R4, [R1+0x3c0] ;  /* 0x0003c00001047983 */ /* 0x000ea80000300a00 */
[----:B------:R-:W2:Y:S01]  /*3abd0*/  LDL.LU.64 R6, [R1+0x3c8] ;  /* 0x0003c80001067983 */ /* 0x000ea20000300a00 */
[----:B------:R-:W-:-:S15]  /*3abe0*/  IMAD R20, R50, 0x100, R49 ;  /* 0x0000010032147824 */ /* 0x000fde00078e0231 */
[----:B------:R0:W-:Y:S04]  /*3abf0*/  STL.64 [R1+0x3d0], R12 ;  /* 0x0003d00c01007387 */ /* 0x0001e80000100a00 */
[----:B------:R1:W-:Y:S04]  /*3ac00*/  STL.64 [R1+0x3d8], R14 ;  /* 0x0003d80e01007387 */ /* 0x0003e80000100a00 */
[----:B------:R-:W4:Y:S04]  /*3ac10*/  LDL.LU R18, [R1+0x135c] ;  /* 0x00135c0001127983 */ /* 0x000f280000300800 */
[----:B------:R-:W4:Y:S04]  /*3ac20*/  LDL.LU R59, [R1+0x1358] ;  /* 0x00135800013b7983 */ /* 0x000f280000300800 */
        /* <DEDUP_REMOVED lines=21> */
[----:B------:R-:W-:Y:S02]  /*3ad80*/  IMAD R22, R25, 0x100, R24 ;  /* 0x0000010019167824 */ /* 0x000fe400078e0218 */
        /* <DEDUP_REMOVED lines=8> */
[----:B------:R-:W2:Y:S01]  /*3ae10*/  LDL.LU.64 R12, [R1+0x3490] ;  /* 0x00349000010c7983 */ /* 0x000ea20000300a00 */
[C---:B----4-:R-:W-:Y:S06]  /*3ae20*/  HMMA.16816.F32 R48, R36.reuse, R4, R48 ;  /* 0x000000042430723c */ /* 0x050fec0000001830 */
[----:B------:R-:W-:Y:S01]  /*3ae30*/  HMMA.16816.F32 R36, R36, R2, R52 ;  /* 0x000000022424723c */ /* 0x000fe20000001834 */
[----:B------:R-:W-:-:S02]  /*3ae40*/  F2FP.F16.E4M3.UNPACK_B R20, R20 ;  /* 0x00000014ff14723e */ /* 0x000fc400020006ff */
[----:B------:R-:W-:Y:S02]  /*3ae50*/  F2FP.F16.E4M3.UNPACK_B R21, R21 ;  /* 0x00000015ff15723e */ /* 0x000fe400020006ff */
[----:B------:R-:W-:Y:S02]  /*3ae60*/  F2FP.F16.E4M3.UNPACK_B R22, R22 ;  /* 0x00000016ff16723e */ /* 0x000fe400020006ff */
[----:B------:R-:W-:-:S07]  /*3ae70*/  F2FP.F16.E4M3.UNPACK_B R23, R23 ;  /* 0x00000017ff17723e */ /* 0x000fce00020006ff */
[C---:B------:R-:W-:Y:S06]  /*3ae80*/  HMMA.16816.F32 R44, R20.reuse, R16, R44 ;  /* 0x00000010142c723c */ /* 0x040fec000000182c */
[C---:B------:R-:W-:Y:S01]  /*3ae90*/  HMMA.16816.F32 R28, R20.reuse, R10, R28 ;  /* 0x0000000a141c723c */ /* 0x040fe2000000181c */
[----:B------:R-:W-:Y:S04]  /*3aea0*/  STL.64 [R1+0xce0], R48 ;  /* 0x000ce03001007387 */ /* 0x000fe80000100a00 */
[----:B------:R0:W-:Y:S04]  /*3aeb0*/  STL.64 [R1+0xce8], R50 ;  /* 0x000ce83201007387 */ /* 0x0001e80000100a00 */
[----:B0-----:R-:W4:Y:S04]  /*3aec0*/  LDL.LU R51, [R1+0x3488] ;  /* 0x0034880001337983 */ /* 0x001f280000300800 */
[----:B------:R-:W-:Y:S04]  /*3aed0*/  STL.64 [R1+0x3b0], R36 ;  /* 0x0003b02401007387 */ /* 0x000fe80000100a00 */
[----:B------:R2:W-:Y:S04]  /*3aee0*/  STL.64 [R1+0x3b8], R38 ;  /* 0x0003b82601007387 */ /* 0x0005e80000100a00 */
[----:B------:R-:W-:Y:S04]  /*3aef0*/  STL.64 [R1+0x3a0], R44 ;  /* 0x0003a02c01007387 */ /* 0x000fe80000100a00 */
[----:B------:R-:W-:Y:S01]  /*3af00*/  STL.64 [R1+0x3a8], R46 ;  /* 0x0003a82e01007387 */ /* 0x000fe20000100a00 */
[C---:B---3--:R-:W-:Y:S06]  /*3af10*/  HMMA.16816.F32 R40, R20.reuse, R14, R40 ;  /* 0x0000000e1428723c */ /* 0x048fec0000001828 */
[----:B--2---:R-:W-:-:S15]  /*3af20*/  HMMA.16816.F32 R36, R20, R12, R32 ;  /* 0x0000000c1424723c */ /* 0x004fde0000001820 */
[----:B------:R-:W-:-:S02]  /*3af30*/  NOP ;  /* 0x0000000000007918 */ /* 0x000fc40000000000 */
[----:B------:R-:W-:Y:S04]  /*3af40*/  STL.64 [R1+0x390], R40 ;  /* 0x0003902801007387 */ /* 0x000fe80000100a00 */
[----:B------:R0:W-:Y:S04]  /*3af50*/  STL.64 [R1+0x398], R42 ;  /* 0x0003982a01007387 */ /* 0x0001e80000100a00 */
[----:B------:R-:W2:Y:S04]  /*3af60*/  LDL.LU.64 R32, [R1+0xcd0] ;  /* 0x000cd00001207983 */ /* 0x000ea80000300a00 */
[----:B------:R-:W-:Y:S04]  /*3af70*/  STL.64 [R1+0x380], R36 ;  /* 0x0003802401007387 */ /* 0x000fe80000100a00 */
[----:B------:R-:W-:Y:S04]  /*3af80*/  STL.64 [R1+0x388], R38 ;  /* 0x0003882601007387 */ /* 0x000fe80000100a00 */
[----:B------:R-:W2:Y:S04]  /*3af90*/  LDL.LU.64 R34, [R1+0xcd8] ;  /* 0x000cd80001227983 */ /* 0x000ea80000300a00 */
[----:B------:R1:W-:Y:S04]  /*3afa0*/  STL.64 [R1+0x370], R28 ;  /* 0x0003701c01007387 */ /* 0x0003e80000100a00 */
[----:B------:R3:W-:Y:S01]  /*3afb0*/  STL.64 [R1+0x378], R30 ;  /* 0x0003781e01007387 */ /* 0x0007e20000100a00 */
[C---:B0-----:R-:W-:Y:S03]  /*3afc0*/  HMMA.16816.F32 R40, R20.reuse, R8, R24 ;  /* 0x000000081428723c */ /* 0x041fe60000001818 */
[----:B-1----:R-:W2:Y:S04]  /*3afd0*/  LDL.LU.64 R28, [R1+0xcc0] ;  /* 0x000cc000011c7983 */ /* 0x002ea80000300a00 */
[----:B---3--:R-:W3:Y:S04]  /*3afe0*/  LDL.LU.64 R30, [R1+0xcc8] ;  /* 0x000cc800011e7983 */ /* 0x008ee80000300a00 */
[----:B------:R-:W3:Y:S04]  /*3aff0*/  LDL.LU.64 R24, [R1+0x350] ;  /* 0x0003500001187983 */ /* 0x000ee80000300a00 */
[----:B------:R-:W3:Y:S08]  /*3b000*/  LDL.LU.64 R26, [R1+0x358] ;  /* 0x00035800011a7983 */ /* 0x000ef00000300a00 */
[----:B------:R0:W-:Y:S04]  /*3b010*/  STL.64 [R1+0x360], R40 ;  /* 0x0003602801007387 */ /* 0x0001e80000100a00 */
[----:B------:R1:W-:Y:S04]  /*3b020*/  STL.64 [R1+0x368], R42 ;  /* 0x0003682a01007387 */ /* 0x0003e80000100a00 */
[----:B------:R-:W3:Y:S04]  /*3b030*/  LDL.LU R47, [R1+0x1364] ;  /* 0x00136400012f7983 */ /* 0x000ee80000300800 */
[----:B------:R-:W3:Y:S04]  /*3b040*/  LDL.LU R48, [R1+0x1360] ;  /* 0x0013600001307983 */ /* 0x000ee80000300800 */
[----:B------:R-:W3:Y:S04]  /*3b050*/  LDL.LU R49, [R1+0x136c] ;  /* 0x00136c0001317983 */ /* 0x000ee80000300800 */
[----:B------:R-:W3:Y:S01]  /*3b060*/  LDL.LU R50, [R1+0x1368] ;  /* 0x0013680001327983 */ /* 0x000ee20000300800 */
[----:B----4-:R-:W-:Y:S01]  /*3b070*/  IMAD R36, R60, 0x100, R51 ;  /* 0x000001003c247824 */ /* 0x010fe200078e0233 */
[C---:B--2---:R-:W-:Y:S06]  /*3b080*/  HMMA.16816.F32 R32, R20.reuse, R6, R32 ;  /* 0x000000061420723c */ /* 0x044fec0000001820 */
[C---:B---3--:R-:W-:Y:S06]  /*3b090*/  HMMA.16816.F32 R28, R20.reuse, R4, R28 ;  /* 0x00000004141c723c */ /* 0x048fec000000181c */
[----:B------:R-:W-:Y:S11]  /*3b0a0*/  HMMA.16816.F32 R24, R20, R2, R24 ;  /* 0x000000021418723c */ /* 0x000ff60000001818 */
[----:B------:R2:W-:Y:S04]  /*3b0b0*/  STL.64 [R1+0xcd0], R32 ;  /* 0x000cd02001007387 */ /* 0x0005e80000100a00 */
[----:B------:R3:W-:Y:S04]  /*3b0c0*/  STL.64 [R1+0xcd8], R34 ;  /* 0x000cd82201007387 */ /* 0x0007e80000100a00 */
[----:B0-----:R-:W4:Y:S04]  /*3b0d0*/  LDL.LU R40, [R1+0x1374] ;  /* 0x0013740001287983 */ /* 0x001f280000300800 */
[----:B------:R-:W4:Y:S04]  /*3b0e0*/  LDL.LU R41, [R1+0x1370] ;  /* 0x0013700001297983 */ /* 0x000f280000300800 */
[----:B------:R0:W-:Y:S04]  /*3b0f0*/  STL.64 [R1+0xcc0], R28 ;  /* 0x000cc01c01007387 */ /* 0x0001e80000100a00 */
[----:B------:R0:W-:Y:S04]  /*3b100*/  STL.64 [R1+0xcc8], R30 ;  /* 0x000cc81e01007387 */ /* 0x0001e80000100a00 */
[----:B-1----:R-:W4:Y:S04]  /*3b110*/  LDL.LU R42, [R1+0x137c] ;  /* 0x00137c00012a7983 */ /* 0x002f280000300800 */
[----:B------:R-:W4:Y:S04]  /*3b120*/  LDL.LU R43, [R1+0x1378] ;  /* 0x00137800012b7983 */ /* 0x000f280000300800 */
[----:B------:R-:W4:Y:S04]  /*3b130*/  LDL.LU.64 R20, [R1+0x340] ;  /* 0x0003400001147983 */ /* 0x000f280000300a00 */
[----:B------:R-:W4:Y:S04]  /*3b140*/  LDL.LU.64 R22, [R1+0x348] ;  /* 0x0003480001167983 */ /* 0x000f280000300a00 */
[----:B------:R1:W-:Y:S04]  /*3b150*/  STL.64 [R1+0x350], R24 ;  /* 0x0003501801007387 */ /* 0x0003e80000100a00 */
[----:B------:R1:W-:Y:S04]  /*3b160*/  STL.64 [R1+0x358], R26 ;  /* 0x0003581a01007387 */ /* 0x0003e80000100a00 */
[----:B------:R-:W4:Y:S04]  /*3b170*/  LDL.LU.64 R52, [R1+0x330] ;  /* 0x0003300001347983 */ /* 0x000f280000300a00 */
[----:B------:R-:W4:Y:S04]  /*3b180*/  LDL.LU.64 R54, [R1+0x338] ;  /* 0x0003380001367983 */ /* 0x000f280000300a00 */
[----:B--2---:R-:W2:Y:S04]  /*3b190*/  LDL.LU.64 R32, [R1+0x320] ;  /* 0x0003200001207983 */ /* 0x004ea80000300a00 */
[----:B---3--:R-:W2:Y:S04]  /*3b1a0*/  LDL.LU.64 R34, [R1+0x328] ;  /* 0x0003280001227983 */ /* 0x008ea80000300a00 */
[----:B0-----:R-:W3:Y:S04]  /*3b1b0*/  LDL.LU.64 R28, [R1+0x310] ;  /* 0x00031000011c7983 */ /* 0x001ee80000300a00 */
[----:B------:R-:W3:Y:S04]  /*3b1c0*/  LDL.LU.64 R30, [R1+0x318] ;  /* 0x00031800011e7983 */ /* 0x000ee80000300a00 */
[----:B-1----:R-:W4:Y:S04]  /*3b1d0*/  LDL.LU.64 R24, [R1+0x300] ;  /* 0x0003000001187983 */ /* 0x002f280000300a00 */
[----:B------:R-:W4:Y:S04]  /*3b1e0*/  LDL.LU.64 R26, [R1+0x308] ;  /* 0x00030800011a7983 */ /* 0x000f280000300a00 */
[----:B------:R-:W2:Y:S01]  /*3b1f0*/  LDL.LU R51, [R1+0x1384] ;  /* 0x0013840001337983 */ /* 0x000ea20000300800 */
[----:B------:R-:W-:-:S02]  /*3b200*/  IMAD R37, R56, 0x100, R19 ;  /* 0x0000010038257824 */ /* 0x000fc400078e0213 */
[----:B------:R-:W-:Y:S02]  /*3b210*/  IMAD R38, R58, 0x100, R57 ;  /* 0x000001003a267824 */ /* 0x000fe400078e0239 */
[----:B------:R-:W-:Y:S01]  /*3b220*/  IMAD R39, R59, 0x100, R18 ;  /* 0x000001003b277824 */ /* 0x000fe200078e0212 */
[----:B--2---:R-:W-:Y:S04]  /*3b230*/  STL [R1+0x3470], R51 ;  /* 0x0034703301007387 */ /* 0x004fe80000100800 */
[----:B------:R-:W2:Y:S04]  /*3b240*/  LDL.LU R60, [R1+0x1380] ;  /* 0x00138000013c7983 */ /* 0x000ea80000300800 */
[----:B------:R-:W2:Y:S04]  /*3b250*/  LDL.LU R19, [R1+0x138c] ;  /* 0x00138c0001137983 */ /* 0x000ea80000300800 */
[----:B------:R-:W2:Y:S04]  /*3b260*/  LDL.LU R56, [R1+0x1388] ;  /* 0x0013880001387983 */ /* 0x000ea80000300800 */
[----:B------:R-:W2:Y:S04]  /*3b270*/  LDL.LU R57, [R1+0x1394] ;  /* 0x0013940001397983 */ /* 0x000ea80000300800 */
[----:B------:R-:W2:Y:S04]  /*3b280*/  LDL.LU R58, [R1+0x1390] ;  /* 0x00139000013a7983 */ /* 0x000ea80000300800 */
[----:B------:R-:W2:Y:S04]  /*3b290*/  LDL.LU R18, [R1+0x139c] ;  /* 0x00139c0001127983 */ /* 0x000ea80000300800 */
[----:B------:R-:W2:Y:S01]  /*3b2a0*/  LDL.LU R59, [R1+0x1398] ;  /* 0x00139800013b7983 */ /* 0x000ea20000300800 */
[----:B------:R-:W-:-:S02]  /*3b2b0*/  F2FP.F16.E4M3.UNPACK_B R36, R36 ;  /* 0x00000024ff24723e */ /* 0x000fc400020006ff */
[----:B------:R-:W-:Y:S02]  /*3b2c0*/  F2FP.F16.E4M3.UNPACK_B R37, R37 ;  /* 0x00000025ff25723e */ /* 0x000fe400020006ff */
[----:B------:R-:W-:Y:S02]  /*3b2d0*/  F2FP.F16.E4M3.UNPACK_B R38, R38 ;  /* 0x00000026ff26723e */ /* 0x000fe400020006ff */
[----:B------:R-:W-:-:S07]  /*3b2e0*/  F2FP.F16.E4M3.UNPACK_B R39, R39 ;  /* 0x00000027ff27723e */ /* 0x000fce00020006ff */
[C---:B------:R-:W-:Y:S06]  /*3b2f0*/  HMMA.16816.F32 R32, R36.reuse, R12, R32 ;  /* 0x0000000c2420723c */ /* 0x040fec0000001820 */
[C---:B---3--:R-:W-:Y:S06]  /*3b300*/  HMMA.16816.F32 R28, R36.reuse, R10, R28 ;  /* 0x0000000a241c723c */ /* 0x048fec000000181c */
[C---:B----4-:R-:W-:Y:S01]  /*3b310*/  HMMA.16816.F32 R24, R36.reuse, R8, R24 ;  /* 0x000000082418723c */ /* 0x050fe20000001818 */
[----:B--2---:R-:W-:Y:S04]  /*3b320*/  STL.64 [R1+0x3480], R58 ;  /* 0x0034803a01007387 */ /* 0x004fe80000100a00 */
[----:B------:R0:W-:Y:S02]  /*3b330*/  STL.64 [R1+0x3478], R56 ;  /* 0x0034783801007387 */ /* 0x0001e40000100a00 */
[C---:B0-----:R-:W-:Y:S06]  /*3b340*/  HMMA.16816.F32 R56, R36.reuse, R16, R20 ;  /* 0x000000102438723c */ /* 0x041fec0000001814 */
[----:B------:R-:W-:-:S15]  /*3b350*/  HMMA.16816.F32 R20, R36, R14, R52 ;  /* 0x0000000e2414723c */ /* 0x000fde0000001834 */
[----:B------:R-:W-:-:S02]  /*3b360*/  NOP ;  /* 0x0000000000007918 */ /* 0x000fc40000000000 */
[----:B------:R0:W-:Y:S04]  /*3b370*/  STL.64 [R1+0x340], R56 ;  /* 0x0003403801007387 */ /* 0x0001e80000100a00 */
[----:B------:R1:W-:Y:S04]  /*3b380*/  STL.64 [R1+0x348], R58 ;  /* 0x0003483a01007387 */ /* 0x0003e80000100a00 */
[----:B------:R2:W-:Y:S04]  /*3b390*/  STL.64 [R1+0x330], R20 ;  /* 0x0003301401007387 */ /* 0x0005e80000100a00 */
[----:B------:R-:W-:Y:S04]  /*3b3a0*/  STL.64 [R1+0x338], R22 ;  /* 0x0003381601007387 */ /* 0x000fe80000100a00 */
[----:B------:R3:W-:Y:S04]  /*3b3b0*/  STL.64 [R1+0x320], R32 ;  /* 0x0003202001007387 */ /* 0x0007e80000100a00 */
[----:B------:R4:W-:Y:S04]  /*3b3c0*/  STL.64 [R1+0x328], R34 ;  /* 0x0003282201007387 */ /* 0x0009e80000100a00 */
[----:B------:R4:W-:Y:S04]  /*3b3d0*/  STL.64 [R1+0x310], R28 ;  /* 0x0003101c01007387 */ /* 0x0009e80000100a00 */
[----:B------:R4:W-:Y:S04]  /*3b3e0*/  STL.64 [R1+0x318], R30 ;  /* 0x0003181e01007387 */ /* 0x0009e80000100a00 */
[----:B0-----:R-:W4:Y:S04]  /*3b3f0*/  LDL.LU.64 R56, [R1+0xcb0] ;  /* 0x000cb00001387983 */ /* 0x001f280000300a00 */
[----:B-1----:R-:W4:Y:S04]  /*3b400*/  LDL.LU.64 R58, [R1+0xcb8] ;  /* 0x000cb800013a7983 */ /* 0x002f280000300a00 */
[----:B------:R0:W-:Y:S01]  /*3b410*/  STL.64 [R1+0x300], R24 ;  /* 0x0003001801007387 */ /* 0x0001e20000100a00 */
[----:B--2---:R-:W-:-:S02]  /*3b420*/  IMAD R20, R48, 0x100, R47 ;  /* 0x0000010030147824 */ /* 0x004fc400078e022f */
[----:B------:R-:W-:Y:S01]  /*3b430*/  IMAD R21, R50, 0x100, R49 ;  /* 0x0000010032157824 */ /* 0x000fe200078e0231 */
[----:B------:R1:W-:Y:S04]  /*3b440*/  STL.64 [R1+0x308], R26 ;  /* 0x0003081a01007387 */ /* 0x0003e80000100a00 */
[----:B------:R-:W2:Y:S04]  /*3b450*/  LDL.LU.64 R48, [R1+0xca0] ;  /* 0x000ca00001307983 */ /* 0x000ea80000300a00 */
[----:B------:R-:W2:Y:S04]  /*3b460*/  LDL.LU.64 R50, [R1+0xca8] ;  /* 0x000ca80001327983 */ /* 0x000ea80000300a00 */
[----:B------:R-:W2:Y:S04]  /*3b470*/  LDL.LU.64 R52, [R1+0x2f0] ;  /* 0x0002f00001347983 */ /* 0x000ea80000300a00 */
[----:B------:R-:W2:Y:S04]  /*3b480*/  LDL.LU.64 R54, [R1+0x2f8] ;  /* 0x0002f80001367983 */ /* 0x000ea80000300a00 */
[----:B---3--:R-:W3:Y:S04]  /*3b490*/  LDL.LU.64 R32, [R1+0x2e0] ;  /* 0x0002e00001207983 */ /* 0x008ee80000300a00 */
[----:B----4-:R-:W3:Y:S04]  /*3b4a0*/  LDL.LU.64 R34, [R1+0x2e8] ;  /* 0x0002e80001227983 */ /* 0x010ee80000300a00 */
[----:B------:R-:W4:Y:S04]  /*3b4b0*/  LDL.LU.64 R28, [R1+0x2d0] ;  /* 0x0002d000011c7983 */ /* 0x000f280000300a00 */
[----:B------:R-:W4:Y:S04]  /*3b4c0*/  LDL.LU.64 R30, [R1+0x2d8] ;  /* 0x0002d800011e7983 */ /* 0x000f280000300a00 */
[----:B0-----:R-:W4:Y:S04]  /*3b4d0*/  LDL.LU.64 R24, [R1+0x2c0] ;  /* 0x0002c00001187983 */ /* 0x001f280000300a00 */
[----:B-1----:R-:W4:Y:S01]  /*3b4e0*/  LDL.LU.64 R26, [R1+0x2c8] ;  /* 0x0002c800011a7983 */ /* 0x002f220000300a00 */
[----:B------:R-:W-:-:S02]  /*3b4f0*/  IMAD R22, R41, 0x100, R40 ;  /* 0x0000010029167824 */ /* 0x000fc400078e0228 */
[----:B------:R-:W-:Y:S01]  /*3b500*/  IMAD R23, R43, 0x100, R42 ;  /* 0x000001002b177824 */ /* 0x000fe200078e022a */
[----:B------:R-:W-:Y:S02]  /*3b510*/  F2FP.F16.E4M3.UNPACK_B R20, R20 ;  /* 0x00000014ff14723e */ /* 0x000fe400020006ff */
[----:B------:R-:W-:Y:S01]  /*3b520*/  F2FP.F16.E4M3.UNPACK_B R21, R21 ;  /* 0x00000015ff15723e */ /* 0x000fe200020006ff */
[----:B------:R-:W4:Y:S01]  /*3b530*/  LDL.LU.64 R44, [R1+0x2b0] ;  /* 0x0002b000012c7983 */ /* 0x000f220000300a00 */
[----:B------:R-:W-:Y:S02]  /*3b540*/  F2FP.F16.E4M3.UNPACK_B R22, R22 ;  /* 0x00000016ff16723e */ /* 0x000fe400020006ff */
[----:B------:R-:W-:Y:S01]  /*3b550*/  F2FP.F16.E4M3.UNPACK_B R23, R23 ;  /* 0x00000017ff17723e */ /* 0x000fe200020006ff */
[----:B------:R-:W4:Y:S04]  /*3b560*/  LDL.LU.64 R46, [R1+0x2b8] ;  /* 0x0002b800012e7983 */ /* 0x000f280000300a00 */
[----:B------:R-:W4:Y:S04]  /*3b570*/  LDL.LU.64 R40, [R1+0x2a0] ;  /* 0x0002a00001287983 */ /* 0x000f280000300a00 */
[----:B------:R-:W4:Y:S01]  /*3b580*/  LDL.LU.64 R42, [R1+0x2a8] ;  /* 0x0002a800012a7983 */ /* 0x000f220000300a00 */
[C---:B------:R-:W-:Y:S06]  /*3b590*/  HMMA.16816.F32 R56, R36.reuse, R6, R56 ;  /* 0x000000062438723c */ /* 0x040fec0000001838 */
[C---:B--2---:R-:W-:Y:S06]  /*3b5a0*/  HMMA.16816.F32 R48, R36.reuse, R4, R48 ;  /* 0x000000042430723c */ /* 0x044fec0000001830 */
[----:B------:R-:W-:Y:S06]  /*3b5b0*/  HMMA.16816.F32 R52, R36, R2, R52 ;  /* 0x000000022434723c */ /* 0x000fec0000001834 */
[C---:B---3--:R-:W-:Y:S06]  /*3b5c0*/  HMMA.16816.F32 R36, R20.reuse, R16, R32 ;  /* 0x000000101424723c */ /* 0x048fec0000001820 */
[C---:B----4-:R-:W-:Y:S01]  /*3b5d0*/  HMMA.16816.F32 R28, R20.reuse, R14, R28 ;  /* 0x0000000e141c723c */ /* 0x050fe2000000181c */
[----:B------:R-:W-:Y:S04]  /*3b5e0*/  STL.64 [R1+0xcb0], R56 ;  /* 0x000cb03801007387 */ /* 0x000fe80000100a00 */
[----:B------:R0:W-:Y:S04]  /*3b5f0*/  STL.64 [R1+0xcb8], R58 ;  /* 0x000cb83a01007387 */ /* 0x0001e80000100a00 */
[----:B0-----:R-:W2:Y:S04]  /*3b600*/  LDL.LU.64 R58, [R1+0x3480] ;  /* 0x00348000013a7983 */ /* 0x001ea80000300a00 */
[----:B------:R-:W2:Y:S04]  /*3b610*/  LDL.LU.64 R56, [R1+0x3478] ;  /* 0x0034780001387983 */ /* 0x000ea80000300a00 */
[----:B------:R-:W-:Y:S04]  /*3b620*/  STL.64 [R1+0xca0], R48 ;  /* 0x000ca03001007387 */ /* 0x000fe80000100a00 */
[----:B------:R0:W-:Y:S04]  /*3b630*/  STL.64 [R1+0xca8], R50 ;  /* 0x000ca83201007387 */ /* 0x0001e80000100a00 */
[----:B0-----:R-:W3:Y:S04]  /*3b640*/  LDL.LU R51, [R1+0x3470] ;  /* 0x0034700001337983 */ /* 0x001ee80000300800 */
[----:B------:R-:W-:Y:S04]  /*3b650*/  STL.64 [R1+0x2f0], R52 ;  /* 0x0002f03401007387 */ /* 0x000fe80000100a00 */
[----:B------:R-:W-:Y:S04]  /*3b660*/  STL.64 [R1+0x2f8], R54 ;  /* 0x0002f83601007387 */ /* 0x000fe80000100a00 */
[----:B------:R-:W4:Y:S04]  /*3b670*/  LDL.LU.64 R32, [R1+0xc90] ;  /* 0x000c900001207983 */ /* 0x000f280000300a00 */
[----:B------:R-:W-:Y:S04]  /*3b680*/  STL.64 [R1+0x2e0], R36 ;  /* 0x0002e02401007387 */ /* 0x000fe80000100a00 */
[----:B------:R-:W-:Y:S04]  /*3b690*/  STL.64 [R1+0x2e8], R38 ;  /* 0x0002e82601007387 */ /* 0x000fe80000100a00 */
[----:B------:R-:W4:Y:S04]  /*3b6a0*/  LDL.LU.64 R34, [R1+0xc98] ;  /* 0x000c980001227983 */ /* 0x000f280000300a00 */
[----:B------:R0:W-:Y:S04]  /*3b6b0*/  STL.64 [R1+0x2d0], R28 ;  /* 0x0002d01c01007387 */ /* 0x0001e80000100a00 */
[----:B------:R1:W-:Y:S04]  /*3b6c0*/  STL.64 [R1+0x2d8], R30 ;  /* 0x0002d81e01007387 */ /* 0x0003e80000100a00 */
[----:B0-----:R-:W3:Y:S04]  /*3b6d0*/  LDL.LU.64 R28, [R1+0xc80] ;  /* 0x000c8000011c7983 */ /* 0x001ee80000300a00 */
[----:B-1----:R-:W3:Y:S01]  /*3b6e0*/  LDL.LU.64 R30, [R1+0xc88] ;  /* 0x000c8800011e7983 */ /* 0x002ee20000300a00 */
[C---:B------:R-:W-:Y:S03]  /*3b6f0*/  HMMA.16816.F32 R36, R20.reuse, R12, R24 ;  /* 0x0000000c1424723c */ /* 0x040fe60000001818 */
[----:B------:R-:W3:Y:S04]  /*3b700*/  LDL.LU.64 R24, [R1+0x290] ;  /* 0x0002900001187983 */ /* 0x000ee80000300a00 */
[----:B------:R-:W3:Y:S01]  /*3b710*/  LDL.LU.64 R26, [R1+0x298] ;  /* 0x00029800011a7983 */ /* 0x000ee20000300a00 */
[C---:B------:R-:W-:Y:S06]  /*3b720*/  HMMA.16816.F32 R44, R20.reuse, R10, R44 ;  /* 0x0000000a142c723c */ /* 0x040fec000000182c */
[----:B------:R-:W-:Y:S09]  /*3b730*/  HMMA.16816.F32 R40, R20, R8, R40 ;  /* 0x000000081428723c */ /* 0x000ff20000001828 */
[----:B------:R-:W-:Y:S04]  /*3b740*/  STL.64 [R1+0x2c0], R36 ;  /* 0x0002c02401007387 */ /* 0x000fe80000100a00 */
[----:B------:R2:W-:Y:S04]  /*3b750*/  STL.64 [R1+0x2c8], R38 ;  /* 0x0002c82601007387 */ /* 0x0005e80000100a00 */
[----:B------:R-:W-:Y:S04]  /*3b760*/  STL.64 [R1+0x2b0], R44 ;  /* 0x0002b02c01007387 */ /* 0x000fe80000100a00 */
[----:B------:R-:W-:Y:S04]  /*3b770*/  STL.64 [R1+0x2b8], R46 ;  /* 0x0002b82e01007387 */ /* 0x000fe80000100a00 */
[----:B------:R-:W-:Y:S04]  /*3b780*/  STL.64 [R1+0x2a0], R40 ;  /* 0x0002a02801007387 */ /* 0x000fe80000100a00 */
[----:B------:R-:W-:Y:S01]  /*3b790*/  STL.64 [R1+0x2a8], R42 ;  /* 0x0002a82a01007387 */ /* 0x000fe20000100a00 */
[----:B--2---:R-:W-:-:S03]  /*3b7a0*/  IMAD R38, R58, 0x100, R57 ;  /* 0x000001003a267824 */ /* 0x004fc600078e0239 */
[----:B------:R-:W2:Y:S04]  /*3b7b0*/  LDL.LU R57, [R1+0x13a4] ;  /* 0x0013a40001397983 */ /* 0x000ea80000300800 */
[----:B------:R-:W2:Y:S01]  /*3b7c0*/  LDL.LU R58, [R1+0x13a0] ;  /* 0x0013a000013a7983 */ /* 0x000ea20000300800 */
[C---:B----4-:R-:W-:Y:S06]  /*3b7d0*/  HMMA.16816.F32 R32, R20.reuse, R6, R32 ;  /* 0x000000061420723c */ /* 0x050fec0000001820 */
[----:B---3--:R-:W-:-:S15]  /*3b7e0*/  HMMA.16816.F32 R28, R20, R4, R28 ;  /* 0x00000004141c723c */ /* 0x008fde000000181c */
[----:B------:R-:W-:-:S02]  /*3b7f0*/  NOP ;  /* 0x0000000000007918 */ /* 0x000fc40000000000 */
[----:B------:R-:W-:Y:S04]  /*3b800*/  STL.64 [R1+0xc90], R32 ;  /* 0x000c902001007387 */ /* 0x000fe80000100a00 */
[----:B------:R-:W-:Y:S04]  /*3b810*/  STL.64 [R1+0xc98], R34 ;  /* 0x000c982201007387 */ /* 0x000fe80000100a00 */
[----:B------:R-:W-:Y:S04]  /*3b820*/  STL.64 [R1+0x3468], R6 ;  /* 0x0034680601007387 */ /* 0x000fe80000100a00 */
[----:B------:R0:W-:Y:S02]  /*3b830*/  STL.64 [R1+0x3460], R4 ;  /* 0x0034600401007387 */ /* 0x0001e40000100a00 */
[----:B0-----:R-:W-:Y:S02]  /*3b840*/  HMMA.16816.F32 R4, R20, R2, R24 ;  /* 0x000000021404723c */ /* 0x001fe40000001818 */
[----:B------:R-:W-:Y:S04]  /*3b850*/  STL.64 [R1+0xc80], R28 ;  /* 0x000c801c01007387 */ /* 0x000fe80000100a00 */
[----:B------:R-:W-:Y:S04]  /*3b860*/  STL.64 [R1+0xc88], R30 ;  /* 0x000c881e01007387 */ /* 0x000fe80000100a00 */
[----:B------:R-:W3:Y:S04]  /*3b870*/  LDL.LU.64 R40, [R1+0x280] ;  /* 0x0002800001287983 */ /* 0x000ee80000300a00 */
[----:B------:R-:W3:Y:S01]  /*3b880*/  LDL.LU.64 R42, [R1+0x288] ;  /* 0x00028800012a7983 */ /* 0x000ee20000300a00 */
[----:B------:R-:W-:-:S02]  /*3b890*/  IMAD R39, R59, 0x100, R18 ;  /* 0x000001003b277824 */ /* 0x000fc400078e0212 */
[----:B------:R-:W-:-:S06]  /*3b8a0*/  IMAD R36, R60, 0x100, R51 ;  /* 0x000001003c247824 */ /* 0x000fcc00078e0233 */
[----:B------:R0:W-:Y:S04]  /*3b8b0*/  STL.64 [R1+0x290], R4 ;  /* 0x0002900401007387 */ /* 0x0001e80000100a00 */
[----:B------:R1:W-:Y:S04]  /*3b8c0*/  STL.64 [R1+0x298], R6 ;  /* 0x0002980601007387 */ /* 0x0003e80000100a00 */
[----:B------:R-:W4:Y:S04]  /*3b8d0*/  LDL.LU.64 R32, [R1+0x270] ;  /* 0x0002700001207983 */ /* 0x000f280000300a00 */
[----:B------:R-:W4:Y:S04]  /*3b8e0*/  LDL.LU.64 R34, [R1+0x278] ;  /* 0x0002780001227983 */ /* 0x000f280000300a00 */
[----:B------:R-:W2:Y:S04]  /*3b8f0*/  LDL.LU.64 R24, [R1+0x260] ;  /* 0x0002600001187983 */ /* 0x000ea80000300a00 */
[----:B------:R-:W2:Y:S04]  /*3b900*/  LDL.LU.64 R26, [R1+0x268] ;  /* 0x00026800011a7983 */ /* 0x000ea80000300a00 */
        /* <DEDUP_REMOVED lines=10> */
[----:B------:R-:W3:Y:S04]  /*3b9b0*/  LDL.LU R49, [R1+0x13cc] ;  /* 0x0013cc0001317983 */ /* 0x000ee80000300800 */
[----:B------:R-:W4:Y:S04]  /*3b9c0*/  LDL.LU R50, [R1+0x13c8] ;  /* 0x0013c80001327983 */ /* 0x000f280000300800 */
[----:B------:R-:W4:Y:S01]  /*3b9d0*/  LDL.LU R51, [R1+0x13d4] ;  /* 0x0013d40001337983 */ /* 0x000f220000300800 */
[----:B------:R-:W-:Y:S01]  /*3b9e0*/  IMAD R37, R56, 0x100, R19 ;  /* 0x0000010038257824 */ /* 0x000fe200078e0213 */
[----:B------:R-:W-:-:S02]  /*3b9f0*/  F2FP.F16.E4M3.UNPACK_B R36, R36 ;  /* 0x00000024ff24723e */ /* 0x000fc400020006ff */
[----:B------:R-:W-:Y:S02]  /*3ba00*/  F2FP.F16.E4M3.UNPACK_B R38, R38 ;  /* 0x00000026ff26723e */ /* 0x000fe400020006ff */
[----:B------:R-:W-:Y:S02]  /*3ba10*/  F2FP.F16.E4M3.UNPACK_B R39, R39 ;  /* 0x00000027ff27723e */ /* 0x000fe400020006ff */
[----:B------:R-:W-:Y:S01]  /*3ba20*/  F2FP.F16.E4M3.UNPACK_B R37, R37 ;  /* 0x00000025ff25723e */ /* 0x000fe200020006ff */
[----:B----4-:R-:W-:Y:S04]  /*3ba30*/  STL.64 [R1+0x3450], R50 ;  /* 0x0034503201007387 */ /* 0x010fe80000100a00 */
[----:B---3--:R-:W-:Y:S04]  /*3ba40*/  STL [R1+0x344c], R49 ;  /* 0x00344c3101007387 */ /* 0x008fe80000100800 */
[----:B------:R-:W3:Y:S04]  /*3ba50*/  LDL.LU R60, [R1+0x13d0] ;  /* 0x0013d000013c7983 */ /* 0x000ee80000300800 */
[----:B------:R-:W4:Y:S04]  /*3ba60*/  LDL.LU R19, [R1+0x13dc] ;  /* 0x0013dc0001137983 */ /* 0x000f280000300800 */
[----:B------:R-:W3:Y:S01]  /*3ba70*/  LDL.LU R56, [R1+0x13d8] ;  /* 0x0013d80001387983 */ /* 0x000ee20000300800 */
[C---:B------:R-:W-:Y:S06]  /*3ba80*/  HMMA.16816.F32 R44, R36.reuse, R16, R40 ;  /* 0x00000010242c723c */ /* 0x040fec0000001828 */
[C---:B------:R-:W-:Y:S06]  /*3ba90*/  HMMA.16816.F32 R40, R36.reuse, R14, R32 ;  /* 0x0000000e2428723c */ /* 0x040fec0000001820 */
[C---:B--2---:R-:W-:Y:S01]  /*3baa0*/  HMMA.16816.F32 R32, R36.reuse, R12, R24 ;  /* 0x0000000c2420723c */ /* 0x044fe20000001818 */
[----:B------:R-:W-:Y:S05]  /*3bab0*/  STL [R1+0x345c], R59 ;  /* 0x00345c3b01007387 */ /* 0x000fea0000100800 */
[----:B------:R-:W-:Y:S01]  /*3bac0*/  HMMA.16816.F32 R24, R36, R10, R4 ;  /* 0x0000000a2418723c */ /* 0x000fe20000001804 */
[----:B---3--:R0:W-:Y:S04]  /*3bad0*/  STL [R1+0x3458], R56 ;  /* 0x0034583801007387 */ /* 0x0081e80000100800 */
[----:B------:R1:W-:Y:S04]  /*3bae0*/  STL.64 [R1+0x280], R44 ;  /* 0x0002802c01007387 */ /* 0x0003e80000100a00 */
[----:B------:R2:W-:Y:S04]  /*3baf0*/  STL.64 [R1+0x288], R46 ;  /* 0x0002882e01007387 */ /* 0x0005e80000100a00 */
[----:B------:R3:W-:Y:S04]  /*3bb00*/  STL.64 [R1+0x270], R40 ;  /* 0x0002702801007387 */ /* 0x0007e80000100a00 */
[----:B------:R4:W-:Y:S04]  /*3bb10*/  STL.64 [R1+0x278], R42 ;  /* 0x0002782a01007387 */ /* 0x0009e80000100a00 */
[----:B------:R-:W4:Y:S04]  /*3bb20*/  LDL.LU.64 R4, [R1+0x240] ;  /* 0x0002400001047983 */ /* 0x000f280000300a00 */
[----:B------:R4:W-:Y:S04]  /*3bb30*/  STL.64 [R1+0x260], R32 ;  /* 0x0002602001007387 */ /* 0x0009e80000100a00 */
[----:B------:R4:W-:Y:S04]  /*3bb40*/  STL.64 [R1+0x268], R34 ;  /* 0x0002682201007387 */ /* 0x0009e80000100a00 */
[----:B------:R-:W4:Y:S04]  /*3bb50*/  LDL.LU.64 R6, [R1+0x248] ;  /* 0x0002480001067983 */ /* 0x000f280000300a00 */
[----:B------:R4:W-:Y:S04]  /*3bb60*/  STL.64 [R1+0x250], R24 ;  /* 0x0002501801007387 */ /* 0x0009e80000100a00 */
[----:B------:R4:W-:Y:S01]  /*3bb70*/  STL.64 [R1+0x258], R26 ;  /* 0x0002581a01007387 */ /* 0x0009e20000100a00 */
[----:B------:R-:W-:-:S03]  /*3bb80*/  IMAD R20, R58, 0x100, R57 ;  /* 0x000001003a147824 */ /* 0x000fc600078e0239 */
[----:B0-----:R-:W4:Y:S04]  /*3bb90*/  LDL.LU.64 R56, [R1+0xc70] ;  /* 0x000c700001387983 */ /* 0x001f280000300a00 */
[----:B------:R-:W4:Y:S04]  /*3bba0*/  LDL.LU.64 R58, [R1+0xc78] ;  /* 0x000c7800013a7983 */ /* 0x000f280000300a00 */
[----:B------:R-:W4:Y:S04]  /*3bbb0*/  LDL.LU.64 R48, [R1+0xc60] ;  /* 0x000c600001307983 */ /* 0x000f280000300a00 */
[----:B------:R-:W4:Y:S04]  /*3bbc0*/  LDL.LU.64 R50, [R1+0xc68] ;  /* 0x000c680001327983 */ /* 0x000f280000300a00 */
[----:B------:R-:W4:Y:S04]  /*3bbd0*/  LDL.LU.64 R52, [R1+0x230] ;  /* 0x0002300001347983 */ /* 0x000f280000300a00 */
[----:B------:R-:W4:Y:S04]  /*3bbe0*/  LDL.LU.64 R54, [R1+0x238] ;  /* 0x0002380001367983 */ /* 0x000f280000300a00 */
[----:B-1----:R-:W4:Y:S04]  /*3bbf0*/  LDL.LU.64 R44, [R1+0x220] ;  /* 0x00022000012c7983 */ /* 0x002f280000300a00 */
[----:B--2---:R-:W2:Y:S04]  /*3bc00*/  LDL.LU.64 R46, [R1+0x228] ;  /* 0x00022800012e7983 */ /* 0x004ea80000300a00 */
[----:B---3--:R-:W3:Y:S04]  /*3bc10*/  LDL.LU.64 R40, [R1+0x210] ;  /* 0x0002100001287983 */ /* 0x008ee80000300a00 */
[----:B----4-:R-:W3:Y:S04]  /*3bc20*/  LDL.LU.64 R42, [R1+0x218] ;  /* 0x00021800012a7983 */ /* 0x010ee80000300a00 */
[----:B------:R-:W4:Y:S04]  /*3bc30*/  LDL.LU.64 R32, [R1+0x200] ;  /* 0x0002000001207983 */ /* 0x000f280000300a00 */
[----:B------:R-:W4:Y:S04]  /*3bc40*/  LDL.LU.64 R34, [R1+0x208] ;  /* 0x0002080001227983 */ /* 0x000f280000300a00 */
[----:B------:R-:W4:Y:S04]  /*3bc50*/  LDL.LU.64 R24, [R1+0x1f0] ;  /* 0x0001f00001187983 */ /* 0x000f280000300a00 */
[----:B------:R-:W4:Y:S01]  /*3bc60*/  LDL.LU.64 R26, [R1+0x1f8] ;  /* 0x0001f800011a7983 */ /* 0x000f220000300a00 */
[----:B------:R-:W-:-:S15]  /*3bc70*/  HMMA.16816.F32 R4, R36, R8, R4 ;  /* 0x000000082404723c */ /* 0x000fde0000001804 */
[----:B------:R-:W-:-:S08]  /*3bc80*/  NOP ;  /* 0x0000000000007918 */ /* 0x000fd00000000000 */
[----:B------:R-:W-:Y:S04]  /*3bc90*/  STL.64 [R1+0x240], R4 ;  /* 0x0002400401007387 */ /* 0x000fe80000100a00 */
[----:B------:R0:W-:Y:S04]  /*3bca0*/  STL.64 [R1+0x248], R6 ;  /* 0x0002480601007387 */ /* 0x0001e80000100a00 */
[----:B0-----:R-:W2:Y:S04]  /*3bcb0*/  LDL.LU.64 R6, [R1+0x3468] ;  /* 0x0034680001067983 */ /* 0x001ea80000300a00 */
[----:B------:R-:W3:Y:S01]  /*3bcc0*/  LDL.LU.64 R4, [R1+0x3460] ;  /* 0x0034600001047983 */ /* 0x000ee20000300a00 */
[----:B------:R-:W-:-:S02]  /*3bcd0*/  IMAD R21, R23, 0x100, R22 ;  /* 0x0000010017157824 */ /* 0x000fc400078e0216 */
[----:B------:R-:W-:Y:S02]  /*3bce0*/  IMAD R22, R29, 0x100, R28 ;  /* 0x000001001d167824 */ /* 0x000fe400078e021c */
[----:B------:R-:W-:Y:S01]  /*3bcf0*/  IMAD R23, R31, 0x100, R30 ;  /* 0x000001001f177824 */ /* 0x000fe200078e021e */
[----:B------:R-:W4:Y:S04]  /*3bd00*/  LDL.LU.64 R28, [R1+0x1e0] ;  /* 0x0001e000011c7983 */ /* 0x000f280000300a00 */
[----:B------:R-:W4:Y:S01]  /*3bd10*/  LDL.LU.64 R30, [R1+0x1e8] ;  /* 0x0001e800011e7983 */ /* 0x000f220000300a00 */
[----:B------:R-:W-:Y:S02]  /*3bd20*/  F2FP.F16.E4M3.UNPACK_B R20, R20 ;  /* 0x00000014ff14723e */ /* 0x000fe400020006ff */
[----:B------:R-:W-:-:S02]  /*3bd30*/  F2FP.F16.E4M3.UNPACK_B R21, R21 ;  /* 0x00000015ff15723e */ /* 0x000fc400020006ff */
[----:B------:R-:W-:Y:S02]  /*3bd40*/  F2FP.F16.E4M3.UNPACK_B R22, R22 ;  /* 0x00000016ff16723e */ /* 0x000fe400020006ff */
[----:B------:R-:W-:Y:S01]  /*3bd50*/  F2FP.F16.E4M3.UNPACK_B R23, R23 ;  /* 0x00000017ff17723e */ /* 0x000fe200020006ff */
[C---:B--2---:R-:W-:Y:S06]  /*3bd60*/  HMMA.16816.F32 R56, R36.reuse, R6, R56 ;  /* 0x000000062438723c */ /* 0x044fec0000001838 */
[----:B---3--:R-:W-:-:S15]  /*3bd70*/  HMMA.16816.F32 R48, R36, R4, R48 ;  /* 0x000000042430723c */ /* 0x008fde0000001830 */
[----:B------:R-:W-:-:S02]  /*3bd80*/  NOP ;  /* 0x0000000000007918 */ /* 0x000fc40000000000 */
[----:B------:R-:W-:Y:S04]  /*3bd90*/  STL.64 [R1+0xc70], R56 ;  /* 0x000c703801007387 */ /* 0x000fe80000100a00 */
[----:B------:R0:W-:Y:S04]  /*3bda0*/  STL.64 [R1+0xc78], R58 ;  /* 0x000c783a01007387 */ /* 0x0001e80000100a00 */
[----:B0-----:R-:W2:Y:S04]  /*3bdb0*/  LDL.LU R59, [R1+0x345c] ;  /* 0x00345c00013b7983 */ /* 0x001ea80000300800 */
[----:B------:R-:W3:Y:S04]  /*3bdc0*/  LDL.LU R56, [R1+0x3458] ;  /* 0x0034580001387983 */ /* 0x000ee80000300800 */
[----:B------:R-:W-:Y:S04]  /*3bdd0*/  STL.64 [R1+0xc60], R48 ;  /* 0x000c603001007387 */ /* 0x000fe80000100a00 */
[----:B------:R0:W-:Y:S04]  /*3bde0*/  STL.64 [R1+0xc68], R50 ;  /* 0x000c683201007387 */ /* 0x0001e80000100a00 */
[----:B0-----:R-:W3:Y:S04]  /*3bdf0*/  LDL.LU.64 R50, [R1+0x3450] ;  /* 0x0034500001327983 */ /* 0x001ee80000300a00 */
[----:B------:R-:W3:Y:S01]  /*3be00*/  LDL.LU R49, [R1+0x344c] ;  /* 0x00344c0001317983 */ /* 0x000ee20000300800 */
[----:B------:R-:W-:Y:S06]  /*3be10*/  HMMA.16816.F32 R36, R36, R2, R52 ;  /* 0x000000022424723c */ /* 0x000fec0000001834 */
[C---:B------:R-:W-:Y:S06]  /*3be20*/  HMMA.16816.F32 R44, R20.reuse, R16, R44 ;  /* 0x00000010142c723c */ /* 0x040fec000000182c */
[C---:B------:R-:W-:Y:S06]  /*3be30*/  HMMA.16816.F32 R40, R20.reuse, R14, R40 ;  /* 0x0000000e1428723c */ /* 0x040fec0000001828 */
[C---:B----4-:R-:W-:Y:S05]  /*3be40*/  HMMA.16816.F32 R28, R20.reuse, R8, R28 ;  /* 0x00000008141c723c */ /* 0x050fea000000181c */
[----:B------:R-:W-:Y:S04]  /*3be50*/  STL.64 [R1+0x230], R36 ;  /* 0x0002302401007387 */ /* 0x000fe80000100a00 */
[----:B------:R0:W-:Y:S02]  /*3be60*/  STL.64 [R1+0x238], R38 ;  /* 0x0002382601007387 */ /* 0x0001e40000100a00 */
[C---:B0-----:R-:W-:Y:S06]  /*3be70*/  HMMA.16816.F32 R36, R20.reuse, R12, R32 ;  /* 0x0000000c1424723c */ /* 0x041fec0000001820 */
[----:B------:R-:W-:Y:S01]  /*3be80*/  HMMA.16816.F32 R32, R20, R10, R24 ;  /* 0x0000000a1420723c */ /* 0x000fe20000001818 */
[----:B------:R-:W-:Y:S04]  /*3be90*/  STL.64 [R1+0x220], R44 ;  /* 0x0002202c01007387 */ /* 0x000fe80000100a00 */
[----:B------:R-:W-:Y:S04]  /*3bea0*/  STL.64 [R1+0x228], R46 ;  /* 0x0002282e01007387 */ /* 0x000fe80000100a00 */
[----:B------:R-:W-:Y:S04]  /*3beb0*/  STL.64 [R1+0x210], R40 ;  /* 0x0002102801007387 */ /* 0x000fe80000100a00 */
[----:B------:R-:W-:Y:S04]  /*3bec0*/  STL.64 [R1+0x218], R42 ;  /* 0x0002182a01007387 */ /* 0x000fe80000100a00 */
[----:B------:R-:W4:Y:S04]  /*3bed0*/  LDL.LU.64 R24, [R1+0xc50] ;  /* 0x000c500001187983 */ /* 0x000f280000300a00 */
[----:B------:R2:W-:Y:S04]  /*3bee0*/  STL.64 [R1+0x200], R36 ;  /* 0x0002002401007387 */ /* 0x0005e80000100a00 */
[----:B------:R3:W-:Y:S04]  /*3bef0*/  STL.64 [R1+0x208], R38 ;  /* 0x0002082601007387 */ /* 0x0007e80000100a00 */
[----:B------:R-:W4:Y:S04]  /*3bf00*/  LDL.LU.64 R26, [R1+0xc58] ;  /* 0x000c5800011a7983 */ /* 0x000f280000300a00 */
[----:B------:R0:W-:Y:S04]  /*3bf10*/  STL.64 [R1+0x1f0], R32 ;  /* 0x0001f02001007387 */ /* 0x0001e80000100a00 */
[----:B------:R1:W-:Y:S04]  /*3bf20*/  STL.64 [R1+0x1f8], R34 ;  /* 0x0001f82201007387 */ /* 0x0003e80000100a00 */
[----:B------:R-:W4:Y:S04]  /*3bf30*/  LDL.LU R57, [R1+0x13e4] ;  /* 0x0013e40001397983 */ /* 0x000f280000300800 */
[----:B------:R-:W4:Y:S01]  /*3bf40*/  LDL.LU R58, [R1+0x13e0] ;  /* 0x0013e000013a7983 */ /* 0x000f220000300800 */
[----:B--2---:R-:W-:-:S03]  /*3bf50*/  IMAD R36, R59, 0x100, R18 ;  /* 0x000001003b247824 */ /* 0x004fc600078e0212 */
[----:B------:R-:W2:Y:S04]  /*3bf60*/  LDL.LU R18, [R1+0x13ec] ;  /* 0x0013ec0001127983 */ /* 0x000ea80000300800 */
[----:B------:R-:W2:Y:S04]  /*3bf70*/  LDL.LU R59, [R1+0x13e8] ;  /* 0x0013e800013b7983 */ /* 0x000ea80000300800 */
[----:B------:R1:W-:Y:S04]  /*3bf80*/  STL.64 [R1+0x1e0], R28 ;  /* 0x0001e01c01007387 */ /* 0x0003e80000100a00 */
[----:B------:R1:W-:Y:S04]  /*3bf90*/  STL.64 [R1+0x1e8], R30 ;  /* 0x0001e81e01007387 */ /* 0x0003e80000100a00 */
[----:B------:R-:W2:Y:S04]  /*3bfa0*/  LDL.LU.64 R52, [R1+0xc40] ;  /* 0x000c400001347983 */ /* 0x000ea80000300a00 */
[----:B------:R-:W2:Y:S01]  /*3bfb0*/  LDL.LU.64 R54, [R1+0xc48] ;  /* 0x000c480001367983 */ /* 0x000ea20000300a00 */
[----:B---3--:R-:W-:-:S02]  /*3bfc0*/  IMAD R38, R60, 0x100, R51 ;  /* 0x000001003c267824 */ /* 0x008fc400078e0233 */
[----:B------:R-:W-:Y:S02]  /*3bfd0*/  IMAD R37, R50, 0x100, R49 ;  /* 0x0000010032257824 */ /* 0x000fe400078e0231 */
[----:B------:R-:W3:Y:S04]  /*3bfe0*/  LDL.LU.64 R48, [R1+0x1d0] ;  /* 0x0001d00001307983 */ /* 0x000ee80000300a00 */
[----:B------:R-:W3:Y:S04]  /*3bff0*/  LDL.LU.64 R50, [R1+0x1d8] ;  /* 0x0001d80001327983 */ /* 0x000ee80000300a00 */
[----:B------:R-:W3:Y:S04]  /*3c000*/  LDL.LU.64 R40, [R1+0x1c0] ;  /* 0x0001c00001287983 */ /* 0x000ee80000300a00 */
[----:B------:R-:W3:Y:S04]  /*3c010*/  LDL.LU.64 R42, [R1+0x1c8] ;  /* 0x0001c800012a7983 */ /* 0x000ee80000300a00 */
[----:B------:R-:W3:Y:S04]  /*3c020*/  LDL.LU.64 R44, [R1+0x1b0] ;  /* 0x0001b000012c7983 */ /* 0x000ee80000300a00 */
[----:B------:R-:W3:Y:S01]  /*3c030*/  LDL.LU.64 R46, [R1+0x1b8] ;  /* 0x0001b800012e7983 */ /* 0x000ee20000300a00 */
[----:B------:R-:W-:Y:S01]  /*3c040*/  IMAD R39, R56, 0x100, R19 ;  /* 0x0000010038277824 */ /* 0x000fe200078e0213 */
[----:B------:R-:W-:-:S02]  /*3c050*/  F2FP.F16.E4M3.UNPACK_B R36, R36 ;  /* 0x00000024ff24723e */ /* 0x000fc400020006ff */
[----:B------:R-:W-:Y:S02]  /*3c060*/  F2FP.F16.E4M3.UNPACK_B R37, R37 ;  /* 0x00000025ff25723e */ /* 0x000fe400020006ff */
[----:B------:R-:W-:Y:S02]  /*3c070*/  F2FP.F16.E4M3.UNPACK_B R38, R38 ;  /* 0x00000026ff26723e */ /* 0x000fe400020006ff */
[----:B------:R-:W-:Y:S01]  /*3c080*/  F2FP.F16.E4M3.UNPACK_B R39, R39 ;  /* 0x00000027ff27723e */ /* 0x000fe200020006ff */
[----:B----4-:R-:W-:-:S15]  /*3c090*/  HMMA.16816.F32 R24, R20, R6, R24 ;  /* 0x000000061418723c */ /* 0x010fde0000001818 */
[----:B------:R-:W-:-:S08]  /*3c0a0*/  NOP ;  /* 0x0000000000007918 */ /* 0x000fd00000000000 */
[----:B------:R4:W-:Y:S04]  /*3c0b0*/  STL.64 [R1+0xc50], R24 ;  /* 0x000c501801007387 */ /* 0x0009e80000100a00 */
[----:B------:R4:W-:Y:S04]  /*3c0c0*/  STL.64 [R1+0xc58], R26 ;  /* 0x000c581a01007387 */ /* 0x0009e80000100a00 */
[----:B0-----:R-:W3:Y:S04]  /*3c0d0*/  LDL.LU.64 R32, [R1+0x1a0] ;  /* 0x0001a00001207983 */ /* 0x001ee80000300a00 */
[----:B-1----:R-:W3:Y:S04]  /*3c0e0*/  LDL.LU.64 R34, [R1+0x1a8] ;  /* 0x0001a80001227983 */ /* 0x002ee80000300a00 */
[----:B------:R-:W3:Y:S04]  /*3c0f0*/  LDL.LU.64 R28, [R1+0x190] ;  /* 0x00019000011c7983 */ /* 0x000ee80000300a00 */
[----:B------:R-:W3:Y:S04]  /*3c100*/  LDL.LU.64 R30, [R1+0x198] ;  /* 0x00019800011e7983 */ /* 0x000ee80000300a00 */
[----:B----4-:R-:W4:Y:S04]  /*3c110*/  LDL.LU R24, [R1+0x13f4] ;  /* 0x0013f40001187983 */ /* 0x010f280000300800 */
[----:B------:R-:W4:Y:S04]  /*3c120*/  LDL.LU R25, [R1+0x13f0] ;  /* 0x0013f00001197983 */ /* 0x000f280000300800 */
[----:B------:R-:W4:Y:S04]  /*3c130*/  LDL.LU R26, [R1+0x13fc] ;  /* 0x0013fc00011a7983 */ /* 0x000f280000300800 */
[----:B------:R-:W4:Y:S01]  /*3c140*/  LDL.LU R27, [R1+0x13f8] ;  /* 0x0013f800011b7983 */ /* 0x000f220000300800 */
[C---:B--2---:R-:W-:Y:S06]  /*3c150*/  HMMA.16816.F32 R52, R20.reuse, R4, R52 ;  /* 0x000000041434723c */ /* 0x044fec0000001834 */
[----:B---3--:R-:W-:Y:S06]  /*3c160*/  HMMA.16816.F32 R48, R20, R2, R48 ;  /* 0x000000021430723c */ /* 0x008fec0000001830 */
[C---:B------:R-:W-:Y:S11]  /*3c170*/  HMMA.16816.F32 R20, R36.reuse, R16, R40 ;  /* 0x000000102414723c */ /* 0x040ff60000001828 */
[----:B------:R-:W-:Y:S04]  /*3c180*/  STL.64 [R1+0xc40], R52 ;  /* 0x000c403401007387 */ /* 0x000fe80000100a00 */
[----:B------:R-:W-:Y:S04]  /*3c190*/  STL.64 [R1+0xc48], R54 ;  /* 0x000c483601007387 */ /* 0x000fe80000100a00 */
[----:B------:R-:W-:Y:S04]  /*3c1a0*/  STL.64 [R1+0x3440], R16 ;  /* 0x0034401001007387 */ /* 0x000fe80000100a00 */
[----:B------:R-:W-:Y:S04]  /*3c1b0*/  STL.64 [R1+0x1d0], R48 ;  /* 0x0001d03001007387 */ /* 0x000fe80000100a00 */
[----:B------:R-:W-:Y:S04]  /*3c1c0*/  STL.64 [R1+0x1d8], R50 ;  /* 0x0001d83201007387 */ /* 0x000fe80000100a00 */
[----:B------:R-:W2:Y:S04]  /*3c1d0*/  LDL.LU R43, [R1+0x1404] ;  /* 0x00140400012b7983 */ /* 0x000ea80000300800 */
[----:B------:R-:W-:Y:S04]  /*3c1e0*/  STL.64 [R1+0x1c0], R20 ;  /* 0x0001c01401007387 */ /* 0x000fe80000100a00 */
[----:B------:R0:W-:Y:S01]  /*3c1f0*/  STL.64 [R1+0x1c8], R22 ;  /* 0x0001c81601007387 */ /* 0x0001e20000100a00 */
[C---:B------:R-:W-:Y:S06]  /*3c200*/  HMMA.16816.F32 R32, R36.reuse, R12, R32 ;  /* 0x0000000c2420723c */ /* 0x040fec0000001820 */
[C---:B0-----:R-:W-:Y:S01]  /*3c210*/  HMMA.16816.F32 R20, R36.reuse, R10, R28 ;  /* 0x0000000a2414723c */ /* 0x041fe2000000181c */
[----:B--2---:R0:W-:Y:S04]  /*3c220*/  STL [R1+0x3448], R43 ;  /* 0x0034482b01007387 */ /* 0x0041e80000100800 */
[----:B------:R-:W2:Y:S04]  /*3c230*/  LDL.LU R48, [R1+0x1400] ;  /* 0x0014000001307983 */ /* 0x000ea80000300800 */
[----:B------:R-:W3:Y:S04]  /*3c240*/  LDL.LU R49, [R1+0x140c] ;  /* 0x00140c0001317983 */ /* 0x000ee80000300800 */
[----:B------:R-:W3:Y:S01]  /*3c250*/  LDL.LU R50, [R1+0x1408] ;  /* 0x0014080001327983 */ /* 0x000ee20000300800 */
[----:B0-----:R-:W-:-:S15]  /*3c260*/  HMMA.16816.F32 R40, R36, R14, R44 ;  /* 0x0000000e2428723c */ /* 0x001fde000000182c */
[----:B------:R-:W-:-:S08]  /*3c270*/  NOP ;  /* 0x0000000000007918 */ /* 0x000fd00000000000 */
[----:B------:R0:W-:Y:S04]  /*3c280*/  STL.64 [R1+0x1b0], R40 ;  /* 0x0001b02801007387 */ /* 0x0001e80000100a00 */
[----:B------:R1:W-:Y:S04]  /*3c290*/  STL.64 [R1+0x1b8], R42 ;  /* 0x0001b82a01007387 */ /* 0x0003e80000100a00 */
[----:B------:R-:W2:Y:S04]  /*3c2a0*/  LDL.LU.64 R28, [R1+0x180] ;  /* 0x00018000011c7983 */ /* 0x000ea80000300a00 */
[----:B------:R-:W-:Y:S04]  /*3c2b0*/  STL.64 [R1+0x1a0], R32 ;  /* 0x0001a02001007387 */ /* 0x000fe80000100a00 */
[----:B------:R-:W-:Y:S04]  /*3c2c0*/  STL.64 [R1+0x1a8], R34 ;  /* 0x0001a82201007387 */ /* 0x000fe80000100a00 */
[----:B------:R-:W2:Y:S04]  /*3c2d0*/  LDL.LU.64 R30, [R1+0x188] ;  /* 0x00018800011e7983 */ /* 0x000ea80000300a00 */
[----:B------:R4:W-:Y:S04]  /*3c2e0*/  STL.64 [R1+0x190], R20 ;  /* 0x0001901401007387 */ /* 0x0009e80000100a00 */
[----:B------:R4:W-:Y:S04]  /*3c2f0*/  STL.64 [R1+0x198], R22 ;  /* 0x0001981601007387 */ /* 0x0009e80000100a00 */
[----:B------:R-:W3:Y:S04]  /*3c300*/  LDL.LU R51, [R1+0x1414] ;  /* 0x0014140001337983 */ /* 0x000ee80000300800 */
[----:B------:R-:W3:Y:S04]  /*3c310*/  LDL.LU R60, [R1+0x1410] ;  /* 0x00141000013c7983 */ /* 0x000ee80000300800 */
[----:B0-----:R-:W3:Y:S04]  /*3c320*/  LDL.LU.64 R40, [R1+0xc30] ;  /* 0x000c300001287983 */ /* 0x001ee80000300a00 */
[----:B-1----:R-:W3:Y:S04]  /*3c330*/  LDL.LU.64 R42, [R1+0xc38] ;  /* 0x000c3800012a7983 */ /* 0x002ee80000300a00 */
[----:B------:R-:W3:Y:S01]  /*3c340*/  LDL.LU.64 R16, [R1+0xc20] ;  /* 0x000c200001107983 */ /* 0x000ee20000300a00 */
[----:B----4-:R-:W-:-:S03]  /*3c350*/  IMAD R21, R59, 0x100, R18 ;  /* 0x000001003b157824 */ /* 0x010fc600078e0212 */
[----:B------:R-:W4:Y:S01]  /*3c360*/  LDL.LU.64 R18, [R1+0xc28] ;  /* 0x000c280001127983 */ /* 0x000f220000300a00 */
[----:B------:R-:W-:-:S03]  /*3c370*/  IMAD R20, R58, 0x100, R57 ;  /* 0x000001003a147824 */ /* 0x000fc600078e0239 */
        /* <DEDUP_REMOVED lines=8> */
[----:B------:R-:W-:-:S02]  /*3c400*/  IMAD R22, R25, 0x100, R24 ;  /* 0x0000010019167824 */ /* 0x000fc400078e0218 */
[----:B------:R-:W-:Y:S01]  /*3c410*/  IMAD R23, R27, 0x100, R26 ;  /* 0x000001001b177824 */ /* 0x000fe200078e021a */
[C---:B--2---:R-:W-:Y:S06]  /*3c420*/  HMMA.16816.F32 R28, R36.reuse, R8, R28 ;  /* 0x00000008241c723c */ /* 0x044fec000000181c */
[C---:B---3--:R-:W-:Y:S06]  /*3c430*/  HMMA.16816.F32 R40, R36.reuse, R6, R40 ;  /* 0x000000062428723c */ /* 0x048fec0000001828 */
[----:B----4-:R-:W-:Y:S11]  /*3c440*/  HMMA.16816.F32 R16, R36, R4, R16 ;  /* 0x000000042410723c */ /* 0x010ff60000001810 */
[----:B------:R0:W-:Y:S04]  /*3c450*/  STL.64 [R1+0x180], R28 ;  /* 0x0001801c01007387 */ /* 0x0001e80000100a00 */
[----:B------:R1:W-:Y:S04]  /*3c460*/  STL.64 [R1+0x188], R30 ;  /* 0x0001881e01007387 */ /* 0x0003e80000100a00 */
[----:B0-----:R-:W2:Y:S04]  /*3c470*/  LDL.LU.64 R28, [R1+0x130] ;  /* 0x00013000011c7983 */ /* 0x001ea80000300a00 */
[----:B-1----:R-:W2:Y:S04]  /*3c480*/  LDL.LU.64 R30, [R1+0x138] ;  /* 0x00013800011e7983 */ /* 0x002ea80000300a00 */
[----:B------:R-:W3:Y:S04]  /*3c490*/  LDL.LU.64 R24, [R1+0x120] ;  /* 0x0001200001187983 */ /* 0x000ee80000300a00 */
[----:B------:R-:W3:Y:S04]  /*3c4a0*/  LDL.LU.64 R26, [R1+0x128] ;  /* 0x00012800011a7983 */ /* 0x000ee80000300a00 */
[----:B------:R-:W-:Y:S04]  /*3c4b0*/  STL.64 [R1+0xc30], R40 ;  /* 0x000c302801007387 */ /* 0x000fe80000100a00 */
[----:B------:R0:W-:Y:S04]  /*3c4c0*/  STL.64 [R1+0xc38], R42 ;  /* 0x000c382a01007387 */ /* 0x0001e80000100a00 */
[----:B0-----:R-:W4:Y:S04]  /*3c4d0*/  LDL.LU R43, [R1+0x3448] ;  /* 0x00344800012b7983 */ /* 0x001f280000300800 */
[----:B------:R0:W-:Y:S04]  /*3c4e0*/  STL.64 [R1+0xc20], R16 ;  /* 0x000c201001007387 */ /* 0x0001e80000100a00 */
[----:B------:R1:W-:Y:S04]  /*3c4f0*/  STL.64 [R1+0xc28], R18 ;  /* 0x000c281201007387 */ /* 0x0003e80000100a00 */
[----:B0-----:R-:W4:Y:S01]  /*3c500*/  LDL.LU.64 R16, [R1+0x3440] ;  /* 0x0034400001107983 */ /* 0x001f220000300a00 */
[----:B------:R-:W-:-:S02]  /*3c510*/  F2FP.F16.E4M3.UNPACK_B R20, R20 ;  /* 0x00000014ff14723e */ /* 0x000fc400020006ff */
[----:B------:R-:W-:Y:S02]  /*3c520*/  F2FP.F16.E4M3.UNPACK_B R21, R21 ;  /* 0x00000015ff15723e */ /* 0x000fe400020006ff */
[----:B------:R-:W-:Y:S02]  /*3c530*/  F2FP.F16.E4M3.UNPACK_B R22, R22 ;  /* 0x00000016ff16723e */ /* 0x000fe400020006ff */
[----:B------:R-:W-:Y:S01]  /*3c540*/  F2FP.F16.E4M3.UNPACK_B R23, R23 ;  /* 0x00000017ff17723e */ /* 0x000fe200020006ff */
[----:B------:R-:W-:Y:S06]  /*3c550*/  HMMA.16816.F32 R56, R36, R2, R56 ;  /* 0x000000022438723c */ /* 0x000fec0000001838 */
[C---:B------:R-:W-:Y:S06]  /*3c560*/  HMMA.16816.F32 R36, R20.reuse, R14, R44 ;  /* 0x0000000e1424723c */ /* 0x040fec000000182c */
[C---:B------:R-:W-:Y:S11]  /*3c570*/  HMMA.16816.F32 R32, R20.reuse, R12, R32 ;  /* 0x0000000c1420723c */ /* 0x040ff60000001820 */
[----:B------:R0:W-:Y:S04]  /*3c580*/  STL.64 [R1+0x170], R56 ;  /* 0x0001703801007387 */ /* 0x0001e80000100a00 */
[----:B------:R0:W-:Y:S01]  /*3c590*/  STL.64 [R1+0x178], R58 ;  /* 0x0001783a01007387 */ /* 0x0001e20000100a00 */
[C---:B--2---:R-:W-:Y:S06]  /*3c5a0*/  HMMA.16816.F32 R28, R20.reuse, R10, R28 ;  /* 0x0000000a141c723c */ /* 0x044fec000000181c */
[C---:B---3--:R-:W-:Y:S06]  /*3c5b0*/  HMMA.16816.F32 R24, R20.reuse, R8, R24 ;  /* 0x000000081418723c */ /* 0x048fec0000001818 */
[----:B----4-:R-:W-:-:S15]  /*3c5c0*/  HMMA.16816.F32 R52, R20, R16, R52 ;  /* 0x000000101434723c */ /* 0x010fde0000001834 */
[----:B------:R-:W-:-:S08]  /*3c5d0*/  NOP ;  /* 0x0000000000007918 */ /* 0x000fd00000000000 */
[----:B------:R-:W-:Y:S04]  /*3c5e0*/  STL.64 [R1+0x160], R52 ;  /* 0x0001603401007387 */ /* 0x000fe80000100a00 */
[----:B------:R-:W-:Y:S04]  /*3c5f0*/  STL.64 [R1+0x168], R54 ;  /* 0x0001683601007387 */ /* 0x000fe80000100a00 */
[----:B-1----:R-:W2:Y:S04]  /*3c600*/  LDL.LU R19, [R1+0x142c] ;  /* 0x00142c0001137983 */ /* 0x002ea80000300800 */
[----:B------:R-:W-:Y:S04]  /*3c610*/  STL.64 [R1+0x150], R36 ;  /* 0x0001502401007387 */ /* 0x000fe80000100a00 */
[----:B------:R-:W-:Y:S04]  /*3c620*/  STL.64 [R1+0x158], R38 ;  /* 0x0001582601007387 */ /* 0x000fe80000100a00 */
[----:B0-----:R-:W2:Y:S04]  /*3c630*/  LDL.LU R56, [R1+0x1428] ;  /* 0x0014280001387983 */ /* 0x001ea80000300800 */
[----:B------:R-:W-:Y:S04]  /*3c640*/  STL.64 [R1+0x140], R32 ;  /* 0x0001402001007387 */ /* 0x000fe80000100a00 */
[----:B------:R-:W-:Y:S04]  /*3c650*/  STL.64 [R1+0x148], R34 ;  /* 0x0001482201007387 */ /* 0x000fe80000100a00 */
[----:B------:R-:W3:Y:S04]  /*3c660*/  LDL.LU R57, [R1+0x1434] ;  /* 0x0014340001397983 */ /* 0x000ee80000300800 */
[----:B------:R-:W3:Y:S04]  /*3c670*/  LDL.LU R18, [R1+0x1430] ;  /* 0x0014300001127983 */ /* 0x000ee80000300800 */
[----:B------:R-:W4:Y:S04]  /*3c680*/  LDL.LU R58, [R1+0x143c] ;  /* 0x00143c00013a7983 */ /* 0x000f280000300800 */
[----:B------:R-:W4:Y:S04]  /*3c690*/  LDL.LU R59, [R1+0x1438] ;  /* 0x00143800013b7983 */ /* 0x000f280000300800 */
[----:B------:R0:W-:Y:S04]  /*3c6a0*/  STL.64 [R1+0x130], R28 ;  /* 0x0001301c01007387 */ /* 0x0001e80000100a00 */
[----:B------:R1:W-:Y:S04]  /*3c6b0*/  STL.64 [R1+0x138], R30 ;  /* 0x0001381e01007387 */ /* 0x0003e80000100a00 */
[----:B0-----:R-:W2:Y:S04]  /*3c6c0*/  LDL.LU.64 R28, [R1+0xc10] ;  /* 0x000c1000011c7983 */ /* 0x001ea80000300a00 */
[----:B-1----:R-:W2:Y:S04]  /*3c6d0*/  LDL.LU.64 R30, [R1+0xc18] ;  /* 0x000c1800011e7983 */ /* 0x002ea80000300a00 */
[----:B------:R0:W-:Y:S04]  /*3c6e0*/  STL.64 [R1+0x120], R24 ;  /* 0x0001201801007387 */ /* 0x0001e80000100a00 */
[----:B------:R1:W-:Y:S04]  /*3c6f0*/  STL.64 [R1+0x128], R26 ;  /* 0x0001281a01007387 */ /* 0x0003e80000100a00 */
[----:B------:R-:W3:Y:S04]  /*3c700*/  LDL.LU.64 R52, [R1+0xc00] ;  /* 0x000c000001347983 */ /* 0x000ee80000300a00 */
[----:B------:R-:W3:Y:S04]  /*3c710*/  LDL.LU.64 R54, [R1+0xc08] ;  /* 0x000c080001367983 */ /* 0x000ee80000300a00 */
[----:B------:R-:W4:Y:S04]  /*3c720*/  LDL.LU.64 R32, [R1+0x110] ;  /* 0x0001100001207983 */ /* 0x000f280000300a00 */
[----:B------:R-:W4:Y:S04]  /*3c730*/  LDL.LU.64 R34, [R1+0x118] ;  /* 0x0001180001227983 */ /* 0x000f280000300a00 */
[----:B------:R-:W4:Y:S04]  /*3c740*/  LDL.LU.64 R44, [R1+0x100] ;  /* 0x00010000012c7983 */ /* 0x000f280000300a00 */
[----:B------:R-:W4:Y:S04]  /*3c750*/  LDL.LU.64 R46, [R1+0x108] ;  /* 0x00010800012e7983 */ /* 0x000f280000300a00 */
[----:B0-----:R-:W4:Y:S04]  /*3c760*/  LDL.LU.64 R24, [R1+0xf0] ;  /* 0x0000f00001187983 */ /* 0x001f280000300a00 */
[----:B-1----:R-:W4:Y:S01]  /*3c770*/  LDL.LU.64 R26, [R1+0xf8] ;  /* 0x0000f800011a7983 */ /* 0x002f220000300a00 */
[----:B------:R-:W-:-:S03]  /*3c780*/  IMAD R36, R48, 0x100, R43 ;  /* 0x0000010030247824 */ /* 0x000fc600078e022b */
[----:B------:R-:W4:Y:S04]  /*3c790*/  LDL.LU.64 R40, [R1+0xe0] ;  /* 0x0000e00001287983 */ /* 0x000f280000300a00 */
[----:B------:R-:W4:Y:S01]  /*3c7a0*/  LDL.LU.64 R42, [R1+0xe8] ;  /* 0x0000e800012a7983 */ /* 0x000f220000300a00 */
[----:B------:R-:W-:Y:S02]  /*3c7b0*/  IMAD R37, R50, 0x100, R49 ;  /* 0x0000010032257824 */ /* 0x000fe400078e0231 */
[----:B------:R-:W-:Y:S01]  /*3c7c0*/  IMAD R38, R60, 0x100, R51 ;  /* 0x000001003c267824 */ /* 0x000fe200078e0233 */
[----:B------:R-:W4:Y:S04]  /*3c7d0*/  LDL.LU.64 R48, [R1+0xb0] ;  /* 0x0000b00001307983 */ /* 0x000f280000300a00 */
[----:B------:R-:W4:Y:S01]  /*3c7e0*/  LDL.LU.64 R50, [R1+0xb8] ;  /* 0x0000b80001327983 */ /* 0x000f220000300a00 */
[C---:B--2---:R-:W-:Y:S06]  /*3c7f0*/  HMMA.16816.F32 R28, R20.reuse, R6, R28 ;  /* 0x00000006141c723c */ /* 0x044fec000000181c */
[C---:B---3--:R-:W-:Y:S06]  /*3c800*/  HMMA.16816.F32 R52, R20.reuse, R4, R52 ;  /* 0x000000041434723c */ /* 0x048fec0000001834 */
[----:B----4-:R-:W-:Y:S11]  /*3c810*/  HMMA.16816.F32 R20, R20, R2, R32 ;  /* 0x000000021414723c */ /* 0x010ff60000001820 */
[----:B------:R-:W-:Y:S04]  /*3c820*/  STL.64 [R1+0xc10], R28 ;  /* 0x000c101c01007387 */ /* 0x000fe80000100a00 */
[----:B------:R0:W-:Y:S04]  /*3c830*/  STL.64 [R1+0xc18], R30 ;  /* 0x000c181e01007387 */ /* 0x0001e80000100a00 */
[----:B0-----:R-:W2:Y:S04]  /*3c840*/  LDL.LU.64 R30, [R1+0x3438] ;  /* 0x00343800011e7983 */ /* 0x001ea80000300a00 */
[----:B------:R-:W3:Y:S04]  /*3c850*/  LDL.LU.64 R28, [R1+0x3430] ;  /* 0x00343000011c7983 */ /* 0x000ee80000300a00 */
[----:B------:R-:W-:Y:S04]  /*3c860*/  STL.64 [R1+0xc00], R52 ;  /* 0x000c003401007387 */ /* 0x000fe80000100a00 */
[----:B------:R0:W-:Y:S04]  /*3c870*/  STL.64 [R1+0xc08], R54 ;  /* 0x000c083601007387 */ /* 0x0001e80000100a00 */
[----:B0-----:R-:W4:Y:S04]  /*3c880*/  LDL.LU.64 R54, [R1+0x3428] ;  /* 0x0034280001367983 */ /* 0x001f280000300a00 */
[----:B------:R-:W2:Y:S04]  /*3c890*/  LDL.LU.64 R52, [R1+0x3420] ;  /* 0x0034200001347983 */ /* 0x000ea80000300a00 */
[----:B------:R-:W3:Y:S04]  /*3c8a0*/  LDL.LU.64 R34, [R1+0x3418] ;  /* 0x0034180001227983 */ /* 0x000ee80000300a00 */
[----:B------:R-:W4:Y:S04]  /*3c8b0*/  LDL.LU.64 R32, [R1+0x3410] ;  /* 0x0034100001207983 */ /* 0x000f280000300a00 */
[----:B------:R0:W-:Y:S04]  /*3c8c0*/  STL.64 [R1+0x110], R20 ;  /* 0x0001101401007387 */ /* 0x0001e80000100a00 */
[----:B------:R1:W-:Y:S04]  /*3c8d0*/  STL.64 [R1+0x118], R22 ;  /* 0x0001181601007387 */ /* 0x0003e80000100a00 */
[----:B0-----:R-:W2:Y:S04]  /*3c8e0*/  LDL.LU.64 R20, [R1+0xd0] ;  /* 0x0000d00001147983 */ /* 0x001ea80000300a00 */
[----:B-1----:R-:W2:Y:S01]  /*3c8f0*/  LDL.LU.64 R22, [R1+0xd8] ;  /* 0x0000d80001167983 */ /* 0x002ea20000300a00 */
[----:B------:R-:W-:Y:S01]  /*3c900*/  IMAD R39, R0, 0x100, R61 ;  /* 0x0000010000277824 */ /* 0x000fe200078e023d */
[----:B------:R-:W-:-:S02]  /*3c910*/  F2FP.F16.E4M3.UNPACK_B R36, R36 ;  /* 0x00000024ff24723e */ /* 0x000fc400020006ff */
[----:B------:R-:W-:Y:S02]  /*3c920*/  F2FP.F16.E4M3.UNPACK_B R37, R37 ;  /* 0x00000025ff25723e */ /* 0x000fe400020006ff */
[----:B------:R-:W-:Y:S02]  /*3c930*/  F2FP.F16.E4M3.UNPACK_B R38, R38 ;  /* 0x00000026ff26723e */ /* 0x000fe400020006ff */
[----:B------:R-:W-:-:S07]  /*3c940*/  F2FP.F16.E4M3.UNPACK_B R39, R39 ;  /* 0x00000027ff27723e */ /* 0x000fce00020006ff */
[C---:B------:R-:W-:Y:S06]  /*3c950*/  HMMA.16816.F32 R44, R36.reuse, R16, R44 ;  /* 0x00000010242c723c */ /* 0x040fec000000182c */
[C---:B------:R-:W-:Y:S06]  /*3c960*/  HMMA.16816.F32 R24, R36.reuse, R14, R24 ;  /* 0x0000000e2418723c */ /* 0x040fec0000001818 */
[C---:B------:R-:W-:Y:S11]  /*3c970*/  HMMA.16816.F32 R12, R36.reuse, R12, R40 ;  /* 0x0000000c240c723c */ /* 0x040ff60000001828 */
[----:B------:R-:W-:Y:S04]  /*3c980*/  STL.64 [R1+0x100], R44 ;  /* 0x0001002c01007387 */ /* 0x000fe80000100a00 */
[----:B------:R0:W-:Y:S04]  /*3c990*/  STL.64 [R1+0x108], R46 ;  /* 0x0001082e01007387 */ /* 0x0001e80000100a00 */
[----:B0-----:R-:W3:Y:S04]  /*3c9a0*/  LDL.LU.64 R46, [R1+0x3408] ;  /* 0x00340800012e7983 */ /* 0x001ee80000300a00 */
[----:B------:R-:W3:Y:S04]  /*3c9b0*/  LDL.LU.64 R44, [R1+0x3400] ;  /* 0x00340000012c7983 */ /* 0x000ee80000300a00 */
[----:B------:R-:W4:Y:S04]  /*3c9c0*/  LDL.LU R16, [R1+0x1424] ;  /* 0x0014240001107983 */ /* 0x000f280000300800 */
[----:B------:R-:W4:Y:S04]  /*3c9d0*/  LDL.LU R17, [R1+0x1420] ;  /* 0x0014200001117983 */ /* 0x000f280000300800 */
[----:B------:R-:W-:Y:S04]  /*3c9e0*/  STL.64 [R1+0xf0], R24 ;  /* 0x0000f01801007387 */ /* 0x000fe80000100a00 */
[----:B------:R0:W-:Y:S04]  /*3c9f0*/  STL.64 [R1+0xf8], R26 ;  /* 0x0000f81a01007387 */ /* 0x0001e80000100a00 */
[----:B0-----:R-:W3:Y:S04]  /*3ca00*/  LDL.LU.64 R26, [R1+0x33f8] ;  /* 0x0033f800011a7983 */ /* 0x001ee80000300a00 */
[----:B------:R-:W3:Y:S04]  /*3ca10*/  LDL.LU.64 R24, [R1+0x33f0] ;  /* 0x0033f00001187983 */ /* 0x000ee80000300a00 */
[----:B------:R-:W3:Y:S04]  /*3ca20*/  LDL.LU.64 R42, [R1+0x33e8] ;  /* 0x0033e800012a7983 */ /* 0x000ee80000300a00 */
[----:B------:R-:W3:Y:S04]  /*3ca30*/  LDL.LU.64 R40, [R1+0x33e0] ;  /* 0x0033e00001287983 */ /* 0x000ee80000300a00 */
[----:B------:R0:W-:Y:S04]  /*3ca40*/  STL.64 [R1+0xe0], R12 ;  /* 0x0000e00c01007387 */ /* 0x0001e80000100a00 */
[----:B------:R1:W-:Y:S04]  /*3ca50*/  STL.64 [R1+0xe8], R14 ;  /* 0x0000e80e01007387 */ /* 0x0003e80000100a00 */
[----:B0-----:R-:W4:Y:S04]  /*3ca60*/  LDL.LU.64 R12, [R1+0x90] ;  /* 0x00009000010c7983 */ /* 0x001f280000300a00 */
[----:B-1----:R-:W4:Y:S01]  /*3ca70*/  LDL.LU.64 R14, [R1+0x98] ;  /* 0x00009800010e7983 */ /* 0x002f220000300a00 */
[C---:B--2---:R-:W-:Y:S06]  /*3ca80*/  HMMA.16816.F32 R20, R36.reuse, R10, R20 ;  /* 0x0000000a2414723c */ /* 0x044fec0000001814 */
[----:B------:R-:W-:-:S15]  /*3ca90*/  HMMA.16816.F32 R8, R36, R8, R48 ;  /* 0x000000082408723c */ /* 0x000fde0000001830 */
[----:B------:R-:W-:-:S02]  /*3caa0*/  NOP ;  /* 0x0000000000007918 */ /* 0x000fc40000000000 */
[----:B------:R0:W-:Y:S04]  /*3cab0*/  STL.64 [R1+0xd0], R20 ;  /* 0x0000d01401007387 */ /* 0x0001e80000100a00 */
[----:B------:R1:W-:Y:S04]  /*3cac0*/  STL.64 [R1+0xd8], R22 ;  /* 0x0000d81601007387 */ /* 0x0003e80000100a00 */
[----:B0-----:R-:W2:Y:S04]  /*3cad0*/  LDL.LU.64 R20, [R1+0xfd0] ;  /* 0x000fd00001147983 */ /* 0x001ea80000300a00 */
[----:B-1----:R-:W2:Y:S04]  /*3cae0*/  LDL.LU.64 R22, [R1+0xfd8] ;  /* 0x000fd80001167983 */ /* 0x002ea80000300a00 */
[----:B------:R-:W3:Y:S04]  /*3caf0*/  LDL.LU.64 R50, [R1+0x33d8] ;  /* 0x0033d80001327983 */ /* 0x000ee80000300a00 */
[----:B------:R-:W2:Y:S01]  /*3cb00*/  LDL.LU.64 R48, [R1+0x33d0] ;  /* 0x0033d00001307983 */ /* 0x000ea20000300a00 */
[----:B------:R-:W-:-:S02]  /*3cb10*/  IMAD.MOV.U32 R0, RZ, RZ, R9 ;  /* 0x000000ffff007224 */ /* 0x000fc400078e0009 */
[----:B------:R-:W-:Y:S01]  /*3cb20*/  IMAD.MOV.U32 R61, RZ, RZ, R10 ;  /* 0x000000ffff3d7224 */ /* 0x000fe200078e000a */
[----:B------:R4:W-:Y:S01]  /*3cb30*/  STL [R1+0xb0], R8 ;  /* 0x0000b00801007387 */ /* 0x0009e20000100800 */
[----:B------:R-:W-:-:S05]  /*3cb40*/  IMAD.MOV.U32 R60, RZ, RZ, R11 ;  /* 0x000000ffff3c7224 */ /* 0x000fca00078e000b */
[----:B------:R-:W-:Y:S04]  /*3cb50*/  STL [R1+0x2c20], R60 ;  /* 0x002c203c01007387 */ /* 0x000fe80000100800 */
[----:B------:R-:W-:Y:S04]  /*3cb60*/  STL [R1+0x2c08], R61 ;  /* 0x002c083d01007387 */ /* 0x000fe80000100800 */
[----:B------:R-:W-:Y:S01]  /*3cb70*/  STL [R1+0x2b88], R0 ;  /* 0x002b880001007387 */ /* 0x000fe20000100800 */
[----:B----4-:R-:W-:-:S15]  /*3cb80*/  HMMA.16816.F32 R8, R36, R6, R12 ;  /* 0x000000062408723c */ /* 0x010fde000000180c */
[----:B------:R-:W-:-:S08]  /*3cb90*/  NOP ;  /* 0x0000000000007918 */ /* 0x000fd00000000000 */
[----:B------:R0:W-:Y:S04]  /*3cba0*/  STL.64 [R1+0x90], R8 ;  /* 0x0000900801007387 */ /* 0x0001e80000100a00 */
[----:B------:R1:W-:Y:S01]  /*3cbb0*/  STL.64 [R1+0x98], R10 ;  /* 0x0000980a01007387 */ /* 0x0003e20000100a00 */
[----:B---3--:R-:W-:Y:S02]  /*3cbc0*/  IMAD.MOV.U32 R12, RZ, RZ, R51 ;  /* 0x000000ffff0c7224 */ /* 0x008fe400078e0033 */
[----:B--2---:R-:W-:Y:S02]  /*3cbd0*/  IMAD.MOV.U32 R14, RZ, RZ, R49 ;  /* 0x000000ffff0e7224 */ /* 0x004fe400078e0031 */
[----:B------:R-:W-:Y:S02]  /*3cbe0*/  IMAD.MOV.U32 R15, RZ, RZ, R48 ;  /* 0x000000ffff0f7224 */ /* 0x000fe400078e0030 */
[----:B------:R-:W-:Y:S01]  /*3cbf0*/  IMAD.MOV.U32 R13, RZ, RZ, R50 ;  /* 0x000000ffff0d7224 */ /* 0x000fe200078e0032 */
[----:B------:R-:W2:Y:S04]  /*3cc00*/  LDL.LU.64 R48, [R1+0xfc0] ;  /* 0x000fc00001307983 */ /* 0x000ea80000300a00 */
[----:B------:R-:W2:Y:S01]  /*3cc10*/  LDL.LU.64 R50, [R1+0xfc8] ;  /* 0x000fc80001327983 */ /* 0x000ea20000300a00 */
[----:B------:R-:W-:-:S02]  /*3cc20*/  IMAD R16, R17, 0x100, R16 ;  /* 0x0000010011107824 */ /* 0x000fc400078e0210 */
[----:B------:R-:W-:Y:S02]  /*3cc30*/  IMAD R17, R56, 0x100, R19 ;  /* 0x0000010038117824 */ /* 0x000fe400078e0213 */
[----:B------:R-:W-:Y:S02]  /*3cc40*/  IMAD R18, R18, 0x100, R57 ;  /* 0x0000010012127824 */ /* 0x000fe400078e0239 */
[----:B------:R-:W-:Y:S02]  /*3cc50*/  IMAD R19, R59, 0x100, R58 ;  /* 0x000001003b137824 */ /* 0x000fe400078e023a */
[----:B------:R-:W-:Y:S01]  /*3cc60*/  HMMA.16816.F32 R56, R36, R4, R20 ;  /* 0x000000042438723c */ /* 0x000fe20000001814 */
[----:B0-----:R-:W-:Y:S02]  /*3cc70*/  IMAD.MOV.U32 R8, RZ, RZ, R43 ;  /* 0x000000ffff087224 */ /* 0x001fe400078e002b */
[----:B------:R-:W-:Y:S01]  /*3cc80*/  IMAD.MOV.U32 R9, RZ, RZ, R42 ;  /* 0x000000ffff097224 */ /* 0x000fe200078e002a */
[----:B------:R-:W3:Y:S04]  /*3cc90*/  LDL.LU R43, [R1+0x33c8] ;  /* 0x0033c800012b7983 */ /* 0x000ee80000300800 */
[----:B------:R-:W4:Y:S01]  /*3cca0*/  LDL.LU R42, [R1+0x33c4] ;  /* 0x0033c400012a7983 */ /* 0x000f220000300800 */
[----:B-1----:R-:W-:-:S02]  /*3ccb0*/  IMAD.MOV.U32 R10, RZ, RZ, R41 ;  /* 0x000000ffff0a7224 */ /* 0x002fc400078e0029 */
[----:B------:R-:W-:Y:S01]  /*3ccc0*/  IMAD.MOV.U32 R11, RZ, RZ, R40 ;  /* 0x000000ffff0b7224 */ /* 0x000fe200078e0028 */
[----:B------:R-:W4:Y:S04]  /*3ccd0*/  LDL.LU R41, [R1+0x33c0] ;  /* 0x0033c00001297983 */ /* 0x000f280000300800 */
[----:B------:R-:W4:Y:S04]  /*3cce0*/  LDL.LU R40, [R1+0x33bc] ;  /* 0x0033bc0001287983 */ /* 0x000f280000300800 */
[----:B------:R-:W4:Y:S04]  /*3ccf0*/  LDL.LU R0, [R1+0x1448] ;  /* 0x0014480001007983 */ /* 0x000f280000300800 */
[----:B------:R-:W4:Y:S04]  /*3cd00*/  LDL.LU R22, [R1+0x1454] ;  /* 0x0014540001167983 */ /* 0x000f280000300800 */
[----:B------:R-:W4:Y:S04]  /*3cd10*/  LDL.LU R23, [R1+0x1450] ;  /* 0x0014500001177983 */ /* 0x000f280000300800 */
[----:B------:R-:W4:Y:S04]  /*3cd20*/  LDL.LU R61, [R1+0x145c] ;  /* 0x00145c00013d7983 */ /* 0x000f280000300800 */
[----:B------:R-:W4:Y:S04]  /*3cd30*/  LDL.LU R60, [R1+0x1458] ;  /* 0x00145800013c7983 */ /* 0x000f280000300800 */
[----:B------:R0:W-:Y:S04]  /*3cd40*/  STL.64 [R1+0x2b08], R58 ;  /* 0x002b083a01007387 */ /* 0x0001e80000100a00 */
[----:B0-----:R-:W4:Y:S04]  /*3cd50*/  LDL.LU R58, [R1+0x1440] ;  /* 0x00144000013a7983 */ /* 0x001f280000300800 */
[----:B------:R-:W4:Y:S04]  /*3cd60*/  LDL.LU R59, [R1+0x144c] ;  /* 0x00144c00013b7983 */ /* 0x000f280000300800 */
[----:B------:R0:W-:Y:S04]  /*3cd70*/  STL.64 [R1+0x2b00], R56 ;  /* 0x002b003801007387 */ /* 0x0001e80000100a00 */
[----:B0-----:R-:W4:Y:S01]  /*3cd80*/  LDL.LU R57, [R1+0x1444] ;  /* 0x0014440001397983 */ /* 0x001f220000300800 */
[----:B--2---:R-:W-:Y:S03]  /*3cd90*/  HMMA.16816.F32 R48, R36, R2, R48 ;  /* 0x000000022430723c */ /* 0x004fe60000001830 */
[----:B------:R-:W2:Y:S04]  /*3cda0*/  LDL.LU R36, [R1+0xa0] ;  /* 0x0000a00001247983 */ /* 0x000ea80000300800 */
[----:B------:R-:W2:Y:S04]  /*3cdb0*/  LDL.LU R37, [R1+0xa4] ;  /* 0x0000a40001257983 */ /* 0x000ea80000300800 */
[----:B------:R-:W2:Y:S04]  /*3cdc0*/  LDL.LU R38, [R1+0xa8] ;  /* 0x0000a80001267983 */ /* 0x000ea80000300800 */
[----:B------:R-:W2:Y:S01]  /*3cdd0*/  LDL.LU R39, [R1+0xac] ;  /* 0x0000ac0001277983 */ /* 0x000ea20000300800 */
[----:B------:R-:W-:-:S02]  /*3cde0*/  F2FP.F16.E4M3.UNPACK_B R16, R16 ;  /* 0x00000010ff10723e */ /* 0x000fc400020006ff */
[----:B------:R-:W-:Y:S02]  /*3cdf0*/  F2FP.F16.E4M3.UNPACK_B R17, R17 ;  /* 0x00000011ff11723e */ /* 0x000fe400020006ff */
[----:B------:R-:W-:Y:S02]  /*3ce00*/  F2FP.F16.E4M3.UNPACK_B R18, R18 ;  /* 0x00000012ff12723e */ /* 0x000fe400020006ff */
[----:B------:R-:W-:Y:S02]  /*3ce10*/  F2FP.F16.E4M3.UNPACK_B R19, R19 ;  /* 0x00000013ff13723e */ /* 0x000fe400020006ff */
[----:B---3--:R-:W-:Y:S02]  /*3ce20*/  F2FP.F16.E4M3.UNPACK_B R3, R43.H1 ;  /* 0x0000002bff03723e */ /* 0x008fe400030006ff */
[----:B----4-:R-:W-:Y:S02]  /*3ce30*/  F2FP.F16.E4M3.UNPACK_B R2, R42.H1 ;  /* 0x0000002aff02723e */ /* 0x010fe400030006ff */
[----:B------:R-:W-:-:S02]  /*3ce40*/  F2FP.F16.E4M3.UNPACK_B R5, R41.H1 ;  /* 0x00000029ff05723e */ /* 0x000fc400030006ff */
[----:B------:R-:W-:Y:S02]  /*3ce50*/  F2FP.F16.E4M3.UNPACK_B R4, R40.H1 ;  /* 0x00000028ff04723e */ /* 0x000fe400030006ff */
[----:B------:R-:W-:Y:S02]  /*3ce60*/  F2FP.F16.E4M3.UNPACK_B R6, R24.H1 ;  /* 0x00000018ff06723e */ /* 0x000fe400030006ff */
[----:B------:R-:W-:Y:S02]  /*3ce70*/  F2FP.F16.E4M3.UNPACK_B R7, R25.H1 ;  /* 0x00000019ff07723e */ /* 0x000fe400030006ff */
[----:B------:R-:W-:Y:S02]  /*3ce80*/  F2FP.F16.E4M3.UNPACK_B R20, R26.H1 ;  /* 0x0000001aff14723e */ /* 0x000fe400030006ff */
[----:B------:R-:W-:Y:S01]  /*3ce90*/  F2FP.F16.E4M3.UNPACK_B R21, R27.H1 ;  /* 0x0000001bff15723e */ /* 0x000fe200030006ff */
[C---:B------:R-:W-:Y:S06]  /*3cea0*/  HMMA.16816.F32 R12, R16.reuse, R4, R12 ;  /* 0x00000004100c723c */ /* 0x040fec000000180c */
[C---:B------:R-:W-:Y:S06]  /*3ceb0*/  HMMA.16816.F32 R8, R16.reuse, R6, R8 ;  /* 0x000000061008723c */ /* 0x040fec0000001808 */
[----:B------:R-:W-:Y:S01]  /*3cec0*/  HMMA.16816.F32 R44, R16, R20, R44 ;  /* 0x00000014102c723c */ /* 0x000fe2000000182c */
[----:B------:R-:W-:Y:S04]  /*3ced0*/  STL.64 [R1+0x2b20], R50 ;  /* 0x002b203201007387 */ /* 0x000fe80000100a00 */
[----:B------:R-:W-:Y:S06]  /*3cee0*/  STL.64 [R1+0x2b18], R48 ;  /* 0x002b183001007387 */ /* 0x000fec0000100a00 */
[----:B------:R0:W-:Y:S04]  /*3cef0*/  STL.64 [R1+0x2b30], R14 ;  /* 0x002b300e01007387 */ /* 0x0001e80000100a00 */
[----:B------:R1:W-:Y:S01]  /*3cf00*/  STL.64 [R1+0x2b28], R12 ;  /* 0x002b280c01007387 */ /* 0x0003e20000100a00 */
[----:B0-----:R-:W-:-:S02]  /*3cf10*/  IMAD.MOV.U32 R14, RZ, RZ, R53 ;  /* 0x000000ffff0e7224 */ /* 0x001fc400078e0035 */
[----:B-1----:R-:W-:Y:S02]  /*3cf20*/  IMAD.MOV.U32 R12, RZ, RZ, R34 ;  /* 0x000000ffff0c7224 */ /* 0x002fe400078e0022 */
[----:B------:R-:W-:Y:S02]  /*3cf30*/  IMAD.MOV.U32 R15, RZ, RZ, R54 ;  /* 0x000000ffff0f7224 */ /* 0x000fe400078e0036 */
[----:B------:R-:W-:Y:S01]  /*3cf40*/  IMAD.MOV.U32 R13, RZ, RZ, R52 ;  /* 0x000000ffff0d7224 */ /* 0x000fe200078e0034 */
[----:B--2---:R-:W-:-:S15]  /*3cf50*/  HMMA.16816.F32 R36, R16, R2, R36 ;  /* 0x000000021024723c */ /* 0x004fde0000001824 */
[----:B------:R-:W-:-:S08]  /*3cf60*/  NOP ;  /* 0x0000000000007918 */ /* 0x000fd00000000000 */
        /* <DEDUP_REMOVED lines=8> */
[----:B------:R-:W1:Y:S04]  /*3cff0*/  LDL.LU R34, [R1+0x33b8] ;  /* 0x0033b80001227983 */ /* 0x000e680000300800 */
[----:B------:R-:W3:Y:S04]  /*3d000*/  LDL.LU R52, [R1+0x33b4] ;  /* 0x0033b40001347983 */ /* 0x000ee80000300800 */
[----:B------:R-:W2:Y:S04]  /*3d010*/  LDL.LU R53, [R1+0x33b0] ;  /* 0x0033b00001357983 */ /* 0x000ea80000300800 */
[----:B------:R-:W4:Y:S04]  /*3d020*/  LDL.LU R54, [R1+0x33ac] ;  /* 0x0033ac0001367983 */ /* 0x000f280000300800 */
[----:B------:R-:W-:Y:S04]  /*3d030*/  STL.64 [R1+0x3350], R14 ;  /* 0x0033500e01007387 */ /* 0x000fe80000100a00 */
[----:B------:R-:W-:Y:S04]  /*3d040*/  STL.64 [R1+0x3348], R12 ;  /* 0x0033480c01007387 */ /* 0x000fe80000100a00 */
[----:B0-----:R-:W4:Y:S01]  /*3d050*/  LDL.LU R8, [R1+0xbc0] ;  /* 0x000bc00001087983 */ /* 0x001f220000300800 */
[----:B------:R-:W-:-:S02]  /*3d060*/  IMAD.MOV.U32 R9, RZ, RZ, R35 ;  /* 0x000000ffff097224 */ /* 0x000fc400078e0023 */
[----:B------:R-:W-:Y:S02]  /*3d070*/  IMAD.MOV.U32 R10, RZ, RZ, R28 ;  /* 0x000000ffff0a7224 */ /* 0x000fe400078e001c */
[----:B------:R-:W-:Y:S01]  /*3d080*/  IMAD.MOV.U32 R11, RZ, RZ, R29 ;  /* 0x000000ffff0b7224 */ /* 0x000fe200078e001d */
[----:B------:R-:W4:Y:S04]  /*3d090*/  LDL.LU R35, [R1+0x33a8] ;  /* 0x0033a80001237983 */ /* 0x000f280000300800 */
[----:B------:R-:W4:Y:S04]  /*3d0a0*/  LDL.LU R28, [R1+0x33a4] ;  /* 0x0033a400011c7983 */ /* 0x000f280000300800 */
[----:B------:R-:W4:Y:S04]  /*3d0b0*/  LDL.LU R29, [R1+0x33a0] ;  /* 0x0033a000011d7983 */ /* 0x000f280000300800 */
[----:B------:R-:W-:Y:S01]  /*3d0c0*/  STL.64 [R1+0x3360], R10 ;  /* 0x0033600a01007387 */ /* 0x000fe20000100a00 */
[----:B-1----:R-:W-:-:S02]  /*3d0d0*/  IMAD.MOV.U32 R47, RZ, RZ, R34 ;  /* 0x000000ffff2f7224 */ /* 0x002fc400078e0022 */
[----:B---3--:R-:W-:Y:S02]  /*3d0e0*/  IMAD.MOV.U32 R46, RZ, RZ, R52 ;  /* 0x000000ffff2e7224 */ /* 0x008fe400078e0034 */
[----:B--2---:R-:W-:Y:S02]  /*3d0f0*/  IMAD.MOV.U32 R45, RZ, RZ, R53 ;  /* 0x000000ffff2d7224 */ /* 0x004fe400078e0035 */
[----:B----4-:R-:W-:Y:S01]  /*3d100*/  IMAD.MOV.U32 R44, RZ, RZ, R54 ;  /* 0x000000ffff2c7224 */ /* 0x010fe200078e0036 */
[----:B------:R0:W-:Y:S04]  /*3d110*/  STL.64 [R1+0x3358], R8 ;  /* 0x0033580801007387 */ /* 0x0001e80000100a00 */
[----:B------:R-:W2:Y:S04]  /*3d120*/  LDL.LU R54, [R1+0x339c] ;  /* 0x00339c0001367983 */ /* 0x000ea80000300800 */
[----:B------:R-:W3:Y:S04]  /*3d130*/  LDL.LU R53, [R1+0x3398] ;  /* 0x0033980001357983 */ /* 0x000ee80000300800 */
[----:B------:R-:W4:Y:S04]  /*3d140*/  LDL.LU R52, [R1+0x3394] ;  /* 0x0033940001347983 */ /* 0x000f280000300800 */
[----:B------:R-:W4:Y:S04]  /*3d150*/  LDL.LU R34, [R1+0x3390] ;  /* 0x0033900001227983 */ /* 0x000f280000300800 */
[----:B------:R-:W4:Y:S01]  /*3d160*/  LDL.LU R4, [R1+0x60] ;  /* 0x0000600001047983 */ /* 0x000f220000300800 */
[----:B------:R-:W-:-:S02]  /*3d170*/  IMAD.MOV.U32 R5, RZ, RZ, R29 ;  /* 0x000000ffff057224 */ /* 0x000fc400078e001d */
[----:B------:R-:W-:Y:S01]  /*3d180*/  IMAD.MOV.U32 R6, RZ, RZ, R28 ;  /* 0x000000ffff067224 */ /* 0x000fe200078e001c */
[----:B------:R-:W4:Y:S04]  /*3d190*/  LDL.LU R29, [R1+0x338c] ;  /* 0x00338c00011d7983 */ /* 0x000f280000300800 */
[----:B------:R-:W4:Y:S01]  /*3d1a0*/  LDL.LU R28, [R1+0x3388] ;  /* 0x00338800011c7983 */ /* 0x000f220000300800 */
[----:B------:R-:W-:-:S03]  /*3d1b0*/  IMAD.MOV.U32 R7, RZ, RZ, R35 ;  /* 0x000000ffff077224 */ /* 0x000fc600078e0023 */
[----:B------:R-:W4:Y:S04]  /*3d1c0*/  LDL.LU R35, [R1+0x3384] ;  /* 0x0033840001237983 */ /* 0x000f280000300800 */
[----:B0-----:R-:W4:Y:S04]  /*3d1d0*/  LDL.LU R8, [R1] ;  /* 0x0000000001087983 */ /* 0x001f280000300800 */
[----:B------:R-:W4:Y:S04]  /*3d1e0*/  LDL.LU R9, [R1+0x4] ;  /* 0x0000040001097983 */ /* 0x000f280000300800 */
[----:B------:R-:W4:Y:S04]  /*3d1f0*/  LDL.LU R10, [R1+0x8] ;  /* 0x00000800010a7983 */ /* 0x000f280000300800 */
[----:B------:R-:W4:Y:S01]  /*3d200*/  LDL.LU R11, [R1+0xc] ;  /* 0x00000c00010b7983 */ /* 0x000f220000300800 */
[----:B------:R-:W-:-:S02]  /*3d210*/  IMAD R42, R0, 0x100, R59 ;  /* 0x00000100002a7824 */ /* 0x000fc400078e023b */
[----:B------:R-:W-:Y:S02]  /*3d220*/  IMAD R41, R60, 0x100, R61 ;  /* 0x000001003c297824 */ /* 0x000fe400078e023d */
[----:B------:R-:W-:Y:S02]  /*3d230*/  IMAD.MOV.U32 R56, RZ, RZ, R55 ;  /* 0x000000ffff387224 */ /* 0x000fe400078e0037 */
[----:B------:R-:W-:Y:S02]  /*3d240*/  IMAD R40, R58, 0x100, R57 ;  /* 0x000001003a287824 */ /* 0x000fe400078e0239 */
[----:B------:R-:W-:Y:S02]  /*3d250*/  IMAD.MOV.U32 R58, RZ, RZ, R31 ;  /* 0x000000ffff3a7224 */ /* 0x000fe400078e001f */
[----:B------:R-:W-:Y:S02]  /*3d260*/  IMAD.MOV.U32 R59, RZ, RZ, R30 ;  /* 0x000000ffff3b7224 */ /* 0x000fe400078e001e */
[----:B--2---:R-:W-:-:S02]  /*3d270*/  IMAD.MOV.U32 R15, RZ, RZ, R54 ;  /* 0x000000ffff0f7224 */ /* 0x004fc400078e0036 */
[----:B---3--:R-:W-:Y:S02]  /*3d280*/  IMAD.MOV.U32 R14, RZ, RZ, R53 ;  /* 0x000000ffff0e7224 */ /* 0x008fe400078e0035 */
[----:B----4-:R-:W-:Y:S02]  /*3d290*/  IMAD.MOV.U32 R13, RZ, RZ, R52 ;  /* 0x000000ffff0d7224 */ /* 0x010fe400078e0034 */
[----:B------:R-:W-:Y:S02]  /*3d2a0*/  IMAD.MOV.U32 R12, RZ, RZ, R34 ;  /* 0x000000ffff0c7224 */ /* 0x000fe400078e0022 */
[----:B------:R-:W2:Y:S04]  /*3d2b0*/  LDL.LU R34, [R1+0x3380] ;  /* 0x0033800001227983 */ /* 0x000ea80000300800 */
[----:B------:R-:W3:Y:S04]  /*3d2c0*/  LDL.LU R52, [R1+0x337c] ;  /* 0x00337c0001347983 */ /* 0x000ee80000300800 */
[----:B------:R-:W3:Y:S04]  /*3d2d0*/  LDL.LU R53, [R1+0x3378] ;  /* 0x0033780001357983 */ /* 0x000ee80000300800 */
        /* <DEDUP_REMOVED lines=9> */
[----:B------:R-:W3:Y:S04]  /*3d370*/  LDL.LU R55, [R1+0x3370] ;  /* 0x0033700001377983 */ /* 0x000ee80000300800 */
[----:B------:R-:W4:Y:S04]  /*3d380*/  LDL.LU R57, [R1+0xfb4] ;  /* 0x000fb40001397983 */ /* 0x000f280000300800 */
[----:B------:R-:W4:Y:S04]  /*3d390*/  LDL.LU R31, [R1+0x336c] ;  /* 0x00336c00011f7983 */ /* 0x000f280000300800 */
[----:B------:R-:W4:Y:S01]  /*3d3a0*/  LDL.LU R30, [R1+0x3368] ;  /* 0x00336800011e7983 */ /* 0x000f220000300800 */
[----:B------:R-:W-:Y:S01]  /*3d3b0*/  IMAD R43, R23, 0x100, R22 ;  /* 0x00000100172b7824 */ /* 0x000fe200078e0216 */
[----:B------:R-:W-:-:S02]  /*3d3c0*/  F2FP.F16.E4M3.UNPACK_B R22, R32.H1 ;  /* 0x00000020ff16723e */ /* 0x000fc400030006ff */
[----:B------:R-:W-:Y:S02]  /*3d3d0*/  F2FP.F16.E4M3.UNPACK_B R23, R33.H1 ;  /* 0x00000021ff17723e */ /* 0x000fe400030006ff */
[----:B------:R-:W-:Y:S02]  /*3d3e0*/  F2FP.F16.E4M3.UNPACK_B R25, R35.H1 ;  /* 0x00000023ff19723e */ /* 0x000fe400030006ff */
[----:B------:R-:W-:Y:S02]  /*3d3f0*/  F2FP.F16.E4M3.UNPACK_B R26, R28.H1 ;  /* 0x0000001cff1a723e */ /* 0x000fe400030006ff */
[----:B------:R-:W-:-:S07]  /*3d400*/  F2FP.F16.E4M3.UNPACK_B R27, R29.H1 ;  /* 0x0000001dff1b723e */ /* 0x000fce00030006ff */
[C---:B------:R-:W-:Y:S01]  /*3d410*/  HMMA.16816.F32 R12, R16.reuse, R26, R12 ;  /* 0x0000001a100c723c */ /* 0x040fe2000000180c */
[----:B------:R-:W-:Y:S02]  /*3d420*/  F2FP.F16.E4M3.UNPACK_B R32, R40 ;  /* 0x00000028ff20723e */ /* 0x000fe400020006ff */
[----:B------:R-:W-:Y:S02]  /*3d430*/  F2FP.F16.E4M3.UNPACK_B R35, R41 ;  /* 0x00000029ff23723e */ /* 0x000fe400020006ff */
[----:B------:R-:W-:Y:S02]  /*3d440*/  F2FP.F16.E4M3.UNPACK_B R33, R42 ;  /* 0x0000002aff21723e */ /* 0x000fe400020006ff */
[----:B--2---:R-:W-:Y:S01]  /*3d450*/  F2FP.F16.E4M3.UNPACK_B R24, R34.H1 ;  /* 0x00000022ff18723e */ /* 0x004fe200030006ff */
[C---:B---3--:R-:W-:Y:S06]  /*3d460*/  HMMA.16816.F32 R52, R16.reuse, R22, R52 ;  /* 0x000000161034723c */ /* 0x048fec0000001834 */
[----:B------:R-:W-:Y:S01]  /*3d470*/  HMMA.16816.F32 R8, R16, R24, R8 ;  /* 0x000000181008723c */ /* 0x000fe20000001808 */
[----:B----4-:R-:W-:-:S02]  /*3d480*/  F2FP.F16.E4M3.UNPACK_B R31, R31.H1 ;  /* 0x0000001fff1f723e */ /* 0x010fc400030006ff */
[----:B------:R-:W-:Y:S02]  /*3d490*/  F2FP.F16.E4M3.UNPACK_B R30, R30.H1 ;  /* 0x0000001eff1e723e */ /* 0x000fe400030006ff */
[----:B------:R-:W-:-:S12]  /*3d4a0*/  F2FP.F16.E4M3.UNPACK_B R34, R43 ;  /* 0x0000002bff22723e */ /* 0x000fd800020006ff */
[----:B------:R-:W-:Y:S04]  /*3d4b0*/  STL.64 [R1+0x2b70], R54 ;  /* 0x002b703601007387 */ /* 0x000fe80000100a00 */
[----:B------:R0:W-:Y:S04]  /*3d4c0*/  STL.64 [R1+0x2b68], R52 ;  /* 0x002b683401007387 */ /* 0x0001e80000100a00 */
[----:B0-----:R-:W2:Y:S04]  /*3d4d0*/  LDL.LU R52, [R1+0xbe0] ;  /* 0x000be00001347983 */ /* 0x001ea80000300800 */
[----:B------:R-:W2:Y:S04]  /*3d4e0*/  LDL.LU R53, [R1+0xbe4] ;  /* 0x000be40001357983 */ /* 0x000ea80000300800 */
[----:B------:R-:W2:Y:S04]  /*3d4f0*/  LDL.LU R54, [R1+0xbe8] ;  /* 0x000be80001367983 */ /* 0x000ea80000300800 */
[----:B------:R-:W2:Y:S04]  /*3d500*/  LDL.LU R55, [R1+0xbec] ;  /* 0x000bec0001377983 */ /* 0x000ea80000300800 */
[----:B------:R-:W-:Y:S04]  /*3d510*/  STL.64 [R1], R8 ;  /* 0x0000000801007387 */ /* 0x000fe80000100a00 */
[----:B------:R0:W-:Y:S01]  /*3d520*/  STL.64 [R1+0x8], R10 ;  /* 0x0000080a01007387 */ /* 0x0001e20000100a00 */
[----:B------:R-:W-:Y:S03]  /*3d530*/  HMMA.16816.F32 R16, R16, R30, R4 ;  /* 0x0000001e1010723c */ /* 0x000fe60000001804 */
[----:B0-----:R-:W3:Y:S04]  /*3d540*/  LDL.LU.64 R10, [R1+0x3360] ;  /* 0x00336000010a7983 */ /* 0x001ee80000300a00 */
[----:B------:R-:W3:Y:S04]  /*3d550*/  LDL.LU.64 R8, [R1+0x3358] ;  /* 0x0033580001087983 */ /* 0x000ee80000300a00 */
[----:B------:R-:W4:Y:S04]  /*3d560*/  LDL.LU R40, [R1+0xbf0] ;  /* 0x000bf00001287983 */ /* 0x000f280000300800 */
[----:B------:R-:W4:Y:S04]  /*3d570*/  LDL.LU R41, [R1+0xbf4] ;  /* 0x000bf40001297983 */ /* 0x000f280000300800 */
[----:B------:R-:W4:Y:S04]  /*3d580*/  LDL.LU R42, [R1+0xbf8] ;  /* 0x000bf800012a7983 */ /* 0x000f280000300800 */
[----:B------:R-:W4:Y:S04]  /*3d590*/  LDL.LU R43, [R1+0xbfc] ;  /* 0x000bfc00012b7983 */ /* 0x000f280000300800 */
[----:B------:R-:W-:Y:S04]  /*3d5a0*/  STL.64 [R1+0x70], R12 ;  /* 0x0000700c01007387 */ /* 0x000fe80000100a00 */
[----:B------:R0:W-:Y:S04]  /*3d5b0*/  STL.64 [R1+0x78], R14 ;  /* 0x0000780e01007387 */ /* 0x0001e80000100a00 */
[----:B0-----:R-:W3:Y:S04]  /*3d5c0*/  LDL.LU.64 R14, [R1+0x3350] ;  /* 0x00335000010e7983 */ /* 0x001ee80000300a00 */
[----:B------:R-:W3:Y:S04]  /*3d5d0*/  LDL.LU.64 R12, [R1+0x3348] ;  /* 0x00334800010c7983 */ /* 0x000ee80000300a00 */
[----:B------:R-:W3:Y:S04]  /*3d5e0*/  LDL.LU.64 R6, [R1+0x3340] ;  /* 0x0033400001067983 */ /* 0x000ee80000300a00 */
[----:B------:R-:W4:Y:S04]  /*3d5f0*/  LDL.LU.64 R4, [R1+0x3338] ;  /* 0x0033380001047983 */ /* 0x000f280000300a00 */
[----:B------:R-:W-:Y:S04]  /*3d600*/  STL.64 [R1+0x60], R16 ;  /* 0x0000601001007387 */ /* 0x000fe80000100a00 */
[----:B------:R4:W-:Y:S02]  /*3d610*/  STL.64 [R1+0x68], R18 ;  /* 0x0000681201007387 */ /* 0x0009e40000100a00 */
[C---:B----4-:R-:W-:Y:S06]  /*3d620*/  HMMA.16816.F32 R16, R32.reuse, R4, R40 ;  /* 0x000000042010723c */ /* 0x050fec0000001828 */
[----:B--2---:R-:W-:-:S15]  /*3d630*/  HMMA.16816.F32 R40, R32, R2, R52 ;  /* 0x000000022028723c */ /* 0x004fde0000001834 */
[----:B------:R-:W-:-:S02]  /*3d640*/  NOP ;  /* 0x0000000000007918 */ /* 0x000fc40000000000 */
[----:B------:R-:W-:Y:S04]  /*3d650*/  STL.64 [R1+0xbf0], R16 ;  /* 0x000bf01001007387 */ /* 0x000fe80000100a00 */
[----:B------:R0:W-:Y:S04]  /*3d660*/  STL.64 [R1+0xbf8], R18 ;  /* 0x000bf81201007387 */ /* 0x0001e80000100a00 */
[----:B---3--:R-:W-:Y:S04]  /*3d670*/  STL.64 [R1+0x3320], R6 ;  /* 0x0033200601007387 */ /* 0x008fe80000100a00 */
[----:B------:R-:W-:Y:S04]  /*3d680*/  STL.64 [R1+0xbe0], R40 ;  /* 0x000be02801007387 */ /* 0x000fe80000100a00 */
[----:B------:R-:W-:Y:S04]  /*3d690*/  STL.64 [R1+0xbe8], R42 ;  /* 0x000be82a01007387 */ /* 0x000fe80000100a00 */
[----:B------:R1:W-:Y:S01]  /*3d6a0*/  STL.64 [R1+0x3318], R4 ;  /* 0x0033180401007387 */ /* 0x0003e20000100a00 */
[C---:B0-----:R-:W-:Y:S06]  /*3d6b0*/  HMMA.16816.F32 R16, R32.reuse, R6, R44 ;  /* 0x000000062010723c */ /* 0x041fec000000182c */
[----:B-1----:R-:W-:-:S15]  /*3d6c0*/  HMMA.16816.F32 R4, R32, R20, R8 ;  /* 0x000000142004723c */ /* 0x002fde0000001808 */
[----:B------:R-:W-:-:S02]  /*3d6d0*/  NOP ;  /* 0x0000000000007918 */ /* 0x000fc40000000000 */
[----:B------:R-:W-:Y:S04]  /*3d6e0*/  STL.64 [R1+0xbd0], R16 ;  /* 0x000bd01001007387 */ /* 0x000fe80000100a00 */
[----:B------:R-:W-:Y:S04]  /*3d6f0*/  STL.64 [R1+0xbd8], R18 ;  /* 0x000bd81201007387 */ /* 0x000fe80000100a00 */
[----:B------:R-:W-:Y:S04]  /*3d700*/  STL.64 [R1+0xbc0], R4 ;  /* 0x000bc00401007387 */ /* 0x000fe80000100a00 */
[----:B------:R0:W-:Y:S02]  /*3d710*/  STL.64 [R1+0xbc8], R6 ;  /* 0x000bc80601007387 */ /* 0x0001e40000100a00 */
[----:B0-----:R-:W-:Y:S06]  /*3d720*/  HMMA.16816.F32 R4, R32, R22, R12 ;  /* 0x000000162004723c */ /* 0x001fec000000180c */
[----:B------:R-:W-:Y:S04]  /*3d730*/  STL.64 [R1+0x32f0], R22 ;  /* 0x0032f01601007387 */ /* 0x000fe80000100a00 */
[----:B------:R-:W-:-:S13]  /*3d740*/  STL.64 [R1+0x32e8], R20 ;  /* 0x0032e81401007387 */ /* 0x000fda0000100a00 */
[----:B------:R-:W-:Y:S04]  /*3d750*/  STL.64 [R1+0xbb0], R4 ;  /* 0x000bb00401007387 */ /* 0x000fe80000100a00 */
[----:B------:R0:W-:Y:S02]  /*3d760*/  STL.64 [R1+0xbb8], R6 ;  /* 0x000bb80601007387 */ /* 0x0001e40000100a00 */
[----:B0-----:R-:W-:Y:S01]  /*3d770*/  HMMA.16816.F32 R4, R32, R24, R56 ;  /* 0x000000182004723c */ /* 0x001fe20000001838 */
[----:B------:R-:W-:Y:S02]  /*3d780*/  IMAD R16, R48, 0x100, R39 ;  /* 0x0000010030107824 */ /* 0x000fe400078e0227 */
[----:B------:R-:W2:Y:S01]  /*3d790*/  LDL.LU R48, [R1+0xb10] ;  /* 0x000b100001307983 */ /* 0x000ea20000300800 */
[----:B------:R-:W-:-:S02]  /*3d7a0*/  IMAD R17, R50, 0x100, R49 ;  /* 0x0000010032117824 */ /* 0x000fc400078e0231 */
[----:B------:R-:W-:-:S15]  /*3d7b0*/  IMAD R18, R0, 0x100, R51 ;  /* 0x0000010000127824 */ /* 0x000fde00078e0233 */
[----:B------:R-:W-:-:S02]  /*3d7c0*/  NOP ;  /* 0x0000000000007918 */ /* 0x000fc40000000000 */
[----:B------:R-:W-:Y:S04]  /*3d7d0*/  STL.64 [R1+0xfb0], R4 ;  /* 0x000fb00401007387 */ /* 0x000fe80000100a00 */
[----:B------:R-:W-:Y:S04]  /*3d7e0*/  STL.64 [R1+0xfb8], R6 ;  /* 0x000fb80601007387 */ /* 0x000fe80000100a00 */
[----:B------:R-:W2:Y:S04]  /*3d7f0*/  LDL.LU R49, [R1+0xb14] ;  /* 0x000b140001317983 */ /* 0x000ea80000300800 */
[----:B------:R-:W3:Y:S04]  /*3d800*/  LDL.LU R50, [R1+0xb18] ;  /* 0x000b180001327983 */ /* 0x000ee80000300800 */
[----:B------:R-:W3:Y:S04]  /*3d810*/  LDL.LU R51, [R1+0xb1c] ;  /* 0x000b1c0001337983 */ /* 0x000ee80000300800 */
[----:B---3--:R-:W-:Y:S04]  /*3d820*/  STL.64 [R1+0x32b0], R50 ;  /* 0x0032b03201007387 */ /* 0x008fe80000100a00 */
[----:B--2---:R0:W-:Y:S04]  /*3d830*/  STL.64 [R1+0x32a8], R48 ;  /* 0x0032a83001007387 */ /* 0x0041e80000100a00 */
[----:B------:R-:W2:Y:S04]  /*3d840*/  LDL.LU R8, [R1+0xb30] ;  /* 0x000b300001087983 */ /* 0x000ea80000300800 */
[----:B------:R-:W2:Y:S04]  /*3d850*/  LDL.LU R9, [R1+0xb34] ;  /* 0x000b340001097983 */ /* 0x000ea80000300800 */
[----:B------:R-:W3:Y:S04]  /*3d860*/  LDL.LU R10, [R1+0xb38] ;  /* 0x000b3800010a7983 */ /* 0x000ee80000300800 */
[----:B------:R-:W3:Y:S04]  /*3d870*/  LDL.LU R11, [R1+0xb3c] ;  /* 0x000b3c00010b7983 */ /* 0x000ee80000300800 */
[----:B---3--:R-:W-:Y:S04]  /*3d880*/  STL.64 [R1+0x32c0], R10 ;  /* 0x0032c00a01007387 */ /* 0x008fe80000100a00 */
[----:B--2---:R-:W-:Y:S04]  /*3d890*/  STL.64 [R1+0x32b8], R8 ;  /* 0x0032b80801007387 */ /* 0x004fe80000100a00 */
[----:B------:R-:W2:Y:S04]  /*3d8a0*/  LDL.LU R44, [R1+0xb40] ;  /* 0x000b4000012c7983 */ /* 0x000ea80000300800 */
        /* <DEDUP_REMOVED lines=10> */
[----:B--2---:R2:W-:Y:S04]  /*3d950*/  STL.64 [R1+0x32d8], R52 ;  /* 0x0032d83401007387 */ /* 0x0045e80000100a00 */
[----:B0-----:R-:W3:Y:S04]  /*3d960*/  LDL.LU R48, [R1+0xf80] ;  /* 0x000f800001307983 */ /* 0x001ee80000300800 */
[----:B------:R-:W3:Y:S04]  /*3d970*/  LDL.LU R49, [R1+0xf84] ;  /* 0x000f840001317983 */ /* 0x000ee80000300800 */
[----:B------:R-:W4:Y:S04]  /*3d980*/  LDL.LU R50, [R1+0xf88] ;  /* 0x000f880001327983 */ /* 0x000f280000300800 */
[----:B------:R-:W4:Y:S04]  /*3d990*/  LDL.LU R51, [R1+0xf8c] ;  /* 0x000f8c0001337983 */ /* 0x000f280000300800 */
[----:B----4-:R-:W-:Y:S04]  /*3d9a0*/  STL.64 [R1+0x3300], R50 ;  /* 0x0033003201007387 */ /* 0x010fe80000100a00 */
[----:B---3--:R0:W-:Y:S04]  /*3d9b0*/  STL.64 [R1+0x32f8], R48 ;  /* 0x0032f83001007387 */ /* 0x0081e80000100a00 */
[----:B-1----:R-:W3:Y:S04]  /*3d9c0*/  LDL.LU R44, [R1+0xb60] ;  /* 0x000b6000012c7983 */ /* 0x002ee80000300800 */
[----:B------:R-:W3:Y:S04]  /*3d9d0*/  LDL.LU R45, [R1+0xb64] ;  /* 0x000b6400012d7983 */ /* 0x000ee80000300800 */
[----:B------:R-:W4:Y:S04]  /*3d9e0*/  LDL.LU R46, [R1+0xb68] ;  /* 0x000b6800012e7983 */ /* 0x000f280000300800 */
[----:B------:R-:W4:Y:S04]  /*3d9f0*/  LDL.LU R47, [R1+0xb6c] ;  /* 0x000b6c00012f7983 */ /* 0x000f280000300800 */
[----:B----4-:R-:W-:Y:S04]  /*3da00*/  STL.64 [R1+0x3310], R46 ;  /* 0x0033102e01007387 */ /* 0x010fe80000100a00 */
[----:B---3--:R-:W-:Y:S04]  /*3da10*/  STL.64 [R1+0x3308], R44 ;  /* 0x0033082c01007387 */ /* 0x008fe80000100a00 */
[----:B--2---:R-:W2:Y:S04]  /*3da20*/  LDL.LU R52, [R1+0xb70] ;  /* 0x000b700001347983 */ /* 0x004ea80000300800 */
[----:B------:R-:W2:Y:S04]  /*3da30*/  LDL.LU R53, [R1+0xb74] ;  /* 0x000b740001357983 */ /* 0x000ea80000300800 */
[----:B------:R-:W3:Y:S04]  /*3da40*/  LDL.LU R54, [R1+0xb78] ;  /* 0x000b780001367983 */ /* 0x000ee80000300800 */
[----:B------:R-:W3:Y:S04]  /*3da50*/  LDL.LU R55, [R1+0xb7c] ;  /* 0x000b7c0001377983 */ /* 0x000ee80000300800 */
[----:B---3--:R-:W-:Y:S04]  /*3da60*/  STL.64 [R1+0x3330], R54 ;  /* 0x0033303601007387 */ /* 0x008fe80000100a00 */
[----:B--2---:R1:W-:Y:S04]  /*3da70*/  STL.64 [R1+0x3328], R52 ;  /* 0x0033283401007387 */ /* 0x0043e80000100a00 */
[----:B------:R-:W2:Y:S04]  /*3da80*/  LDL.LU R20, [R1+0xb80] ;  /* 0x000b800001147983 */ /* 0x000ea80000300800 */
[----:B------:R-:W2:Y:S04]  /*3da90*/  LDL.LU R21, [R1+0xb84] ;  /* 0x000b840001157983 */ /* 0x000ea80000300800 */
[----:B------:R-:W2:Y:S04]  /*3daa0*/  LDL.LU R22, [R1+0xb88] ;  /* 0x000b880001167983 */ /* 0x000ea80000300800 */
[----:B------:R-:W2:Y:S04]  /*3dab0*/  LDL.LU R23, [R1+0xb8c] ;  /* 0x000b8c0001177983 */ /* 0x000ea80000300800 */
[----:B0-----:R-:W3:Y:S04]  /*3dac0*/  LDL.LU R48, [R1+0xb90] ;  /* 0x000b900001307983 */ /* 0x001ee80000300800 */
[----:B------:R-:W3:Y:S04]  /*3dad0*/  LDL.LU R49, [R1+0xb94] ;  /* 0x000b940001317983 */ /* 0x000ee80000300800 */
[----:B------:R-:W3:Y:S04]  /*3dae0*/  LDL.LU R50, [R1+0xb98] ;  /* 0x000b980001327983 */ /* 0x000ee80000300800 */
[----:B------:R-:W3:Y:S04]  /*3daf0*/  LDL.LU R51, [R1+0xb9c] ;  /* 0x000b9c0001337983 */ /* 0x000ee80000300800 */
[----:B------:R-:W4:Y:S04]  /*3db00*/  LDL.LU R4, [R1+0x50] ;  /* 0x0000500001047983 */ /* 0x000f280000300800 */
[----:B------:R-:W4:Y:S04]  /*3db10*/  LDL.LU R5, [R1+0x54] ;  /* 0x0000540001057983 */ /* 0x000f280000300800 */
[----:B------:R-:W4:Y:S04]  /*3db20*/  LDL.LU R6, [R1+0x58] ;  /* 0x0000580001067983 */ /* 0x000f280000300800 */
[----:B------:R-:W4:Y:S04]  /*3db30*/  LDL.LU R7, [R1+0x5c] ;  /* 0x00005c0001077983 */ /* 0x000f280000300800 */
[----:B-1----:R-:W2:Y:S04]  /*3db40*/  LDL.LU R52, [R1+0xfa0] ;  /* 0x000fa00001347983 */ /* 0x002ea80000300800 */
[----:B------:R-:W2:Y:S04]  /*3db50*/  LDL.LU R53, [R1+0xfa4] ;  /* 0x000fa40001357983 */ /* 0x000ea80000300800 */
[----:B------:R-:W2:Y:S04]  /*3db60*/  LDL.LU R54, [R1+0xfa8] ;  /* 0x000fa80001367983 */ /* 0x000ea80000300800 */
[----:B------:R-:W2:Y:S04]  /*3db70*/  LDL.LU R55, [R1+0xfac] ;  /* 0x000fac0001377983 */ /* 0x000ea80000300800 */
        /* <DEDUP_REMOVED lines=26> */
[----:B------:R-:W-:-:S03]  /*3dd20*/  IMAD R19, R60, 0x100, R61 ;  /* 0x000001003c137824 */ /* 0x000fc600078e023d */
[----:B------:R-:W3:Y:S04]  /*3dd30*/  LDL.LU R0, [R1+0x14b0] ;  /* 0x0014b00001007983 */ /* 0x000ee80000300800 */
[----:B------:R-:W3:Y:S04]  /*3dd40*/  LDL.LU R61, [R1+0x14bc] ;  /* 0x0014bc00013d7983 */ /* 0x000ee80000300800 */
[----:B------:R-:W3:Y:S01]  /*3dd50*/  LDL.LU R60, [R1+0x14b8] ;  /* 0x0014b800013c7983 */ /* 0x000ee20000300800 */
[C---:B--2---:R-:W-:Y:S06]  /*3dd60*/  HMMA.16816.F32 R52, R32.reuse, R26, R52 ;  /* 0x0000001a2034723c */ /* 0x044fec0000001834 */
[----:B----4-:R-:W-:-:S15]  /*3dd70*/  HMMA.16816.F32 R32, R32, R30, R4 ;  /* 0x0000001e2020723c */ /* 0x010fde0000001804 */
[----:B------:R-:W-:-:S02]  /*3dd80*/  NOP ;  /* 0x0000000000007918 */ /* 0x000fc40000000000 */
[----:B------:R-:W-:Y:S04]  /*3dd90*/  STL.64 [R1+0xfa0], R52 ;  /* 0x000fa03401007387 */ /* 0x000fe80000100a00 */
[----:B------:R0:W-:Y:S04]  /*3dda0*/  STL.64 [R1+0xfa8], R54 ;  /* 0x000fa83601007387 */ /* 0x0001e80000100a00 */
[----:B0-----:R-:W2:Y:S04]  /*3ddb0*/  LDL.LU.64 R54, [R1+0x3330] ;  /* 0x0033300001367983 */ /* 0x001ea80000300a00 */
[----:B------:R-:W2:Y:S04]  /*3ddc0*/  LDL.LU.64 R52, [R1+0x3328] ;  /* 0x0033280001347983 */ /* 0x000ea80000300a00 */
[----:B------:R-:W4:Y:S04]  /*3ddd0*/  LDL.LU.64 R6, [R1+0x3320] ;  /* 0x0033200001067983 */ /* 0x000f280000300a00 */
[----:B------:R-:W2:Y:S01]  /*3dde0*/  LDL.LU.64 R4, [R1+0x3318] ;  /* 0x0033180001047983 */ /* 0x000ea20000300a00 */
[----:B------:R-:W-:-:S02]  /*3ddf0*/  F2FP.F16.E4M3.UNPACK_B R16, R16 ;  /* 0x00000010ff10723e */ /* 0x000fc400020006ff */
[----:B------:R-:W-:Y:S02]  /*3de00*/  F2FP.F16.E4M3.UNPACK_B R17, R17 ;  /* 0x00000011ff11723e */ /* 0x000fe400020006ff */
[----:B------:R-:W-:Y:S02]  /*3de10*/  F2FP.F16.E4M3.UNPACK_B R18, R18 ;  /* 0x00000012ff12723e */ /* 0x000fe400020006ff */
[----:B------:R-:W-:-:S07]  /*3de20*/  F2FP.F16.E4M3.UNPACK_B R19, R19 ;  /* 0x00000013ff13723e */ /* 0x000fce00020006ff */
[C---:B---3--:R-:W-:Y:S01]  /*3de30*/  HMMA.16816.F32 R48, R16.reuse, R2, R48 ;  /* 0x000000021030723c */ /* 0x048fe20000001830 */
[----:B------:R0:W-:Y:S04]  /*3de40*/  STL.64 [R1+0x50], R32 ;  /* 0x0000502001007387 */ /* 0x0001e80000100a00 */
[----:B------:R1:W-:Y:S04]  /*3de50*/  STL.64 [R1+0x58], R34 ;  /* 0x0000582201007387 */ /* 0x0003e80000100a00 */
[----:B0-----:R-:W3:Y:S04]  /*3de60*/  LDL.LU R33, [R1+0x1484] ;  /* 0x0014840001217983 */ /* 0x001ee80000300800 */
[----:B-1----:R-:W3:Y:S04]  /*3de70*/  LDL.LU R34, [R1+0x1480] ;  /* 0x0014800001227983 */ /* 0x002ee80000300800 */
        /* <DEDUP_REMOVED lines=8> */
[----:B------:R-:W-:Y:S04]  /*3df00*/  STL.64 [R1+0xb90], R48 ;  /* 0x000b903001007387 */ /* 0x000fe80000100a00 */
[----:B------:R0:W-:Y:S04]  /*3df10*/  STL.64 [R1+0xb98], R50 ;  /* 0x000b983201007387 */ /* 0x0001e80000100a00 */
[----:B0-----:R-:W4:Y:S04]  /*3df20*/  LDL.LU.64 R50, [R1+0x3300] ;  /* 0x0033000001327983 */ /* 0x001f280000300a00 */
[----:B------:R-:W4:Y:S04]  /*3df30*/  LDL.LU.64 R48, [R1+0x32f8] ;  /* 0x0032f80001307983 */ /* 0x000f280000300a00 */
[----:B------:R-:W-:Y:S04]  /*3df40*/  STL.64 [R1+0xb80], R20 ;  /* 0x000b801401007387 */ /* 0x000fe80000100a00 */
[----:B------:R0:W-:Y:S04]  /*3df50*/  STL.64 [R1+0xb88], R22 ;  /* 0x000b881601007387 */ /* 0x0001e80000100a00 */
[----:B0-----:R-:W2:Y:S04]  /*3df60*/  LDL.LU.64 R22, [R1+0x32f0] ;  /* 0x0032f00001167983 */ /* 0x001ea80000300a00 */
[----:B------:R-:W3:Y:S01]  /*3df70*/  LDL.LU.64 R20, [R1+0x32e8] ;  /* 0x0032e80001147983 */ /* 0x000ee20000300a00 */
[C---:B------:R-:W-:Y:S06]  /*3df80*/  HMMA.16816.F32 R8, R16.reuse, R24, R8 ;  /* 0x000000181008723c */ /* 0x040fec0000001808 */
[C---:B---3--:R-:W-:Y:S06]  /*3df90*/  HMMA.16816.F32 R52, R16.reuse, R20, R52 ;  /* 0x000000141034723c */ /* 0x048fec0000001834 */
[----:B--2---:R-:W-:-:S15]  /*3dfa0*/  HMMA.16816.F32 R44, R16, R22, R44 ;  /* 0x00000016102c723c */ /* 0x004fde000000182c */
[----:B------:R-:W-:-:S02]  /*3dfb0*/  NOP ;  /* 0x0000000000007918 */ /* 0x000fc40000000000 */
[----:B------:R-:W-:Y:S04]  /*3dfc0*/  STL.64 [R1+0xb70], R52 ;  /* 0x000b703401007387 */ /* 0x000fe80000100a00 */
[----:B------:R0:W-:Y:S04]  /*3dfd0*/  STL.64 [R1+0xb78], R54 ;  /* 0x000b783601007387 */ /* 0x0001e80000100a00 */
[----:B0-----:R-:W2:Y:S04]  /*3dfe0*/  LDL.LU.64 R54, [R1+0x32e0] ;  /* 0x0032e00001367983 */ /* 0x001ea80000300a00 */
[----:B------:R-:W2:Y:S04]  /*3dff0*/  LDL.LU.64 R52, [R1+0x32d8] ;  /* 0x0032d80001347983 */ /* 0x000ea80000300a00 */
[----:B------:R-:W-:Y:S04]  /*3e000*/  STL.64 [R1+0xb60], R44 ;  /* 0x000b602c01007387 */ /* 0x000fe80000100a00 */
[----:B------:R0:W-:Y:S04]  /*3e010*/  STL.64 [R1+0xb68], R46 ;  /* 0x000b682e01007387 */ /* 0x0001e80000100a00 */
[----:B0-----:R-:W3:Y:S04]  /*3e020*/  LDL.LU.64 R46, [R1+0x32d0] ;  /* 0x0032d000012e7983 */ /* 0x001ee80000300a00 */
[----:B------:R-:W3:Y:S04]  /*3e030*/  LDL.LU.64 R44, [R1+0x32c8] ;  /* 0x0032c800012c7983 */ /* 0x000ee80000300a00 */
[----:B------:R-:W-:Y:S04]  /*3e040*/  STL.64 [R1+0xf90], R8 ;  /* 0x000f900801007387 */ /* 0x000fe80000100a00 */
[----:B------:R0:W-:Y:S01]  /*3e050*/  STL.64 [R1+0xf98], R10 ;  /* 0x000f980a01007387 */ /* 0x0001e20000100a00 */
[----:B----4-:R-:W-:Y:S03]  /*3e060*/  HMMA.16816.F32 R48, R16, R26, R48 ;  /* 0x0000001a1030723c */ /* 0x010fe60000001830 */
[----:B0-----:R-:W4:Y:S04]  /*3e070*/  LDL.LU.64 R10, [R1+0x32c0] ;  /* 0x0032c000010a7983 */ /* 0x001f280000300a00 */
[----:B------:R-:W4:-:S15]  /*3e080*/  LDL.LU.64 R8, [R1+0x32b8] ;  /* 0x0032b80001087983 */ /* 0x000f1e0000300a00 */
[----:B------:R-:W-:-:S01]  /*3e090*/  NOP ;  /* 0x0000000000007918 */ /* 0x000fc20000000000 */
[----:B------:R-:W-:Y:S04]  /*3e0a0*/  STL.64 [R1+0xf80], R48 ;  /* 0x000f803001007387 */ /* 0x000fe80000100a00 */
[----:B------:R0:W-:Y:S04]  /*3e0b0*/  STL.64 [R1+0xf88], R50 ;  /* 0x000f883201007387 */ /* 0x0001e80000100a00 */
[----:B0-----:R-:W4:Y:S04]  /*3e0c0*/  LDL.LU.64 R50, [R1+0x32b0] ;  /* 0x0032b00001327983 */ /* 0x001f280000300a00 */
[----:B------:R-:W4:Y:S01]  /*3e0d0*/  LDL.LU.64 R48, [R1+0x32a8] ;  /* 0x0032a80001307983 */ /* 0x000f220000300a00 */
[----:B------:R-:W-:Y:S01]  /*3e0e0*/  HMMA.16816.F32 R16, R16, R30, R40 ;  /* 0x0000001e1010723c */ /* 0x000fe20000001828 */
[----:B------:R-:W-:-:S02]  /*3e0f0*/  IMAD R32, R34, 0x100, R33 ;  /* 0x0000010022207824 */ /* 0x000fc400078e0221 */
[----:B------:R-:W-:Y:S02]  /*3e100*/  IMAD R33, R29, 0x100, R35 ;  /* 0x000001001d217824 */ /* 0x000fe400078e0223 */
[----:B------:R-:W-:Y:S02]  /*3e110*/  IMAD R34, R12, 0x100, R28 ;  /* 0x000001000c227824 */ /* 0x000fe400078e021c */
[----:B------:R-:W-:Y:S01]  /*3e120*/  IMAD R35, R14, 0x100, R13 ;  /* 0x000001000e237824 */ /* 0x000fe200078e020d */
[----:B------:R-:W-:Y:S02]  /*3e130*/  F2FP.F16.E4M3.UNPACK_B R32, R32 ;  /* 0x00000020ff20723e */ /* 0x000fe400020006ff */
[----:B------:R-:W-:Y:S02]  /*3e140*/  F2FP.F16.E4M3.UNPACK_B R33, R33 ;  /* 0x00000021ff21723e */ /* 0x000fe400020006ff */
[----:B------:R-:W-:Y:S02]  /*3e150*/  F2FP.F16.E4M3.UNPACK_B R34, R34 ;  /* 0x00000022ff22723e */ /* 0x000fe400020006ff */
[----:B------:R-:W-:-:S09]  /*3e160*/  F2FP.F16.E4M3.UNPACK_B R35, R35 ;  /* 0x00000023ff23723e */ /* 0x000fd200020006ff */
[----:B------:R-:W-:Y:S04]  /*3e170*/  STL.64 [R1+0x40], R16 ;  /* 0x0000401001007387 */ /* 0x000fe80000100a00 */
[----:B------:R3:W-:Y:S01]  /*3e180*/  STL.64 [R1+0x48], R18 ;  /* 0x0000481201007387 */ /* 0x0007e20000100a00 */
[C---:B--2---:R-:W-:Y:S06]  /*3e190*/  HMMA.16816.F32 R40, R32.reuse, R4, R52 ;  /* 0x000000042028723c */ /* 0x044fec0000001834 */
[----:B---3--:R-:W-:-:S15]  /*3e1a0*/  HMMA.16816.F32 R16, R32, R2, R44 ;  /* 0x000000022010723c */ /* 0x008fde000000182c */
[----:B------:R-:W-:-:S02]  /*3e1b0*/  NOP ;  /* 0x0000000000007918 */ /* 0x000fc40000000000 */
[----:B------:R-:W-:Y:S04]  /*3e1c0*/  STL.64 [R1+0xb50], R40 ;  /* 0x000b502801007387 */ /* 0x000fe80000100a00 */
[----:B------:R-:W-:Y:S04]  /*3e1d0*/  STL.64 [R1+0xb58], R42 ;  /* 0x000b582a01007387 */ /* 0x000fe80000100a00 */
[----:B------:R-:W-:Y:S01]  /*3e1e0*/  STL.64 [R1+0x3280], R6 ;  /* 0x0032800601007387 */ /* 0x000fe20000100a00 */
[C---:B----4-:R-:W-:Y:S03]  /*3e1f0*/  HMMA.16816.F32 R8, R32.reuse, R6, R8 ;  /* 0x000000062008723c */ /* 0x050fe60000001808 */
[----:B------:R-:W-:Y:S04]  /*3e200*/  STL.64 [R1+0xb40], R16 ;  /* 0x000b401001007387 */ /* 0x000fe80000100a00 */
[----:B------:R-:W-:Y:S04]  /*3e210*/  STL.64 [R1+0xb48], R18 ;  /* 0x000b481201007387 */ /* 0x000fe80000100a00 */
[----:B------:R0:W-:Y:S02]  /*3e220*/  STL.64 [R1+0x3278], R4 ;  /* 0x0032780401007387 */ /* 0x0001e40000100a00 */
[C---:B0-----:R-:W-:Y:S10]  /*3e230*/  HMMA.16816.F32 R4, R32.reuse, R20, R36 ;  /* 0x000000142004723c */ /* 0x041ff40000001824 */
[----:B------:R-:W-:Y:S04]  /*3e240*/  STL.64 [R1+0xb30], R8 ;  /* 0x000b300801007387 */ /* 0x000fe80000100a00 */
[----:B------:R-:W-:Y:S09]  /*3e250*/  STL.64 [R1+0xb38], R10 ;  /* 0x000b380a01007387 */ /* 0x000ff20000100a00 */
[----:B------:R-:W-:Y:S04]  /*3e260*/  STL.64 [R1+0xb20], R4 ;  /* 0x000b200401007387 */ /* 0x000fe80000100a00 */
[----:B------:R0:W-:Y:S02]  /*3e270*/  STL.64 [R1+0xb28], R6 ;  /* 0x000b280601007387 */ /* 0x0001e40000100a00 */
[----:B0-----:R-:W-:Y:S06]  /*3e280*/  HMMA.16816.F32 R4, R32, R22, R48 ;  /* 0x000000162004723c */ /* 0x001fec0000001830 */
[----:B------:R-:W-:Y:S04]  /*3e290*/  STL.64 [R1+0x3250], R22 ;  /* 0x0032501601007387 */ /* 0x000fe80000100a00 */
[----:B------:R-:W-:Y:S01]  /*3e2a0*/  STL.64 [R1+0x3248], R20 ;  /* 0x0032481401007387 */ /* 0x000fe20000100a00 */
[----:B------:R-:W-:-:S02]  /*3e2b0*/  IMAD R16, R56, 0x100, R15 ;  /* 0x0000010038107824 */ /* 0x000fc400078e020f */
[----:B------:R-:W-:Y:S02]  /*3e2c0*/  IMAD R17, R58, 0x100, R57 ;  /* 0x000001003a117824 */ /* 0x000fe400078e0239 */
[----:B------:R-:W-:-:S08]  /*3e2d0*/  IMAD R18, R0, 0x100, R59 ;  /* 0x0000010000127824 */ /* 0x000fd000078e023b */
[----:B------:R-:W-:Y:S04]  /*3e2e0*/  STL.64 [R1+0xb10], R4 ;  /* 0x000b100401007387 */ /* 0x000fe80000100a00 */
[----:B------:R-:W-:Y:S04]  /*3e2f0*/  STL.64 [R1+0xb18], R6 ;  /* 0x000b180601007387 */ /* 0x000fe80000100a00 */
        /* <DEDUP_REMOVED lines=24> */
[----:B------:R-:W3:Y:S04]  /*3e480*/  LDL.LU R52, [R1+0x20] ;  /* 0x0000200001347983 */ /* 0x000ee80000300800 */
[----:B------:R-:W3:Y:S04]  /*3e490*/  LDL.LU R53, [R1+0x24] ;  /* 0x0000240001357983 */ /* 0x000ee80000300800 */
[----:B------:R-:W4:Y:S04]  /*3e4a0*/  LDL.LU R54, [R1+0x28] ;  /* 0x0000280001367983 */ /* 0x000f280000300800 */
[----:B------:R-:W4:Y:S04]  /*3e4b0*/  LDL.LU R55, [R1+0x2c] ;  /* 0x00002c0001377983 */ /* 0x000f280000300800 */
[----:B----4-:R-:W-:Y:S04]  /*3e4c0*/  STL.64 [R1+0x3270], R54 ;  /* 0x0032703601007387 */ /* 0x010fe80000100a00 */
[----:B---3--:R-:W-:Y:S04]  /*3e4d0*/  STL.64 [R1+0x3268], R52 ;  /* 0x0032683401007387 */ /* 0x008fe80000100a00 */
[----:B0-----:R-:W3:Y:S04]  /*3e4e0*/  LDL.LU R12, [R1+0xac0] ;  /* 0x000ac000010c7983 */ /* 0x001ee80000300800 */
[----:B------:R-:W3:Y:S04]  /*3e4f0*/  LDL.LU R13, [R1+0xac4] ;  /* 0x000ac400010d7983 */ /* 0x000ee80000300800 */
[----:B------:R-:W4:Y:S04]  /*3e500*/  LDL.LU R14, [R1+0xac8] ;  /* 0x000ac800010e7983 */ /* 0x000f280000300800 */
[----:B------:R-:W4:Y:S04]  /*3e510*/  LDL.LU R15, [R1+0xacc] ;  /* 0x000acc00010f7983 */ /* 0x000f280000300800 */
[----:B----4-:R-:W-:Y:S04]  /*3e520*/  STL.64 [R1+0x3290], R14 ;  /* 0x0032900e01007387 */ /* 0x010fe80000100a00 */
[----:B---3--:R-:W-:Y:S04]  /*3e530*/  STL.64 [R1+0x3288], R12 ;  /* 0x0032880c01007387 */ /* 0x008fe80000100a00 */
[----:B-1----:R-:W3:Y:S04]  /*3e540*/  LDL.LU R8, [R1+0xad0] ;  /* 0x000ad00001087983 */ /* 0x002ee80000300800 */
[----:B------:R-:W3:Y:S04]  /*3e550*/  LDL.LU R9, [R1+0xad4] ;  /* 0x000ad40001097983 */ /* 0x000ee80000300800 */
[----:B------:R-:W4:Y:S04]  /*3e560*/  LDL.LU R10, [R1+0xad8] ;  /* 0x000ad800010a7983 */ /* 0x000f280000300800 */
[----:B------:R-:W4:Y:S04]  /*3e570*/  LDL.LU R11, [R1+0xadc] ;  /* 0x000adc00010b7983 */ /* 0x000f280000300800 */
[----:B----4-:R-:W-:Y:S04]  /*3e580*/  STL.64 [R1+0x32a0], R10 ;  /* 0x0032a00a01007387 */ /* 0x010fe80000100a00 */
[----:B---3--:R0:W-:Y:S04]  /*3e590*/  STL.64 [R1+0x3298], R8 ;  /* 0x0032980801007387 */ /* 0x0081e80000100a00 */
[----:B------:R-:W3:Y:S04]  /*3e5a0*/  LDL.LU R20, [R1+0xae0] ;  /* 0x000ae00001147983 */ /* 0x000ee80000300800 */
[----:B------:R-:W3:Y:S04]  /*3e5b0*/  LDL.LU R21, [R1+0xae4] ;  /* 0x000ae40001157983 */ /* 0x000ee80000300800 */
[----:B------:R-:W3:Y:S04]  /*3e5c0*/  LDL.LU R22, [R1+0xae8] ;  /* 0x000ae80001167983 */ /* 0x000ee80000300800 */
[----:B------:R-:W3:Y:S04]  /*3e5d0*/  LDL.LU R23, [R1+0xaec] ;  /* 0x000aec0001177983 */ /* 0x000ee80000300800 */
[----:B--2---:R-:W2:Y:S04]  /*3e5e0*/  LDL.LU R44, [R1+0xaf0] ;  /* 0x000af000012c7983 */ /* 0x004ea80000300800 */
[----:B------:R-:W2:Y:S04]  /*3e5f0*/  LDL.LU R45, [R1+0xaf4] ;  /* 0x000af400012d7983 */ /* 0x000ea80000300800 */
[----:B------:R-:W2:Y:S04]  /*3e600*/  LDL.LU R46, [R1+0xaf8] ;  /* 0x000af800012e7983 */ /* 0x000ea80000300800 */
[----:B------:R-:W2:Y:S04]  /*3e610*/  LDL.LU R47, [R1+0xafc] ;  /* 0x000afc00012f7983 */ /* 0x000ea80000300800 */
[----:B------:R-:W4:Y:S04]  /*3e620*/  LDL.LU R4, [R1+0x30] ;  /* 0x0000300001047983 */ /* 0x000f280000300800 */
[----:B------:R-:W4:Y:S04]  /*3e630*/  LDL.LU R5, [R1+0x34] ;  /* 0x0000340001057983 */ /* 0x000f280000300800 */
[----:B------:R-:W4:Y:S04]  /*3e640*/  LDL.LU R6, [R1+0x38] ;  /* 0x0000380001067983 */ /* 0x000f280000300800 */
[----:B------:R-:W4:Y:S04]  /*3e650*/  LDL.LU R7, [R1+0x3c] ;  /* 0x00003c0001077983 */ /* 0x000f280000300800 */
[----:B0-----:R-:W3:Y:S04]  /*3e660*/  LDL.LU R8, [R1+0xf70] ;  /* 0x000f700001087983 */ /* 0x001ee80000300800 */
[----:B------:R-:W3:Y:S04]  /*3e670*/  LDL.LU R9, [R1+0xf74] ;  /* 0x000f740001097983 */ /* 0x000ee80000300800 */
[----:B------:R-:W3:Y:S04]  /*3e680*/  LDL.LU R10, [R1+0xf78] ;  /* 0x000f7800010a7983 */ /* 0x000ee80000300800 */
[----:B------:R-:W3:Y:S04]  /*3e690*/  LDL.LU R11, [R1+0xf7c] ;  /* 0x000f7c00010b7983 */ /* 0x000ee80000300800 */
        /* <DEDUP_REMOVED lines=25> */
[----:B------:R-:W4:Y:S01]  /*3e830*/  LDL.LU R51, [R1+0x14e8] ;  /* 0x0014e80001337983 */ /* 0x000f220000300800 */
[----:B------:R-:W-:-:S03]  /*3e840*/  IMAD R19, R60, 0x100, R61 ;  /* 0x000001003c137824 */ /* 0x000fc600078e023d */
[----:B------:R-:W4:Y:S04]  /*3e850*/  LDL.LU R0, [R1+0x14e4] ;  /* 0x0014e40001007983 */ /* 0x000f280000300800 */
[----:B------:R-:W4:Y:S04]  /*3e860*/  LDL.LU R61, [R1+0x14f0] ;  /* 0x0014f000013d7983 */ /* 0x000f280000300800 */
[----:B------:R-:W4:Y:S01]  /*3e870*/  LDL.LU R60, [R1+0x14ec] ;  /* 0x0014ec00013c7983 */ /* 0x000f220000300800 */
[C---:B---3--:R-:W-:Y:S06]  /*3e880*/  HMMA.16816.F32 R8, R32.reuse, R24, R8 ;  /* 0x000000182008723c */ /* 0x048fec0000001808 */
[C---:B--2---:R-:W-:Y:S06]  /*3e890*/  HMMA.16816.F32 R12, R32.reuse, R26, R12 ;  /* 0x0000001a200c723c */ /* 0x044fec000000180c */
[----:B----4-:R-:W-:Y:S11]  /*3e8a0*/  HMMA.16816.F32 R32, R32, R30, R4 ;  /* 0x0000001e2020723c */ /* 0x010ff60000001804 */
        /* <DEDUP_REMOVED lines=8> */
[----:B------:R-:W4:Y:S04]  /*3e930*/  LDL.LU.64 R6, [R1+0x3280] ;  /* 0x0032800001067983 */ /* 0x000f280000300a00 */
[----:B------:R-:W2:Y:S01]  /*3e940*/  LDL.LU.64 R4, [R1+0x3278] ;  /* 0x0032780001047983 */ /* 0x000ea20000300a00 */
[----:B------:R-:W-:-:S02]  /*3e950*/  F2FP.F16.E4M3.UNPACK_B R16, R16 ;  /* 0x00000010ff10723e */ /* 0x000fc400020006ff */
[----:B------:R-:W-:Y:S02]  /*3e960*/  F2FP.F16.E4M3.UNPACK_B R17, R17 ;  /* 0x00000011ff11723e */ /* 0x000fe400020006ff */
[----:B------:R-:W-:Y:S02]  /*3e970*/  F2FP.F16.E4M3.UNPACK_B R18, R18 ;  /* 0x00000012ff12723e */ /* 0x000fe400020006ff */
[----:B------:R-:W-:-:S07]  /*3e980*/  F2FP.F16.E4M3.UNPACK_B R19, R19 ;  /* 0x00000013ff13723e */ /* 0x000fce00020006ff */
[C---:B------:R-:W-:Y:S01]  /*3e990*/  HMMA.16816.F32 R44, R16.reuse, R2, R44 ;  /* 0x00000002102c723c */ /* 0x040fe2000000182c */
        /* <DEDUP_REMOVED lines=18> */
[----:B0-----:R-:W3:Y:S04]  /*3eac0*/  LDL.LU.64 R22, [R1+0x3250] ;  /* 0x0032500001167983 */ /* 0x001ee80000300a00 */
[----:B------:R-:W2:Y:S01]  /*3ead0*/  LDL.LU.64 R20, [R1+0x3248] ;  /* 0x0032480001147983 */ /* 0x000ea20000300a00 */
[C---:B------:R-:W-:Y:S06]  /*3eae0*/  HMMA.16816.F32 R56, R16.reuse, R24, R56 ;  /* 0x000000181038723c */ /* 0x040fec0000001838 */
[C---:B------:R-:W-:Y:S06]  /*3eaf0*/  HMMA.16816.F32 R40, R16.reuse, R26, R40 ;  /* 0x0000001a1028723c */ /* 0x040fec0000001828 */
[C---:B--2---:R-:W-:Y:S06]  /*3eb00*/  HMMA.16816.F32 R8, R16.reuse, R20, R8 ;  /* 0x000000141008723c */ /* 0x044fec0000001808 */
[----:B---3--:R-:W-:-:S15]  /*3eb10*/  HMMA.16816.F32 R12, R16, R22, R12 ;  /* 0x00000016100c723c */ /* 0x008fde000000180c */
        /* <DEDUP_REMOVED lines=10> */
[----:B------:R0:W-:Y:S04]  /*3ebc0*/  STL.64 [R1+0xf58], R58 ;  /* 0x000f583a01007387 */ /* 0x0001e80000100a00 */
[----:B0-----:R-:W3:Y:S04]  /*3ebd0*/  LDL.LU.64 R58, [R1+0x3220] ;  /* 0x00322000013a7983 */ /* 0x001ee80000300a00 */
[----:B------:R-:W3:Y:S01]  /*3ebe0*/  LDL.LU.64 R56, [R1+0x3218] ;  /* 0x0032180001387983 */ /* 0x000ee20000300a00 */
        /* <DEDUP_REMOVED lines=8> */
[----:B------:R-:W-:Y:S01]  /*3ec70*/  STL [R1+0x3210], R25 ;  /* 0x0032101901007387 */ /* 0x000fe20000100800 */
[----:B------:R-:W-:Y:S03]  /*3ec80*/  HMMA.16816.F32 R52, R16, R30, R52 ;  /* 0x0000001e1034723c */ /* 0x000fe60000001834 */
[----:B------:R-:W-:Y:S04]  /*3ec90*/  STL.64 [R1+0xf40], R40 ;  /* 0x000f402801007387 */ /* 0x000fe80000100a00 */
[----:B------:R4:W-:Y:S02]  /*3eca0*/  STL.64 [R1+0xf48], R42 ;  /* 0x000f482a01007387 */ /* 0x0009e40000100a00 */
[----:B----4-:R-:W-:-:S14]  /*3ecb0*/  HMMA.16816.F32 R40, R32, R4, R44 ;  /* 0x000000042028723c */ /* 0x010fdc000000182c */
[----:B------:R-:W-:Y:S04]  /*3ecc0*/  STL.64 [R1+0x20], R52 ;  /* 0x0000203401007387 */ /* 0x000fe80000100a00 */
[----:B------:R-:W-:Y:S05]  /*3ecd0*/  STL.64 [R1+0x28], R54 ;  /* 0x0000283601007387 */ /* 0x000fea0000100a00 */
[----:B------:R-:W-:Y:S04]  /*3ece0*/  STL.64 [R1+0xab0], R40 ;  /* 0x000ab02801007387 */ /* 0x000fe80000100a00 */
[----:B------:R-:W-:Y:S04]  /*3ecf0*/  STL.64 [R1+0xab8], R42 ;  /* 0x000ab82a01007387 */ /* 0x000fe80000100a00 */
[----:B------:R-:W-:Y:S01]  /*3ed00*/  STL.64 [R1+0x31e8], R6 ;  /* 0x0031e80601007387 */ /* 0x000fe20000100a00 */
[C---:B--2---:R-:W-:Y:S06]  /*3ed10*/  HMMA.16816.F32 R16, R32.reuse, R2, R8 ;  /* 0x000000022010723c */ /* 0x044fec0000001808 */
[----:B------:R-:W-:-:S15]  /*3ed20*/  HMMA.16816.F32 R8, R32, R6, R36 ;  /* 0x000000062008723c */ /* 0x000fde0000001824 */
[----:B------:R-:W-:-:S02]  /*3ed30*/  NOP ;  /* 0x0000000000007918 */ /* 0x000fc40000000000 */
[----:B------:R-:W-:Y:S04]  /*3ed40*/  STL.64 [R1+0xaa0], R16 ;  /* 0x000aa01001007387 */ /* 0x000fe80000100a00 */
[----:B------:R-:W-:Y:S04]  /*3ed50*/  STL.64 [R1+0xaa8], R18 ;  /* 0x000aa81201007387 */ /* 0x000fe80000100a00 */
[----:B------:R3:W-:Y:S02]  /*3ed60*/  STL.64 [R1+0x31e0], R4 ;  /* 0x0031e00401007387 */ /* 0x0007e40000100a00 */
[----:B---3--:R-:W-:Y:S02]  /*3ed70*/  HMMA.16816.F32 R4, R32, R20, R12 ;  /* 0x000000142004723c */ /* 0x008fe4000000180c */
[----:B------:R-:W-:Y:S04]  /*3ed80*/  STL.64 [R1+0xa90], R8 ;  /* 0x000a900801007387 */ /* 0x000fe80000100a00 */
[----:B------:R-:W-:-:S15]  /*3ed90*/  STL.64 [R1+0xa98], R10 ;  /* 0x000a980a01007387 */ /* 0x000fde0000100a00 */
[----:B------:R-:W-:-:S02]  /*3eda0*/  NOP ;  /* 0x0000000000007918 */ /* 0x000fc40000000000 */
[----:B------:R-:W-:Y:S04]  /*3edb0*/  STL.64 [R1+0xa80], R4 ;  /* 0x000a800401007387 */ /* 0x000fe80000100a00 */
[----:B------:R0:W-:Y:S02]  /*3edc0*/  STL.64 [R1+0xa88], R6 ;  /* 0x000a880601007387 */ /* 0x0001e40000100a00 */
[----:B0-----:R-:W-:Y:S06]  /*3edd0*/  HMMA.16816.F32 R4, R32, R22, R56 ;  /* 0x000000162004723c */ /* 0x001fec0000001838 */
[----:B------:R-:W-:Y:S04]  /*3ede0*/  STL.64 [R1+0x31c8], R22 ;  /* 0x0031c81601007387 */ /* 0x000fe80000100a00 */
[----:B------:R0:W-:Y:S01]  /*3edf0*/  STL.64 [R1+0x31c0], R20 ;  /* 0x0031c01401007387 */ /* 0x0001e20000100a00 */
[----:B------:R-:W-:-:S12]  /*3ee00*/  IMAD R16, R0, 0x100, R51 ;  /* 0x0000010000107824 */ /* 0x000fd800078e0233 */
[----:B------:R1:W-:Y:S04]  /*3ee10*/  STL.64 [R1+0xa70], R4 ;  /* 0x000a700401007387 */ /* 0x0003e80000100a00 */
[----:B------:R2:W-:Y:S04]  /*3ee20*/  STL.64 [R1+0xa78], R6 ;  /* 0x000a780601007387 */ /* 0x0005e80000100a00 */
[----:B------:R-:W3:Y:S04]  /*3ee30*/  LDL.LU R48, [R1+0x80] ;  /* 0x0000800001307983 */ /* 0x000ee80000300800 */
[----:B------:R-:W3:Y:S04]  /*3ee40*/  LDL.LU R49, [R1+0x84] ;  /* 0x0000840001317983 */ /* 0x000ee80000300800 */
[----:B------:R-:W4:Y:S04]  /*3ee50*/  LDL.LU R50, [R1+0x88] ;  /* 0x0000880001327983 */ /* 0x000f280000300800 */
[----:B------:R-:W4:Y:S04]  /*3ee60*/  LDL.LU R51, [R1+0x8c] ;  /* 0x00008c0001337983 */ /* 0x000f280000300800 */
[----:B----4-:R-:W-:Y:S04]  /*3ee70*/  STL.64 [R1+0x31d8], R50 ;  /* 0x0031d83201007387 */ /* 0x010fe80000100a00 */
[----:B---3--:R-:W-:Y:S04]  /*3ee80*/  STL.64 [R1+0x31d0], R48 ;  /* 0x0031d03001007387 */ /* 0x008fe80000100a00 */
        /* <DEDUP_REMOVED lines=11> */
[----:B---3--:R3:W-:Y:S04]  /*3ef40*/  STL.64 [R1+0x3200], R52 ;  /* 0x0032003401007387 */ /* 0x0087e80000100a00 */
[----:B------:R-:W4:Y:S04]  /*3ef50*/  LDL.LU R40, [R1+0xa20] ;  /* 0x000a200001287983 */ /* 0x000f280000300800 */
[----:B------:R-:W4:Y:S04]  /*3ef60*/  LDL.LU R41, [R1+0xa24] ;  /* 0x000a240001297983 */ /* 0x000f280000300800 */
[----:B------:R-:W4:Y:S04]  /*3ef70*/  LDL.LU R42, [R1+0xa28] ;  /* 0x000a2800012a7983 */ /* 0x000f280000300800 */
[----:B------:R-:W4:Y:S04]  /*3ef80*/  LDL.LU R43, [R1+0xa2c] ;  /* 0x000a2c00012b7983 */ /* 0x000f280000300800 */
[----:B0-----:R-:W4:Y:S04]  /*3ef90*/  LDL.LU R20, [R1+0xa40] ;  /* 0x000a400001147983 */ /* 0x001f280000300800 */
[----:B------:R-:W4:Y:S04]  /*3efa0*/  LDL.LU R21, [R1+0xa44] ;  /* 0x000a440001157983 */ /* 0x000f280000300800 */
[----:B------:R-:W4:Y:S04]  /*3efb0*/  LDL.LU R22, [R1+0xa48] ;  /* 0x000a480001167983 */ /* 0x000f280000300800 */
[----:B------:R-:W4:Y:S04]  /*3efc0*/  LDL.LU R23, [R1+0xa4c] ;  /* 0x000a4c0001177983 */ /* 0x000f280000300800 */
[----:B-1----:R-:W4:Y:S04]  /*3efd0*/  LDL.LU R4, [R1+0xa60] ;  /* 0x000a600001047983 */ /* 0x002f280000300800 */
[----:B------:R-:W4:Y:S04]  /*3efe0*/  LDL.LU R5, [R1+0xa64] ;  /* 0x000a640001057983 */ /* 0x000f280000300800 */
[----:B--2---:R-:W4:Y:S04]  /*3eff0*/  LDL.LU R6, [R1+0xa68] ;  /* 0x000a680001067983 */ /* 0x004f280000300800 */
[----:B------:R-:W4:Y:S04]  /*3f000*/  LDL.LU R7, [R1+0xa6c] ;  /* 0x000a6c0001077983 */ /* 0x000f280000300800 */
[----:B------:R-:W2:Y:S04]  /*3f010*/  LDL.LU R25, [R1+0x14f8] ;  /* 0x0014f80001197983 */ /* 0x000ea80000300800 */
[----:B------:R-:W2:Y:S04]  /*3f020*/  LDL.LU R18, [R1+0x14f4] ;  /* 0x0014f40001127983 */ /* 0x000ea80000300800 */
[----:B------:R-:W4:Y:S04]  /*3f030*/  LDL.LU R19, [R1+0x1500] ;  /* 0x0015000001137983 */ /* 0x000f280000300800 */
[----:B------:R-:W4:Y:S04]  /*3f040*/  LDL.LU R29, [R1+0x14fc] ;  /* 0x0014fc00011d7983 */ /* 0x000f280000300800 */
[----:B---3--:R-:W3:Y:S04]  /*3f050*/  LDL.LU R52, [R1+0xf30] ;  /* 0x000f300001347983 */ /* 0x008ee80000300800 */
[----:B------:R-:W3:Y:S04]  /*3f060*/  LDL.LU R53, [R1+0xf34] ;  /* 0x000f340001357983 */ /* 0x000ee80000300800 */
[----:B------:R-:W3:Y:S04]  /*3f070*/  LDL.LU R54, [R1+0xf38] ;  /* 0x000f380001367983 */ /* 0x000ee80000300800 */
[----:B------:R-:W3:Y:S04]  /*3f080*/  LDL.LU R55, [R1+0xf3c] ;  /* 0x000f3c0001377983 */ /* 0x000ee80000300800 */
[----:B------:R-:W4:Y:S04]  /*3f090*/  LDL.LU R36, [R1+0xf20] ;  /* 0x000f200001247983 */ /* 0x000f280000300800 */
[----:B------:R-:W4:Y:S04]  /*3f0a0*/  LDL.LU R37, [R1+0xf24] ;  /* 0x000f240001257983 */ /* 0x000f280000300800 */
[----:B------:R-:W4:Y:S04]  /*3f0b0*/  LDL.LU R38, [R1+0xf28] ;  /* 0x000f280001267983 */ /* 0x000f280000300800 */
[----:B------:R-:W4:Y:S04]  /*3f0c0*/  LDL.LU R39, [R1+0xf2c] ;  /* 0x000f2c0001277983 */ /* 0x000f280000300800 */
        /* <DEDUP_REMOVED lines=25> */
[----:B--2---:R-:W-:-:S03]  /*3f260*/  IMAD R18, R18, 0x100, R25 ;  /* 0x0000010012127824 */ /* 0x004fc600078e0219 */
[----:B------:R-:W3:Y:S01]  /*3f270*/  LDL.LU R25, [R1+0x3210] ;  /* 0x0032100001197983 */ /* 0x000ee20000300800 */
[C---:B----4-:R-:W-:Y:S06]  /*3f280*/  HMMA.16816.F32 R36, R32.reuse, R26, R36 ;  /* 0x0000001a2024723c */ /* 0x050fec0000001824 */
[C---:B---3--:R-:W-:Y:S06]  /*3f290*/  HMMA.16816.F32 R52, R32.reuse, R24, R52 ;  /* 0x000000182034723c */ /* 0x048fec0000001834 */
[----:B------:R-:W-:-:S15]  /*3f2a0*/  HMMA.16816.F32 R32, R32, R30, R4 ;  /* 0x0000001e2020723c */ /* 0x000fde0000001804 */
        /* <DEDUP_REMOVED lines=11> */
[----:B------:R-:W-:Y:S01]  /*3f360*/  IMAD R19, R29, 0x100, R19 ;  /* 0x000001001d137824 */ /* 0x000fe200078e0213 */
[----:B------:R-:W-:-:S02]  /*3f370*/  F2FP.F16.E4M3.UNPACK_B R16, R16 ;  /* 0x00000010ff10723e */ /* 0x000fc400020006ff */
[----:B------:R-:W-:Y:S02]  /*3f380*/  F2FP.F16.E4M3.UNPACK_B R17, R17 ;  /* 0x00000011ff11723e */ /* 0x000fe400020006ff */
[----:B------:R-:W-:Y:S02]  /*3f390*/  F2FP.F16.E4M3.UNPACK_B R18, R18 ;  /* 0x00000012ff12723e */ /* 0x000fe400020006ff */
[----:B------:R-:W-:-:S07]  /*3f3a0*/  F2FP.F16.E4M3.UNPACK_B R19, R19 ;  /* 0x00000013ff13723e */ /* 0x000fce00020006ff */
[C---:B------:R-:W-:Y:S01]  /*3f3b0*/  HMMA.16816.F32 R20, R16.reuse, R2, R20 ;  /* 0x000000021014723c */ /* 0x040fe20000001814 */
[----:B------:R0:W-:Y:S04]  /*3f3c0*/  STL.64 [R1+0xa60], R32 ;  /* 0x000a602001007387 */ /* 0x0001e80000100a00 */
[----:B------:R1:W-:Y:S04]  /*3f3d0*/  STL.64 [R1+0xa68], R34 ;  /* 0x000a682201007387 */ /* 0x0003e80000100a00 */
[----:B0-----:R-:W4:Y:S04]  /*3f3e0*/  LDL.LU R32, [R1+0xa30] ;  /* 0x000a300001207983 */ /* 0x001f280000300800 */
[----:B------:R-:W4:Y:S04]  /*3f3f0*/  LDL.LU R33, [R1+0xa34] ;  /* 0x000a340001217983 */ /* 0x000f280000300800 */
[----:B-1----:R-:W4:Y:S04]  /*3f400*/  LDL.LU R34, [R1+0xa38] ;  /* 0x000a380001227983 */ /* 0x002f280000300800 */
[----:B------:R-:W4:Y:S01]  /*3f410*/  LDL.LU R35, [R1+0xa3c] ;  /* 0x000a3c0001237983 */ /* 0x000f220000300800 */
[----:B--2---:R-:W-:-:S15]  /*3f420*/  HMMA.16816.F32 R48, R16, R4, R48 ;  /* 0x000000041030723c */ /* 0x004fde0000001830 */
[----:B------:R-:W-:-:S08]  /*3f430*/  NOP ;  /* 0x0000000000007918 */ /* 0x000fd00000000000 */
[----:B------:R-:W-:Y:S04]  /*3f440*/  STL.64 [R1+0xa50], R48 ;  /* 0x000a503001007387 */ /* 0x000fe80000100a00 */
[----:B------:R0:W-:Y:S04]  /*3f450*/  STL.64 [R1+0xa58], R50 ;  /* 0x000a583201007387 */ /* 0x0001e80000100a00 */
[----:B0-----:R-:W2:Y:S04]  /*3f460*/  LDL.LU.64 R50, [R1+0x31d8] ;  /* 0x0031d80001327983 */ /* 0x001ea80000300a00 */
[----:B------:R-:W2:Y:S04]  /*3f470*/  LDL.LU.64 R48, [R1+0x31d0] ;  /* 0x0031d00001307983 */ /* 0x000ea80000300a00 */
[----:B------:R-:W-:Y:S04]  /*3f480*/  STL.64 [R1+0xa40], R20 ;  /* 0x000a401401007387 */ /* 0x000fe80000100a00 */
[----:B------:R0:W-:Y:S04]  /*3f490*/  STL.64 [R1+0xa48], R22 ;  /* 0x000a481601007387 */ /* 0x0001e80000100a00 */
[----:B0-----:R-:W3:Y:S04]  /*3f4a0*/  LDL.LU.64 R22, [R1+0x31c8] ;  /* 0x0031c80001167983 */ /* 0x001ee80000300a00 */
[----:B------:R-:W2:Y:S01]  /*3f4b0*/  LDL.LU.64 R20, [R1+0x31c0] ;  /* 0x0031c00001147983 */ /* 0x000ea20000300a00 */
[----:B----4-:R-:W-:-:S15]  /*3f4c0*/  HMMA.16816.F32 R32, R16, R6, R32 ;  /* 0x000000061020723c */ /* 0x010fde0000001820 */
[----:B------:R-:W-:-:S08]  /*3f4d0*/  NOP ;  /* 0x0000000000007918 */ /* 0x000fd00000000000 */
[----:B------:R0:W-:Y:S04]  /*3f4e0*/  STL.64 [R1+0xa30], R32 ;  /* 0x000a302001007387 */ /* 0x0001e80000100a00 */
[----:B------:R1:W-:Y:S01]  /*3f4f0*/  STL.64 [R1+0xa38], R34 ;  /* 0x000a382201007387 */ /* 0x0003e20000100a00 */
[----:B0-----:R-:W-:Y:S02]  /*3f500*/  IMAD R32, R44, 0x100, R28 ;  /* 0x000001002c207824 */ /* 0x001fe400078e021c */
[----:B------:R-:W-:Y:S02]  /*3f510*/  IMAD R33, R46, 0x100, R45 ;  /* 0x000001002e217824 */ /* 0x000fe400078e022d */
[----:B-1----:R-:W-:Y:S02]  /*3f520*/  IMAD R34, R0, 0x100, R47 ;  /* 0x0000010000227824 */ /* 0x002fe400078e022f */
[----:B------:R-:W-:Y:S01]  /*3f530*/  IMAD R35, R60, 0x100, R61 ;  /* 0x000001003c237824 */ /* 0x000fe200078e023d */
[----:B------:R-:W-:-:S02]  /*3f540*/  F2FP.F16.E4M3.UNPACK_B R32, R32 ;  /* 0x00000020ff20723e */ /* 0x000fc400020006ff */
[----:B------:R-:W-:Y:S02]  /*3f550*/  F2FP.F16.E4M3.UNPACK_B R33, R33 ;  /* 0x00000021ff21723e */ /* 0x000fe400020006ff */
[----:B------:R-:W-:Y:S02]  /*3f560*/  F2FP.F16.E4M3.UNPACK_B R34, R34 ;  /* 0x00000022ff22723e */ /* 0x000fe400020006ff */
[----:B------:R-:W-:Y:S01]  /*3f570*/  F2FP.F16.E4M3.UNPACK_B R35, R35 ;  /* 0x00000023ff23723e */ /* 0x000fe200020006ff */
[----:B--2---:R-:W-:-:S15]  /*3f580*/  HMMA.16816.F32 R40, R16, R20, R40 ;  /* 0x000000141028723c */ /* 0x004fde0000001828 */
[----:B------:R-:W-:-:S08]  /*3f590*/  NOP ;  /* 0x0000000000007918 */ /* 0x000fd00000000000 */
[----:B------:R-:W-:Y:S04]  /*3f5a0*/  STL.64 [R1+0xa20], R40 ;  /* 0x000a202801007387 */ /* 0x000fe80000100a00 */
[----:B------:R3:W-:Y:S02]  /*3f5b0*/  STL.64 [R1+0xa28], R42 ;  /* 0x000a282a01007387 */ /* 0x0007e40000100a00 */
[----:B---3--:R-:W-:Y:S06]  /*3f5c0*/  HMMA.16816.F32 R40, R16, R22, R52 ;  /* 0x000000161028723c */ /* 0x008fec0000001834 */
[----:B------:R-:W-:-:S15]  /*3f5d0*/  STL [R1+0x3198], R23 ;  /* 0x0031981701007387 */ /* 0x000fde0000100800 */
[----:B------:R-:W-:-:S02]  /*3f5e0*/  NOP ;  /* 0x0000000000007918 */ /* 0x000fc40000000000 */
[----:B------:R-:W-:Y:S04]  /*3f5f0*/  STL.64 [R1+0xa10], R40 ;  /* 0x000a102801007387 */ /* 0x000fe80000100a00 */
[----:B------:R0:W-:Y:S02]  /*3f600*/  STL.64 [R1+0xa18], R42 ;  /* 0x000a182a01007387 */ /* 0x0001e40000100a00 */
[C---:B0-----:R-:W-:Y:S06]  /*3f610*/  HMMA.16816.F32 R40, R16.reuse, R24, R8 ;  /* 0x000000181028723c */ /* 0x041fec0000001808 */
[----:B------:R-:W-:-:S15]  /*3f620*/  HMMA.16816.F32 R8, R16, R26, R36 ;  /* 0x0000001a1008723c */ /* 0x000fde0000001824 */
[----:B------:R-:W-:-:S02]  /*3f630*/  NOP ;  /* 0x0000000000007918 */ /* 0x000fc40000000000 */
[----:B------:R-:W-:Y:S04]  /*3f640*/  STL.64 [R1+0xf10], R40 ;  /* 0x000f102801007387 */ /* 0x000fe80000100a00 */
[----:B------:R-:W-:Y:S04]  /*3f650*/  STL.64 [R1+0xf18], R42 ;  /* 0x000f182a01007387 */ /* 0x000fe80000100a00 */
[----:B------:R-:W-:Y:S04]  /*3f660*/  STL.64 [R1+0x3190], R26 ;  /* 0x0031901a01007387 */ /* 0x000fe80000100a00 */
[----:B------:R-:W-:Y:S04]  /*3f670*/  STL.64 [R1+0x3188], R24 ;  /* 0x0031881801007387 */ /* 0x000fe80000100a00 */
[----:B------:R-:W-:Y:S04]  /*3f680*/  STL.64 [R1+0xf00], R8 ;  /* 0x000f000801007387 */ /* 0x000fe80000100a00 */
[----:B------:R0:W-:Y:S02]  /*3f690*/  STL.64 [R1+0xf08], R10 ;  /* 0x000f080a01007387 */ /* 0x0001e40000100a00 */
[----:B0-----:R-:W-:Y:S06]  /*3f6a0*/  HMMA.16816.F32 R8, R16, R30, R12 ;  /* 0x0000001e1008723c */ /* 0x001fec000000180c */
[C---:B------:R-:W-:Y:S06]  /*3f6b0*/  HMMA.16816.F32 R16, R32.reuse, R4, R48 ;  /* 0x000000042010723c */ /* 0x040fec0000001830 */
[C---:B------:R-:W-:Y:S01]  /*3f6c0*/  HMMA.16816.F32 R12, R32.reuse, R2, R56 ;  /* 0x00000002200c723c */ /* 0x040fe20000001838 */
[----:B------:R-:W-:Y:S10]  /*3f6d0*/  STL.64 [R1+0x3170], R30 ;  /* 0x0031701e01007387 */ /* 0x000ff40000100a00 */
[----:B------:R0:W-:Y:S04]  /*3f6e0*/  STL.64 [R1+0xa00], R8 ;  /* 0x000a000801007387 */ /* 0x0001e80000100a00 */
[----:B------:R1:W-:Y:S04]  /*3f6f0*/  STL.64 [R1+0xa08], R10 ;  /* 0x000a080a01007387 */ /* 0x0003e80000100a00 */
[----:B0-----:R-:W2:Y:S04]  /*3f700*/  LDL.LU R8, [R1+0x970] ;  /* 0x0009700001087983 */ /* 0x001ea80000300800 */
[----:B------:R-:W-:Y:S04]  /*3f710*/  STL.64 [R1+0x80], R16 ;  /* 0x0000801001007387 */ /* 0x000fe80000100a00 */
[----:B------:R-:W-:Y:S04]  /*3f720*/  STL.64 [R1+0x88], R18 ;  /* 0x0000881201007387 */ /* 0x000fe80000100a00 */
[----:B------:R-:W-:Y:S04]  /*3f730*/  STL.64 [R1+0x9f0], R12 ;  /* 0x0009f00c01007387 */ /* 0x000fe80000100a00 */
[----:B------:R-:W-:Y:S04]  /*3f740*/  STL.64 [R1+0x9f8], R14 ;  /* 0x0009f80e01007387 */ /* 0x000fe80000100a00 */
[----:B------:R-:W2:Y:S04]  /*3f750*/  LDL.LU R9, [R1+0x974] ;  /* 0x0009740001097983 */ /* 0x000ea80000300800 */
[----:B-1----:R-:W3:Y:S04]  /*3f760*/  LDL.LU R10, [R1+0x978] ;  /* 0x00097800010a7983 */ /* 0x002ee80000300800 */
        /* <DEDUP_REMOVED lines=15> */
[----:B0-----:R-:W2:Y:S04]  /*3f860*/  LDL.LU R8, [R1+0x9b0] ;  /* 0x0009b00001087983 */ /* 0x001ea80000300800 */
        /* <DEDUP_REMOVED lines=9> */
[----:B------:R-:W3:Y:S04]  /*3f900*/  LDL.LU R24, [R1+0x9c0] ;  /* 0x0009c00001187983 */ /* 0x000ee80000300800 */
[----:B------:R-:W3:Y:S04]  /*3f910*/  LDL.LU R25, [R1+0x9c4] ;  /* 0x0009c40001197983 */ /* 0x000ee80000300800 */
[----:B------:R-:W3:Y:S04]  /*3f920*/  LDL.LU R26, [R1+0x9c8] ;  /* 0x0009c800011a7983 */ /* 0x000ee80000300800 */
[----:B------:R-:W3:Y:S04]  /*3f930*/  LDL.LU R27, [R1+0x9cc] ;  /* 0x0009cc00011b7983 */ /* 0x000ee80000300800 */
[----:B-1----:R-:W4:Y:S04]  /*3f940*/  LDL.LU R52, [R1+0x9d0] ;  /* 0x0009d00001347983 */ /* 0x002f280000300800 */
[----:B------:R-:W4:Y:S04]  /*3f950*/  LDL.LU R53, [R1+0x9d4] ;  /* 0x0009d40001357983 */ /* 0x000f280000300800 */
[----:B------:R-:W4:Y:S04]  /*3f960*/  LDL.LU R54, [R1+0x9d8] ;  /* 0x0009d80001367983 */ /* 0x000f280000300800 */
[----:B------:R-:W4:Y:S04]  /*3f970*/  LDL.LU R55, [R1+0x9dc] ;  /* 0x0009dc0001377983 */ /* 0x000f280000300800 */
[----:B0-----:R-:W2:Y:S04]  /*3f980*/  LDL.LU R8, [R1+0x9e0] ;  /* 0x0009e00001087983 */ /* 0x001ea80000300800 */
        /* <DEDUP_REMOVED lines=36> */
[----:B--2---:R-:W-:Y:S01]  /*3fbd0*/  HMMA.16816.F32 R8, R32, R6, R8 ;  /* 0x000000062008723c */ /* 0x004fe20000001808 */
[----:B---3--:R-:W-:-:S15]  /*3fbe0*/  IMAD R16, R16, 0x100, R23 ;  /* 0x0000010010107824 */ /* 0x008fde00078e0217 */
[----:B------:R-:W-:-:S07]  /*3fbf0*/  NOP ;  /* 0x0000000000007918 */ /* 0x000fce0000000000 */
        /* <DEDUP_REMOVED lines=8> */
[----:B------:R-:W4:Y:S02]  /*3fc80*/  LDL.LU R23, [R1+0x3198] ;  /* 0x0031980001177983 */ /* 0x000f240000300800 */
[----:B----4-:R-:W-:-:S15]  /*3fc90*/  HMMA.16816.F32 R24, R32, R22, R24 ;  /* 0x000000162018723c */ /* 0x010fde0000001818 */
[----:B------:R-:W-:-:S08]  /*3fca0*/  NOP ;  /* 0x0000000000007918 */ /* 0x000fd00000000000 */
[----:B------:R-:W-:Y:S04]  /*3fcb0*/  STL.64 [R1+0x9c0], R24 ;  /* 0x0009c01801007387 */ /* 0x000fe80000100a00 */
[----:B------:R0:W-:Y:S04]  /*3fcc0*/  STL.64 [R1+0x9c8], R26 ;  /* 0x0009c81a01007387 */ /* 0x0001e80000100a00 */
[----:B0-----:R-:W4:Y:S04]  /*3fcd0*/  LDL.LU.64 R26, [R1+0x3190] ;  /* 0x00319000011a7983 */ /* 0x001f280000300a00 */
[----:B------:R-:W2:Y:S02]  /*3fce0*/  LDL.LU.64 R24, [R1+0x3188] ;  /* 0x0031880001187983 */ /* 0x000ea40000300a00 */
        /* <DEDUP_REMOVED lines=9> */
[----:B0-----:R-:W4:Y:S01]  /*3fd80*/  LDL.LU.64 R30, [R1+0x3170] ;  /* 0x00317000011e7983 */ /* 0x001f220000300a00 */
[----:B------:R-:W-:-:S02]  /*3fd90*/  IMAD R17, R18, 0x100, R17 ;  /* 0x0000010012117824 */ /* 0x000fc400078e0211 */
[----:B------:R-:W-:Y:S02]  /*3fda0*/  IMAD R18, R36, 0x100, R19 ;  /* 0x0000010024127824 */ /* 0x000fe400078e0213 */
[----:B------:R-:W-:Y:S01]  /*3fdb0*/  IMAD R19, R38, 0x100, R37 ;  /* 0x0000010026137824 */ /* 0x000fe200078e0225 */
[----:B------:R-:W-:Y:S02]  /*3fdc0*/  F2FP.F16.E4M3.UNPACK_B R16, R16 ;  /* 0x00000010ff10723e */ /* 0x000fe400020006ff */
[----:B------:R-:W-:Y:S02]  /*3fdd0*/  F2FP.F16.E4M3.UNPACK_B R17, R17 ;  /* 0x00000011ff11723e */ /* 0x000fe400020006ff */
[----:B------:R-:W-:Y:S02]  /*3fde0*/  F2FP.F16.E4M3.UNPACK_B R18, R18 ;  /* 0x00000012ff12723e */ /* 0x000fe400020006ff */
[----:B------:R-:W-:Y:S01]  /*3fdf0*/  F2FP.F16.E4M3.UNPACK_B R19, R19 ;  /* 0x00000013ff13723e */ /* 0x000fe200020006ff */
[----:B----4-:R-:W-:Y:S01]  /*3fe00*/  HMMA.16816.F32 R32, R32, R30, R8 ;  /* 0x0000001e2020723c */ /* 0x010fe20000001808 */
[----:B------:R-:W4:Y:S04]  /*3fe10*/  LDL.LU.64 R10, [R1+0x3168] ;  /* 0x00316800010a7983 */ /* 0x000f280000300a00 */
[----:B------:R-:W4:-:S15]  /*3fe20*/  LDL.LU.64 R8, [R1+0x3160] ;  /* 0x0031600001087983 */ /* 0x000f1e0000300a00 */
[----:B------:R-:W-:-:S03]  /*3fe30*/  NOP ;  /* 0x0000000000007918 */ /* 0x000fc60000000000 */
[----:B------:R-:W-:Y:S04]  /*3fe40*/  STL.64 [R1+0x9b0], R32 ;  /* 0x0009b02001007387 */ /* 0x000fe80000100a00 */
[----:B------:R0:W-:Y:S02]  /*3fe50*/  STL.64 [R1+0x9b8], R34 ;  /* 0x0009b82201007387 */ /* 0x0001e40000100a00 */
[C---:B0-----:R-:W-:Y:S06]  /*3fe60*/  HMMA.16816.F32 R32, R16.reuse, R4, R40 ;  /* 0x000000041020723c */ /* 0x041fec0000001828 */
[----:B---3--:R-:W-:-:S15]  /*3fe70*/  HMMA.16816.F32 R40, R16, R2, R52 ;  /* 0x000000021028723c */ /* 0x008fde0000001834 */
[----:B------:R-:W-:-:S02]  /*3fe80*/  NOP ;  /* 0x0000000000007918 */ /* 0x000fc40000000000 */
[----:B------:R-:W-:Y:S04]  /*3fe90*/  STL.64 [R1+0x9a0], R32 ;  /* 0x0009a02001007387 */ /* 0x000fe80000100a00 */
[----:B------:R2:W-:Y:S04]  /*3fea0*/  STL.64 [R1+0x9a8], R34 ;  /* 0x0009a82201007387 */ /* 0x0005e80000100a00 */
[----:B------:R-:W-:Y:S04]  /*3feb0*/  STL.64 [R1+0x3148], R6 ;  /* 0x0031480601007387 */ /* 0x000fe80000100a00 */
[----:B------:R-:W-:Y:S04]  /*3fec0*/  STL.64 [R1+0x990], R40 ;  /* 0x0009902801007387 */ /* 0x000fe80000100a00 */
[----:B------:R-:W-:Y:S04]  /*3fed0*/  STL.64 [R1+0x998], R42 ;  /* 0x0009982a01007387 */ /* 0x000fe80000100a00 */
[----:B------:R-:W-:Y:S01]  /*3fee0*/  STL.64 [R1+0x3140], R4 ;  /* 0x0031400401007387 */ /* 0x000fe20000100a00 */
[----:B--2---:R-:W-:-:S15]  /*3fef0*/  HMMA.16816.F32 R32, R16, R6, R44 ;  /* 0x000000061020723c */ /* 0x004fde000000182c */
[----:B------:R-:W-:-:S08]  /*3ff00*/  NOP ;  /* 0x0000000000007918 */ /* 0x000fd00000000000 */
[----:B------:R0:W-:Y:S04]  /*3ff10*/  STL.64 [R1+0x980], R32 ;  /* 0x0009802001007387 */ /* 0x0001e80000100a00 */
[----:B------:R1:W-:Y:S01]  /*3ff20*/  STL.64 [R1+0x988], R34 ;  /* 0x0009882201007387 */ /* 0x0003e20000100a00 */
[----:B0-----:R-:W-:Y:S02]  /*3ff30*/  IMAD R32, R48, 0x100, R39 ;  /* 0x0000010030207824 */ /* 0x001fe400078e0227 */
[----:B------:R-:W-:Y:S02]  /*3ff40*/  IMAD R33, R50, 0x100, R49 ;  /* 0x0000010032217824 */ /* 0x000fe400078e0231 */
[----:B-1----:R-:W-:Y:S01]  /*3ff50*/  IMAD R34, R0, 0x100, R51 ;  /* 0x0000010000227824 */ /* 0x002fe200078e0233 */
[----:B----4-:R-:W-:-:S15]  /*3ff60*/  HMMA.16816.F32 R4, R16, R20, R8 ;  /* 0x000000141004723c */ /* 0x010fde0000001808 */
[----:B------:R-:W-:-:S08]  /*3ff70*/  NOP ;  /* 0x0000000000007918 */ /* 0x000fd00000000000 */
[----:B------:R-:W-:Y:S04]  /*3ff80*/  STL.64 [R1+0x970], R4 ;  /* 0x0009700401007387 */ /* 0x000fe80000100a00 */
[----:B------:R0:W-:Y:S02]  /*3ff90*/  STL.64 [R1+0x978], R6 ;  /* 0x0009780601007387 */ /* 0x0001e40000100a00 */
[----:B0-----:R-:W-:Y:S06]  /*3ffa0*/  HMMA.16816.F32 R4, R16, R22, R12 ;  /* 0x000000161004723c */ /* 0x001fec000000180c */
[----:B------:R-:W-:Y:S04]  /*3ffb0*/  STL.64 [R1+0x3118], R22 ;  /* 0x0031181601007387 */ /* 0x000fe80000100a00 */
[----:B------:R-:W-:-:S13]  /*3ffc0*/  STL.64 [R1+0x3110], R20 ;  /* 0x0031101401007387 */ /* 0x000fda0000100a00 */
[----:B------:R-:W-:Y:S04]  /*3ffd0*/  STL.64 [R1+0x960], R4 ;  /* 0x0009600401007387 */ /* 0x000fe80000100a00 */
[----:B------:R0:W-:Y:S04]  /*3ffe0*/  STL.64 [R1+0x968], R6 ;  /* 0x0009680601007387 */ /* 0x0001e80000100a00 */
[----:B------:R-:W2:Y:S01]  /*3fff0*/  LDL.LU R48, [R1+0x8a0] ;  /* 0x0008a00001307983 */ /* 0x000ea20000300800 */
[----:B0-----:R-:W-:-:S15]  /*40000*/  HMMA.16816.F32 R4, R16, R24, R56 ;  /* 0x000000181004723c */ /* 0x001fde0000001838 */
[----:B------:R-:W-:-:S08]  /*40010*/  NOP ;  /* 0x0000000000007918 */ /* 0x000fd00000000000 */
        /* <DEDUP_REMOVED lines=1819> */
[----:B------:R-:W4:Y:S04]  /*471d0*/  LDL.LU R24, [R1+0x1e0] ;  /* 0x0001e00001187983 */ /* 0x000f280000300800 */
[----:B------:R-:W4:Y:S04]  /*471e0*/  LDL.LU R25, [R1+0x1e4] ;  /* 0x0001e40001197983 */ /* 0x000f280000300800 */
[----:B------:R-:W4:Y:S04]  /*471f0*/  LDL.LU R26, [R1+0x1e8] ;  /* 0x0001e800011a7983 */ /* 0x000f280000300800 */
[----:B------:R-:W4:Y:S04]  /*47200*/  LDL.LU R27, [R1+0x1ec] ;  /* 0x0001ec00011b7983 */ /* 0x000f280000300800 */
[----:B------:R-:W2:Y:S04]  /*47210*/  LDL.LU R56, [R1+0x200] ;  /* 0x0002000001387983 */ /* 0x000ea80000300800 */
[----:B------:R-:W2:Y:S04]  /*47220*/  LDL.LU R57, [R1+0x204] ;  /* 0x0002040001397983 */ /* 0x000ea80000300800 */
[----:B------:R-:W2:Y:S04]  /*47230*/  LDL.LU R58, [R1+0x208] ;  /* 0x00020800013a7983 */ /* 0x000ea80000300800 */
[----:B------:R-:W2:Y:S04]  /*47240*/  LDL.LU R59, [R1+0x20c] ;  /* 0x00020c00013b7983 */ /* 0x000ea80000300800 */
[----:B-1----:R-:W3:Y:S04]  /*47250*/  LDL.LU R52, [R1+0x1f0] ;  /* 0x0001f00001347983 */ /* 0x002ee80000300800 */
        /* <DEDUP_REMOVED lines=31> */
[C---:B--2---:R-:W-:Y:S06]  /*47450*/  HMMA.16816.F32 R56, R16.reuse, R6, R56 ;  /* 0x000000061038723c */ /* 0x044fec0000001838 */
[----:B---3--:R-:W-:Y:S01]  /*47460*/  HMMA.16816.F32 R52, R16, R20, R52 ;  /* 0x000000141034723c */ /* 0x008fe20000001834 */
[----:B----4-:R-:W-:-:S15]  /*47470*/  IMAD R32, R32, 0x100, R23 ;  /* 0x0000010020207824 */ /* 0x010fde00078e0217 */
[----:B------:R-:W-:-:S01]  /*47480*/  NOP ;  /* 0x0000000000007918 */ /* 0x000fc20000000000 */
[----:B------:R0:W-:Y:S04]  /*47490*/  STL.64 [R1+0x200], R56 ;  /* 0x0002003801007387 */ /* 0x0001e80000100a00 */
[----:B------:R1:W-:Y:S04]  /*474a0*/  STL.64 [R1+0x208], R58 ;  /* 0x0002083a01007387 */ /* 0x0003e80000100a00 */
[----:B0-----:R-:W2:Y:S04]  /*474b0*/  LDL.LU R56, [R1+0xc30] ;  /* 0x000c300001387983 */ /* 0x001ea80000300800 */
[----:B------:R-:W2:Y:S04]  /*474c0*/  LDL.LU R57, [R1+0xc34] ;  /* 0x000c340001397983 */ /* 0x000ea80000300800 */
[----:B-1----:R-:W2:Y:S04]  /*474d0*/  LDL.LU R58, [R1+0xc38] ;  /* 0x000c3800013a7983 */ /* 0x002ea80000300800 */
[----:B------:R-:W2:Y:S04]  /*474e0*/  LDL.LU R59, [R1+0xc3c] ;  /* 0x000c3c00013b7983 */ /* 0x000ea80000300800 */
[----:B------:R-:W-:Y:S04]  /*474f0*/  STL.64 [R1+0x1f0], R52 ;  /* 0x0001f03401007387 */ /* 0x000fe80000100a00 */
[----:B------:R0:W-:Y:S04]  /*47500*/  STL.64 [R1+0x1f8], R54 ;  /* 0x0001f83601007387 */ /* 0x0001e80000100a00 */
[----:B0-----:R-:W3:Y:S04]  /*47510*/  LDL.LU.64 R54, [R1+0x2c30] ;  /* 0x002c300001367983 */ /* 0x001ee80000300a00 */
[----:B------:R-:W3:Y:S04]  /*47520*/  LDL.LU.64 R52, [R1+0x2c28] ;  /* 0x002c280001347983 */ /* 0x000ee80000300a00 */
[----:B------:R-:W4:Y:S01]  /*47530*/  LDL.LU R23, [R1+0x2c24] ;  /* 0x002c240001177983 */ /* 0x000f220000300800 */
[----:B------:R-:W-:-:S03]  /*47540*/  IMAD R33, R33, 0x100, R60 ;  /* 0x0000010021217824 */ /* 0x000fc600078e023c */
[----:B------:R-:W2:Y:S01]  /*47550*/  LDL.LU R60, [R1+0x2c20] ;  /* 0x002c2000013c7983 */ /* 0x000ea20000300800 */
[----:B----4-:R-:W-:-:S15]  /*47560*/  HMMA.16816.F32 R24, R16, R22, R24 ;  /* 0x000000161018723c */ /* 0x010fde0000001818 */
[----:B------:R-:W-:-:S08]  /*47570*/  NOP ;  /* 0x0000000000007918 */ /* 0x000fd00000000000 */
[----:B------:R-:W-:Y:S04]  /*47580*/  STL.64 [R1+0x1e0], R24 ;  /* 0x0001e01801007387 */ /* 0x000fe80000100a00 */
[----:B------:R0:W-:Y:S04]  /*47590*/  STL.64 [R1+0x1e8], R26 ;  /* 0x0001e81a01007387 */ /* 0x0001e80000100a00 */
[----:B0-----:R-:W4:Y:S04]  /*475a0*/  LDL.LU.64 R26, [R1+0x2c18] ;  /* 0x002c1800011a7983 */ /* 0x001f280000300a00 */
[----:B------:R-:W3:Y:S01]  /*475b0*/  LDL.LU.64 R24, [R1+0x2c10] ;  /* 0x002c100001187983 */ /* 0x000ee20000300a00 */
[----:B------:R-:W-:-:S03]  /*475c0*/  IMAD R34, R34, 0x100, R61 ;  /* 0x0000010022227824 */ /* 0x000fc600078e023d */
[----:B------:R-:W2:Y:S01]  /*475d0*/  LDL.LU R61, [R1+0x2c08] ;  /* 0x002c0800013d7983 */ /* 0x000ea20000300800 */
[C---:B---3--:R-:W-:Y:S06]  /*475e0*/  HMMA.16816.F32 R44, R16.reuse, R24, R44 ;  /* 0x00000018102c723c */ /* 0x048fec000000182c */
[----:B----4-:R-:W-:-:S15]  /*475f0*/  HMMA.16816.F32 R28, R16, R26, R28 ;  /* 0x0000001a101c723c */ /* 0x010fde000000181c */
[----:B------:R-:W-:-:S02]  /*47600*/  NOP ;  /* 0x0000000000007918 */ /* 0x000fc40000000000 */
[----:B------:R-:W-:Y:S04]  /*47610*/  STL.64 [R1+0xc50], R44 ;  /* 0x000c502c01007387 */ /* 0x000fe80000100a00 */
[----:B------:R0:W-:Y:S04]  /*47620*/  STL.64 [R1+0xc58], R46 ;  /* 0x000c582e01007387 */ /* 0x0001e80000100a00 */
[----:B0-----:R-:W3:Y:S04]  /*47630*/  LDL.LU.64 R46, [R1+0x2c00] ;  /* 0x002c0000012e7983 */ /* 0x001ee80000300a00 */
[----:B------:R-:W3:Y:S04]  /*47640*/  LDL.LU.64 R44, [R1+0x2bf8] ;  /* 0x002bf800012c7983 */ /* 0x000ee80000300a00 */
[----:B------:R-:W-:Y:S04]  /*47650*/  STL.64 [R1+0xc40], R28 ;  /* 0x000c401c01007387 */ /* 0x000fe80000100a00 */
[----:B------:R0:W-:Y:S04]  /*47660*/  STL.64 [R1+0xc48], R30 ;  /* 0x000c481e01007387 */ /* 0x0001e80000100a00 */
[----:B0-----:R-:W4:Y:S01]  /*47670*/  LDL.LU.64 R30, [R1+0x2bf0] ;  /* 0x002bf000011e7983 */ /* 0x001f220000300a00 */
[----:B------:R-:W-:Y:S01]  /*47680*/  IMAD R35, R36, 0x100, R35 ;  /* 0x0000010024237824 */ /* 0x000fe200078e0223 */
[----:B------:R-:W-:-:S02]  /*47690*/  F2FP.F16.E4M3.UNPACK_B R32, R32 ;  /* 0x00000020ff20723e */ /* 0x000fc400020006ff */
        /* <DEDUP_REMOVED lines=10> */
[----:B------:R-:W-:-:S15]  /*47740*/  HMMA.16816.F32 R40, R32, R2, R52 ;  /* 0x000000022028723c */ /* 0x000fde0000001834 */
[----:B------:R-:W-:-:S02]  /*47750*/  NOP ;  /* 0x0000000000007918 */ /* 0x000fc40000000000 */
[----:B------:R-:W-:Y:S04]  /*47760*/  STL.64 [R1+0x1c0], R16 ;  /* 0x0001c01001007387 */ /* 0x000fe80000100a00 */
[----:B------:R3:W-:Y:S04]  /*47770*/  STL.64 [R1+0x1c8], R18 ;  /* 0x0001c81201007387 */ /* 0x0007e80000100a00 */
[----:B------:R-:W-:Y:S04]  /*47780*/  STL.64 [R1+0x2bd8], R6 ;  /* 0x002bd80601007387 */ /* 0x000fe80000100a00 */
[----:B------:R-:W-:Y:S04]  /*47790*/  STL.64 [R1+0x1b0], R40 ;  /* 0x0001b02801007387 */ /* 0x000fe80000100a00 */
[----:B------:R-:W-:Y:S04]  /*477a0*/  STL.64 [R1+0x1b8], R42 ;  /* 0x0001b82a01007387 */ /* 0x000fe80000100a00 */
[----:B------:R-:W-:Y:S01]  /*477b0*/  STL.64 [R1+0x2bd0], R4 ;  /* 0x002bd00401007387 */ /* 0x000fe20000100a00 */
[----:B---3--:R-:W-:-:S15]  /*477c0*/  HMMA.16816.F32 R16, R32, R6, R44 ;  /* 0x000000062010723c */ /* 0x008fde000000182c */
[----:B------:R-:W-:-:S08]  /*477d0*/  NOP ;  /* 0x0000000000007918 */ /* 0x000fd00000000000 */
[----:B------:R0:W-:Y:S04]  /*477e0*/  STL.64 [R1+0x1a0], R16 ;  /* 0x0001a01001007387 */ /* 0x0001e80000100a00 */
[----:B------:R1:W-:Y:S01]  /*477f0*/  STL.64 [R1+0x1a8], R18 ;  /* 0x0001a81201007387 */ /* 0x0003e20000100a00 */
[----:B0-----:R-:W-:Y:S02]  /*47800*/  IMAD R17, R48, 0x100, R39 ;  /* 0x0000010030117824 */ /* 0x001fe400078e0227 */
[----:B-1----:R-:W-:Y:S02]  /*47810*/  IMAD R18, R50, 0x100, R49 ;  /* 0x0000010032127824 */ /* 0x002fe400078e0231 */
[----:B------:R-:W-:Y:S01]  /*47820*/  IMAD R19, R0, 0x100, R51 ;  /* 0x0000010000137824 */ /* 0x000fe200078e0233 */
        /* <DEDUP_REMOVED lines=9> */
[----:B------:R-:W3:Y:S04]  /*478c0*/  LDL.LU R40, [R1+0x17bc] ;  /* 0x0017bc0001287983 */ /* 0x000ee80000300800 */
[----:B------:R-:W4:Y:S01]  /*478d0*/  LDL.LU R48, [R1+0xe0] ;  /* 0x0000e00001307983 */ /* 0x000f220000300800 */
[----:B--2---:R-:W-:-:S15]  /*478e0*/  HMMA.16816.F32 R4, R32, R24, R56 ;  /* 0x000000182004723c */ /* 0x004fde0000001838 */
[----:B------:R-:W-:-:S08]  /*478f0*/  NOP ;  /* 0x0000000000007918 */ /* 0x000fd00000000000 */
[----:B------:R-:W-:Y:S04]  /*47900*/  STL.64 [R1+0xc30], R4 ;  /* 0x000c300401007387 */ /* 0x000fe80000100a00 */
[----:B------:R-:W-:Y:S04]  /*47910*/  STL.64 [R1+0xc38], R6 ;  /* 0x000c380601007387 */ /* 0x000fe80000100a00 */
[----:B------:R-:W4:Y:S04]  /*47920*/  LDL.LU R49, [R1+0xe4] ;  /* 0x0000e40001317983 */ /* 0x000f280000300800 */
[----:B------:R-:W2:Y:S04]  /*47930*/  LDL.LU R50, [R1+0xe8] ;  /* 0x0000e80001327983 */ /* 0x000ea80000300800 */
[----:B------:R-:W2:Y:S04]  /*47940*/  LDL.LU R51, [R1+0xec] ;  /* 0x0000ec0001337983 */ /* 0x000ea80000300800 */
[----:B--2---:R-:W-:Y:S04]  /*47950*/  STL.64 [R1+0x2b80], R50 ;  /* 0x002b803201007387 */ /* 0x004fe80000100a00 */
[----:B----4-:R0:W-:Y:S04]  /*47960*/  STL.64 [R1+0x2b78], R48 ;  /* 0x002b783001007387 */ /* 0x0101e80000100a00 */
[----:B------:R-:W2:Y:S04]  /*47970*/  LDL.LU R8, [R1+0x110] ;  /* 0x0001100001087983 */ /* 0x000ea80000300800 */
[----:B------:R-:W2:Y:S04]  /*47980*/  LDL.LU R9, [R1+0x114] ;  /* 0x0001140001097983 */ /* 0x000ea80000300800 */
[----:B------:R-:W4:Y:S04]  /*47990*/  LDL.LU R10, [R1+0x118] ;  /* 0x00011800010a7983 */ /* 0x000f280000300800 */
[----:B------:R-:W4:Y:S04]  /*479a0*/  LDL.LU R11, [R1+0x11c] ;  /* 0x00011c00010b7983 */ /* 0x000f280000300800 */
[----:B----4-:R-:W-:Y:S04]  /*479b0*/  STL.64 [R1+0x2b98], R10 ;  /* 0x002b980a01007387 */ /* 0x010fe80000100a00 */
[----:B--2---:R1:W-:Y:S04]  /*479c0*/  STL.64 [R1+0x2b90], R8 ;  /* 0x002b900801007387 */ /* 0x0043e80000100a00 */
[----:B0-----:R-:W2:Y:S04]  /*479d0*/  LDL.LU R48, [R1+0x120] ;  /* 0x0001200001307983 */ /* 0x001ea80000300800 */
[----:B------:R-:W2:Y:S04]  /*479e0*/  LDL.LU R49, [R1+0x124] ;  /* 0x0001240001317983 */ /* 0x000ea80000300800 */
[----:B------:R-:W4:Y:S04]  /*479f0*/  LDL.LU R50, [R1+0x128] ;  /* 0x0001280001327983 */ /* 0x000f280000300800 */
[----:B------:R-:W4:Y:S04]  /*47a00*/  LDL.LU R51, [R1+0x12c] ;  /* 0x00012c0001337983 */ /* 0x000f280000300800 */
[----:B----4-:R-:W-:Y:S04]  /*47a10*/  STL.64 [R1+0x2bb8], R50 ;  /* 0x002bb83201007387 */ /* 0x010fe80000100a00 */
[----:B--2---:R0:W-:Y:S04]  /*47a20*/  STL.64 [R1+0x2bb0], R48 ;  /* 0x002bb03001007387 */ /* 0x0041e80000100a00 */
[----:B-1----:R-:W2:Y:S04]  /*47a30*/  LDL.LU R8, [R1+0x130] ;  /* 0x0001300001087983 */ /* 0x002ea80000300800 */
[----:B------:R-:W2:Y:S04]  /*47a40*/  LDL.LU R9, [R1+0x134] ;  /* 0x0001340001097983 */ /* 0x000ea80000300800 */
[----:B------:R-:W4:Y:S04]  /*47a50*/  LDL.LU R10, [R1+0x138] ;  /* 0x00013800010a7983 */ /* 0x000f280000300800 */
[----:B------:R-:W4:Y:S04]  /*47a60*/  LDL.LU R11, [R1+0x13c] ;  /* 0x00013c00010b7983 */ /* 0x000f280000300800 */
[----:B----4-:R-:W-:Y:S04]  /*47a70*/  STL.64 [R1+0x2bc8], R10 ;  /* 0x002bc80a01007387 */ /* 0x010fe80000100a00 */
[----:B--2---:R1:W-:Y:S04]  /*47a80*/  STL.64 [R1+0x2bc0], R8 ;  /* 0x002bc00801007387 */ /* 0x0043e80000100a00 */
[----:B------:R-:W2:Y:S04]  /*47a90*/  LDL.LU R20, [R1+0x140] ;  /* 0x0001400001147983 */ /* 0x000ea80000300800 */
[----:B------:R-:W2:Y:S04]  /*47aa0*/  LDL.LU R21, [R1+0x144] ;  /* 0x0001440001157983 */ /* 0x000ea80000300800 */
[----:B------:R-:W2:Y:S04]  /*47ab0*/  LDL.LU R22, [R1+0x148] ;  /* 0x0001480001167983 */ /* 0x000ea80000300800 */
[----:B------:R-:W2:Y:S04]  /*47ac0*/  LDL.LU R23, [R1+0x14c] ;  /* 0x00014c0001177983 */ /* 0x000ea80000300800 */
[----:B0-----:R-:W4:Y:S04]  /*47ad0*/  LDL.LU R48, [R1+0x150] ;  /* 0x0001500001307983 */ /* 0x001f280000300800 */
[----:B------:R-:W4:Y:S04]  /*47ae0*/  LDL.LU R49, [R1+0x154] ;  /* 0x0001540001317983 */ /* 0x000f280000300800 */
[----:B------:R-:W4:Y:S04]  /*47af0*/  LDL.LU R50, [R1+0x158] ;  /* 0x0001580001327983 */ /* 0x000f280000300800 */
[----:B------:R-:W4:Y:S04]  /*47b00*/  LDL.LU R51, [R1+0x15c] ;  /* 0x00015c0001337983 */ /* 0x000f280000300800 */
[----:B------:R-:W3:Y:S04]  /*47b10*/  LDL.LU R56, [R1+0xc20] ;  /* 0x000c200001387983 */ /* 0x000ee80000300800 */
[----:B------:R-:W3:Y:S04]  /*47b20*/  LDL.LU R57, [R1+0xc24] ;  /* 0x000c240001397983 */ /* 0x000ee80000300800 */
[----:B------:R-:W3:Y:S04]  /*47b30*/  LDL.LU R58, [R1+0xc28] ;  /* 0x000c2800013a7983 */ /* 0x000ee80000300800 */
[----:B------:R-:W3:Y:S04]  /*47b40*/  LDL.LU R59, [R1+0xc2c] ;  /* 0x000c2c00013b7983 */ /* 0x000ee80000300800 */
[----:B------:R-:W2:Y:S04]  /*47b50*/  LDL.LU R4, [R1+0x170] ;  /* 0x0001700001047983 */ /* 0x000ea80000300800 */
[----:B------:R-:W2:Y:S04]  /*47b60*/  LDL.LU R5, [R1+0x174] ;  /* 0x0001740001057983 */ /* 0x000ea80000300800 */
[----:B------:R-:W2:Y:S04]  /*47b70*/  LDL.LU R6, [R1+0x178] ;  /* 0x0001780001067983 */ /* 0x000ea80000300800 */
[----:B------:R-:W2:Y:S04]  /*47b80*/  LDL.LU R7, [R1+0x17c] ;  /* 0x00017c0001077983 */ /* 0x000ea80000300800 */
        /* <DEDUP_REMOVED lines=27> */
[C---:B---3--:R-:W-:Y:S06]  /*47d40*/  HMMA.16816.F32 R56, R32.reuse, R26, R56 ;  /* 0x0000001a2038723c */ /* 0x048fec0000001838 */
[----:B--2---:R-:W-:-:S15]  /*47d50*/  HMMA.16816.F32 R32, R32, R30, R4 ;  /* 0x0000001e2020723c */ /* 0x004fde0000001804 */
[----:B------:R-:W-:-:S02]  /*47d60*/  NOP ;  /* 0x0000000000007918 */ /* 0x000fc40000000000 */
[----:B------:R0:W-:Y:S04]  /*47d70*/  STL.64 [R1+0xc20], R56 ;  /* 0x000c203801007387 */ /* 0x0001e80000100a00 */
[----:B------:R1:W-:Y:S04]  /*47d80*/  STL.64 [R1+0xc28], R58 ;  /* 0x000c283a01007387 */ /* 0x0003e80000100a00 */
[----:B0-----:R-:W2:Y:S04]  /*47d90*/  LDL.LU R56, [R1+0xd0] ;  /* 0x0000d00001387983 */ /* 0x001ea80000300800 */
[----:B------:R-:W2:Y:S04]  /*47da0*/  LDL.LU R57, [R1+0xd4] ;  /* 0x0000d40001397983 */ /* 0x000ea80000300800 */
[----:B-1----:R-:W2:Y:S04]  /*47db0*/  LDL.LU R58, [R1+0xd8] ;  /* 0x0000d800013a7983 */ /* 0x002ea80000300800 */
[----:B------:R-:W2:Y:S04]  /*47dc0*/  LDL.LU R59, [R1+0xdc] ;  /* 0x0000dc00013b7983 */ /* 0x000ea80000300800 */
[----:B------:R-:W3:Y:S04]  /*47dd0*/  LDL.LU.64 R6, [R1+0x2bd8] ;  /* 0x002bd80001067983 */ /* 0x000ee80000300a00 */
[----:B------:R-:W2:Y:S01]  /*47de0*/  LDL.LU.64 R4, [R1+0x2bd0] ;  /* 0x002bd00001047983 */ /* 0x000ea20000300a00 */
[----:B------:R-:W-:-:S02]  /*47df0*/  F2FP.F16.E4M3.UNPACK_B R16, R16 ;  /* 0x00000010ff10723e */ /* 0x000fc400020006ff */
[----:B------:R-:W-:Y:S02]  /*47e00*/  F2FP.F16.E4M3.UNPACK_B R17, R17 ;  /* 0x00000011ff11723e */ /* 0x000fe400020006ff */
[----:B------:R-:W-:Y:S02]  /*47e10*/  F2FP.F16.E4M3.UNPACK_B R18, R18 ;  /* 0x00000012ff12723e */ /* 0x000fe400020006ff */
[----:B------:R-:W-:-:S07]  /*47e20*/  F2FP.F16.E4M3.UNPACK_B R19, R19 ;  /* 0x00000013ff13723e */ /* 0x000fce00020006ff */
[C---:B----4-:R-:W-:Y:S01]  /*47e30*/  HMMA.16816.F32 R48, R16.reuse, R2, R48 ;  /* 0x000000021030723c */ /* 0x050fe20000001830 */
[----:B------:R0:W-:Y:S04]  /*47e40*/  STL.64 [R1+0x170], R32 ;  /* 0x0001702001007387 */ /* 0x0001e80000100a00 */
[----:B------:R1:W-:Y:S04]  /*47e50*/  STL.64 [R1+0x178], R34 ;  /* 0x0001782201007387 */ /* 0x0003e80000100a00 */
[----:B0-----:R-:W4:Y:S04]  /*47e60*/  LDL.LU R32, [R1+0x2a58] ;  /* 0x002a580001207983 */ /* 0x001f280000300800 */
[----:B------:R-:W4:Y:S04]  /*47e70*/  LDL.LU R33, [R1+0x2a64] ;  /* 0x002a640001217983 */ /* 0x000f280000300800 */
[----:B-1----:R-:W4:Y:S04]  /*47e80*/  LDL.LU R34, [R1+0x2a60] ;  /* 0x002a600001227983 */ /* 0x002f280000300800 */
[----:B------:R-:W4:Y:S01]  /*47e90*/  LDL.LU R35, [R1+0x2a6c] ;  /* 0x002a6c0001237983 */ /* 0x000f220000300800 */
        /* <DEDUP_REMOVED lines=14> */
[----:B------:R-:W2:Y:S01]  /*47f80*/  LDL.LU.64 R20, [R1+0x2ba0] ;  /* 0x002ba00001147983 */ /* 0x000ea20000300a00 */
[----:B----4-:R-:W-:Y:S01]  /*47f90*/  IMAD R32, R32, 0x100, R0 ;  /* 0x0000010020207824 */ /* 0x010fe200078e0200 */
[C---:B--2---:R-:W-:Y:S06]  /*47fa0*/  HMMA.16816.F32 R8, R16.reuse, R20, R8 ;  /* 0x000000141008723c */ /* 0x044fec0000001808 */
[----:B---3--:R-:W-:-:S15]  /*47fb0*/  HMMA.16816.F32 R48, R16, R22, R48 ;  /* 0x000000161030723c */ /* 0x008fde0000001830 */
[----:B------:R-:W-:-:S02]  /*47fc0*/  NOP ;  /* 0x0000000000007918 */ /* 0x000fc40000000000 */
[----:B------:R-:W-:Y:S04]  /*47fd0*/  STL.64 [R1+0x130], R8 ;  /* 0x0001300801007387 */ /* 0x000fe80000100a00 */
[----:B------:R0:W-:Y:S04]  /*47fe0*/  STL.64 [R1+0x138], R10 ;  /* 0x0001380a01007387 */ /* 0x0001e80000100a00 */
[----:B0-----:R-:W2:Y:S04]  /*47ff0*/  LDL.LU.64 R10, [R1+0x2b98] ;  /* 0x002b9800010a7983 */ /* 0x001ea80000300a00 */
[----:B------:R-:W2:Y:S04]  /*48000*/  LDL.LU.64 R8, [R1+0x2b90] ;  /* 0x002b900001087983 */ /* 0x000ea80000300a00 */
[----:B------:R-:W3:Y:S04]  /*48010*/  LDL.LU R0, [R1+0x2b88] ;  /* 0x002b880001007983 */ /* 0x000ee80000300800 */
[----:B------:R-:W-:Y:S04]  /*48020*/  STL.64 [R1+0x120], R48 ;  /* 0x0001203001007387 */ /* 0x000fe80000100a00 */
[----:B------:R0:W-:Y:S04]  /*48030*/  STL.64 [R1+0x128], R50 ;  /* 0x0001283201007387 */ /* 0x0001e80000100a00 */
[----:B0-----:R-:W4:Y:S04]  /*48040*/  LDL.LU.64 R50, [R1+0x2b80] ;  /* 0x002b800001327983 */ /* 0x001f280000300a00 */
[----:B------:R-:W4:Y:S01]  /*48050*/  LDL.LU.64 R48, [R1+0x2b78] ;  /* 0x002b780001307983 */ /* 0x000f220000300a00 */
[----:B------:R-:W-:Y:S01]  /*48060*/  HMMA.16816.F32 R52, R16, R24, R52 ;  /* 0x000000181034723c */ /* 0x000fe20000001834 */
[----:B------:R-:W-:-:S02]  /*48070*/  IMAD R33, R34, 0x100, R33 ;  /* 0x0000010022217824 */ /* 0x000fc400078e0221 */
[----:B------:R-:W-:Y:S02]  /*48080*/  IMAD R34, R41, 0x100, R35 ;  /* 0x0000010029227824 */ /* 0x000fe400078e0223 */
[----:B------:R-:W-:Y:S01]  /*48090*/  IMAD R35, R42, 0x100, R43 ;  /* 0x000001002a237824 */ /* 0x000fe200078e022b */
[----:B------:R-:W-:Y:S01]  /*480a0*/  HMMA.16816.F32 R44, R16, R26, R44 ;  /* 0x0000001a102c723c */ /* 0x000fe2000000182c */
[----:B------:R-:W-:Y:S02]  /*480b0*/  F2FP.F16.E4M3.UNPACK_B R32, R32 ;  /* 0x00000020ff20723e */ /* 0x000fe400020006ff */
[----:B------:R-:W-:Y:S02]  /*480c0*/  F2FP.F16.E4M3.UNPACK_B R33, R33 ;  /* 0x00000021ff21723e */ /* 0x000fe400020006ff */
[----:B------:R-:W-:Y:S02]  /*480d0*/  F2FP.F16.E4M3.UNPACK_B R34, R34 ;  /* 0x00000022ff22723e */ /* 0x000fe400020006ff */
[----:B------:R-:W-:Y:S01]  /*480e0*/  F2FP.F16.E4M3.UNPACK_B R35, R35 ;  /* 0x00000023ff23723e */ /* 0x000fe200020006ff */
[----:B------:R-:W0:Y:S06]  /*480f0*/  LDC R43, c[0x0][0x230] ;  /* 0x00008c00ff2b7b82 */ /* 0x000e2c0000000800 */
[C---:B------:R-:W-:Y:S06]  /*48100*/  HMMA.16816.F32 R36, R32.reuse, R4, R36 ;  /* 0x000000042024723c */ /* 0x040fec0000001824 */
[C---:B------:R-:W-:Y:S01]  /*48110*/  HMMA.16816.F32 R12, R32.reuse, R2, R12 ;  /* 0x00000002200c723c */ /* 0x040fe2000000180c */
[----:B------:R-:W-:Y:S04]  /*48120*/  STL.64 [R1+0xc10], R52 ;  /* 0x000c103401007387 */ /* 0x000fe80000100a00 */
[----:B------:R1:W-:Y:S01]  /*48130*/  STL.64 [R1+0xc18], R54 ;  /* 0x000c183601007387 */ /* 0x0003e20000100a00 */
[----:B------:R-:W-:Y:S03]  /*48140*/  HMMA.16816.F32 R56, R32, R20, R56 ;  /* 0x000000142038723c */ /* 0x000fe60000001838 */
[----:B-1----:R1:W5:Y:S04]  /*48150*/  LDL.LU.64 R54, [R1+0x2b70] ;  /* 0x002b700001367983 */ /* 0x0023680000300a00 */
[----:B------:R1:W5:Y:S04]  /*48160*/  LDL.LU.64 R52, [R1+0x2b68] ;  /* 0x002b680001347983 */ /* 0x0003680000300a00 */
[----:B------:R-:W-:Y:S04]  /*48170*/  STL.64 [R1+0xc00], R44 ;  /* 0x000c002c01007387 */ /* 0x000fe80000100a00 */
[----:B------:R1:W-:Y:S04]  /*48180*/  STL.64 [R1+0xc08], R46 ;  /* 0x000c082e01007387 */ /* 0x0003e80000100a00 */
[----:B-1----:R1:W5:Y:S04]  /*48190*/  LDL.LU.64 R46, [R1+0x2b60] ;  /* 0x002b6000012e7983 */ /* 0x0023680000300a00 */
[----:B------:R1:W5:Y:S01]  /*481a0*/  LDL.LU.64 R44, [R1+0x2b58] ;  /* 0x002b5800012c7983 */ /* 0x0003620000300a00 */
[----:B--2---:R-:W-:Y:S03]  /*481b0*/  HMMA.16816.F32 R16, R16, R30, R8 ;  /* 0x0000001e1010723c */ /* 0x004fe60000001808 */
[----:B------:R1:W5:Y:S04]  /*481c0*/  LDL.LU.64 R10, [R1+0x2b50] ;  /* 0x002b5000010a7983 */ /* 0x0003680000300a00 */
[----:B------:R1:W5:Y:S01]  /*481d0*/  LDL.LU.64 R8, [R1+0x2b48] ;  /* 0x002b480001087983 */ /* 0x0003620000300a00 */
[----:B----4-:R-:W-:-:S15]  /*481e0*/  HMMA.16816.F32 R4, R32, R6, R48 ;  /* 0x000000062004723c */ /* 0x010fde0000001830 */
[----:B------:R2:W-:Y:S04]  /*481f0*/  STL.64 [R1+0x110], R16 ;  /* 0x0001101001007387 */ /* 0x0005e80000100a00 */
[----:B------:R4:W-:Y:S04]  /*48200*/  STL.64 [R1+0x118], R18 ;  /* 0x0001181201007387 */ /* 0x0009e80000100a00 */
[----:B--2---:R-:W2:Y:S04]  /*48210*/  LDL.LU R16, [R1+0x90] ;  /* 0x0000900001107983 */ /* 0x004ea80000300800 */
[----:B------:R-:W2:Y:S04]  /*48220*/  LDL.LU R17, [R1+0x94] ;  /* 0x0000940001117983 */ /* 0x000ea80000300800 */
[----:B----4-:R-:W2:Y:S04]  /*48230*/  LDL.LU R18, [R1+0x98] ;  /* 0x0000980001127983 */ /* 0x010ea80000300800 */
[----:B------:R-:W2:Y:S04]  /*48240*/  LDL.LU R19, [R1+0x9c] ;  /* 0x00009c0001137983 */ /* 0x000ea80000300800 */
[----:B------:R-:W-:Y:S04]  /*48250*/  STL.64 [R1+0x100], R36 ;  /* 0x0001002401007387 */ /* 0x000fe80000100a00 */
[----:B------:R4:W-:Y:S04]  /*48260*/  STL.64 [R1+0x108], R38 ;  /* 0x0001082601007387 */ /* 0x0009e80000100a00 */
[----:B----4-:R1:W5:Y:S04]  /*48270*/  LDL.LU.64 R38, [R1+0x2b40] ;  /* 0x002b400001267983 */ /* 0x0103680000300a00 */
[----:B------:R1:W5:Y:S04]  /*48280*/  LDL.LU.64 R36, [R1+0x2b38] ;  /* 0x002b380001247983 */ /* 0x0003680000300a00 */
[----:B------:R-:W-:Y:S04]  /*48290*/  STL.64 [R1+0xf0], R12 ;  /* 0x0000f00c01007387 */ /* 0x000fe80000100a00 */
[----:B------:R4:W-:Y:S04]  /*482a0*/  STL.64 [R1+0xf8], R14 ;  /* 0x0000f80e01007387 */ /* 0x0009e80000100a00 */
[----:B----4-:R1:W5:Y:S04]  /*482b0*/  LDL.LU.64 R14, [R1+0x2b30] ;  /* 0x002b3000010e7983 */ /* 0x0103680000300a00 */
[----:B------:R1:W5:Y:S04]  /*482c0*/  LDL.LU.64 R12, [R1+0x2b28] ;  /* 0x002b2800010c7983 */ /* 0x0003680000300a00 */
[----:B------:R-:W4:Y:S04]  /*482d0*/  LDL.LU.64 R50, [R1+0x2b20] ;  /* 0x002b200001327983 */ /* 0x000f280000300a00 */
[----:B------:R-:W4:Y:S04]  /*482e0*/  LDL.LU.64 R48, [R1+0x2b18] ;  /* 0x002b180001307983 */ /* 0x000f280000300a00 */
[----:B------:R0:W-:Y:S04]  /*482f0*/  STL.64 [R1+0xe0], R4 ;  /* 0x0000e00401007387 */ /* 0x0001e80000100a00 */
[----:B------:R1:W-:Y:S04]  /*48300*/  STL.64 [R1+0xe8], R6 ;  /* 0x0000e80601007387 */ /* 0x0003e80000100a00 */
[----:B0-----:R-:W4:Y:S01]  /*48310*/  LDL.LU R4, [R1+0xb0] ;  /* 0x0000b00001047983 */ /* 0x001f220000300800 */
[----:B---3--:R-:W-:-:S03]  /*48320*/  IMAD.MOV.U32 R5, RZ, RZ, R0 ;  /* 0x000000ffff057224 */ /* 0x008fc600078e0000 */
[----:B------:R3:W5:Y:S01]  /*48330*/  LDL.LU R0, [R1+0x2b14] ;  /* 0x002b140001007983 */ /* 0x0007620000300800 */
[----:B-1----:R-:W-:-:S03]  /*48340*/  IMAD.MOV.U32 R6, RZ, RZ, R61 ;  /* 0x000000ffff067224 */ /* 0x002fc600078e003d */
[----:B------:R-:W3:Y:S04]  /*48350*/  LDL.LU R61, [R1+0x2b10] ;  /* 0x002b1000013d7983 */ /* 0x000ee80000300800 */
[----:B------:R-:W-:Y:S04]  /*48360*/  STL.64 [R1+0xd0], R56 ;  /* 0x0000d03801007387 */ /* 0x000fe80000100a00 */
[----:B------:R0:W-:Y:S04]  /*48370*/  STL.64 [R1+0xd8], R58 ;  /* 0x0000d83a01007387 */ /* 0x0001e80000100a00 */
[----:B0-----:R-:W3:Y:S04]  /*48380*/  LDL.LU.64 R58, [R1+0x2b08] ;  /* 0x002b0800013a7983 */ /* 0x001ee80000300a00 */
[----:B------:R-:W3:Y:S01]  /*48390*/  LDL.LU.64 R56, [R1+0x2b00] ;  /* 0x002b000001387983 */ /* 0x000ee20000300a00 */
[----:B------:R-:W-:-:S02]  /*483a0*/  IMAD.MOV.U32 R7, RZ, RZ, R60 ;  /* 0x000000ffff077224 */ /* 0x000fc400078e003c */
[----:B------:R-:W-:Y:S01]  /*483b0*/  VIADD R40, R40, 0x1 ;  /* 0x0000000128287836 */ /* 0x000fe20000000000 */
[----:B------:R-:W-:Y:S02]  /*483c0*/  IADD3 R29, P4, R29, UR28, RZ ;  /* 0x0000001c1d1d7c10 */ /* 0x000fe4000ff9e0ff */
[----:B------:R-:W-:Y:S01]  /*483d0*/  IADD3 R28, P5, R28, UR28, RZ ;  /* 0x0000001c1c1c7c10 */ /* 0x000fe2000ffbe0ff */
[----:B------:R-:W-:-:S05]  /*483e0*/  VIADD R43, R43, 0x1f ;  /* 0x0000001f2b2b7836 */ /* 0x000fca0000000000 */
[----:B------:R-:W-:-:S04]  /*483f0*/  SHF.R.S32.HI R42, RZ, 0x1f, R43 ;  /* 0x0000001fff2a7819 */ /* 0x000fc8000001142b */
[----:B------:R-:W-:-:S04]  /*48400*/  LEA.HI R41, R42, R43, RZ, 0x5 ;  /* 0x0000002b2a297211 */ /* 0x000fc800078f28ff */
[----:B------:R-:W-:-:S04]  /*48410*/  SHF.R.S32.HI R41, RZ, 0x5, R41 ;  /* 0x00000005ff297819 */ /* 0x000fc80000011429 */
[----:B------:R-:W-:Y:S01]  /*48420*/  ISETP.NE.U32.AND P0, PT, R40, R41, PT ;  /* 0x000000292800720c */ /* 0x000fe20003f05070 */
[C---:B--2---:R-:W-:Y:S06]  /*48430*/  HMMA.16816.F32 R16, R32.reuse, R24, R16 ;  /* 0x000000182010723c */ /* 0x044fec0000001810 */
[C---:B----4-:R-:W-:Y:S06]  /*48440*/  HMMA.16816.F32 R20, R32.reuse, R22, R4 ;  /* 0x000000162014723c */ /* 0x050fec0000001804 */
[----:B---3--:R-:W-:-:S15]  /*48450*/  HMMA.16816.F32 R4, R32, R26, R56 ;  /* 0x0000001a2004723c */ /* 0x008fde0000001838 */
[----:B------:R-:W-:-:S02]  /*48460*/  NOP ;  /* 0x0000000000007918 */ /* 0x000fc40000000000 */
[----:B------:R-:W-:Y:S04]  /*48470*/  STL.64 [R1+0xb0], R20 ;  /* 0x0000b01401007387 */ /* 0x000fe80000100a00 */
[----:B------:R-:W-:Y:S04]  /*48480*/  STL.64 [R1+0xb8], R22 ;  /* 0x0000b81601007387 */ /* 0x000fe80000100a00 */
[----:B------:R-:W-:Y:S04]  /*48490*/  STL.64 [R1+0x90], R16 ;  /* 0x0000901001007387 */ /* 0x000fe80000100a00 */
[----:B------:R-:W-:Y:S04]  /*484a0*/  STL.64 [R1+0x98], R18 ;  /* 0x0000981201007387 */ /* 0x000fe80000100a00 */
[----:B------:R-:W-:Y:S04]  /*484b0*/  STL.64 [R1+0xfd0], R4 ;  /* 0x000fd00401007387 */ /* 0x000fe80000100a00 */
[----:B------:R0:W-:Y:S02]  /*484c0*/  STL.64 [R1+0xfd8], R6 ;  /* 0x000fd80601007387 */ /* 0x0001e40000100a00 */
[----:B0-----:R-:W-:Y:S02]  /*484d0*/  HMMA.16816.F32 R4, R32, R30, R48 ;  /* 0x0000001e2004723c */ /* 0x001fe40000001830 */
[----:B------:R-:W-:-:S15]  /*484e0*/  STL [R1+0x17bc], R40 ;  /* 0x0017bc2801007387 */ /* 0x000fde0000100800 */
[----:B------:R-:W-:-:S06]  /*484f0*/  NOP ;  /* 0x0000000000007918 */ /* 0x000fcc0000000000 */
[----:B------:R-:W-:Y:S04]  /*48500*/  STL.64 [R1+0xfc0], R4 ;  /* 0x000fc00401007387 */ /* 0x000fe80000100a00 */
[----:B------:R0:W-:Y:S04]  /*48510*/  STL.64 [R1+0xfc8], R6 ;  /* 0x000fc80601007387 */ /* 0x0001e80000100a00 */
[----:B------:R-:W2:Y:S04]  /*48520*/  LDL.LU R49, [R1+0x179c] ;  /* 0x00179c0001317983 */ /* 0x000ea80000300800 */
        /* <DEDUP_REMOVED lines=30> */
[----:B-1----:R-:W4:Y:S04]  /*48710*/  LDL.LU R29, [R1+0x2774] ;  /* 0x00277400011d7983 */ /* 0x002f280000300800 */
[----:B------:R-:W4:Y:S01]  /*48720*/  LDL.LU R28, [R1+0x1740] ;  /* 0x00174000011c7983 */ /* 0x000f220000300800 */
[----:B--2---:R-:W-:-:S02]  /*48730*/  IADD3 R49, P6, R49, UR28, RZ ;  /* 0x0000001c31317c10 */ /* 0x004fc4000ffde0ff */
[----:B---3--:R-:W-:Y:S02]  /*48740*/  IADD3 R50, P1, R50, UR28, RZ ;  /* 0x0000001c32327c10 */ /* 0x008fe4000ff3e0ff */
[----:B----4-:R-:W-:Y:S02]  /*48750*/  IADD3 R51, P2, R51, UR28, RZ ;  /* 0x0000001c33337c10 */ /* 0x010fe4000ff5e0ff */
[----:B------:R-:W-:Y:S02]  /*48760*/  IADD3 R26, P3, R26, UR28, RZ ;  /* 0x0000001c1a1a7c10 */ /* 0x000fe4000ff7e0ff */
[----:B------:R-:W-:Y:S01]  /*48770*/  IADD3.X R27, R27, UR16, RZ, P4, !PT ;  /* 0x000000101b1b7c10 */ /* 0x000fe2000a7fe4ff */
[----:B------:R0:W-:Y:S01]  /*48780*/  STL [R1+0x179c], R49 ;  /* 0x00179c3101007387 */ /* 0x0001e20000100800 */
[----:B------:R-:W-:-:S03]  /*48790*/  IADD3 R56, P4, R56, UR28, RZ ;  /* 0x0000001c38387c10 */ /* 0x000fc6000ff9e0ff */
[----:B------:R1:W-:Y:S01]  /*487a0*/  STL [R1+0x1794], R50 ;  /* 0x0017943201007387 */ /* 0x0003e20000100800 */
[----:B------:R-:W-:-:S03]  /*487b0*/  IADD3.X R57, R57, UR16, RZ, P5, !PT ;  /* 0x0000001039397c10 */ /* 0x000fc6000affe4ff */
        /* <DEDUP_REMOVED lines=42> */
[----:B------:R4:W-:Y:S04]  /*48a60*/  STL [R1+0x1734], R18 ;  /* 0x0017341201007387 */ /* 0x0009e80000100800 */
[----:B------:R4:W-:Y:S01]  /*48a70*/  STL [R1+0x1758], R19 ;  /* 0x0017581301007387 */ /* 0x0009e20000100800 */
[----:B------:R-:W-:-:S03]  /*48a80*/  IADD3.X R40, R40, UR16, RZ, P4, !PT ;  /* 0x0000001028287c10 */ /* 0x000fc6000a7fe4ff */
[----:B------:R4:W-:Y:S01]  /*48a90*/  STL [R1+0x2784], R41 ;  /* 0x0027842901007387 */ /* 0x0009e20000100800 */
[----:B------:R-:W-:-:S03]  /*48aa0*/  IADD3 R29, P4, R29, UR28, RZ ;  /* 0x0000001c1d1d7c10 */ /* 0x000fc6000ff9e0ff */
[----:B------:R4:W-:Y:S04]  /*48ab0*/  STL [R1+0x1750], R43 ;  /* 0x0017502b01007387 */ /* 0x0009e80000100800 */
[----:B------:R4:W-:Y:S01]  /*48ac0*/  STL [R1+0x277c], R42 ;  /* 0x00277c2a01007387 */ /* 0x0009e20000100800 */
[----:B------:R-:W-:-:S03]  /*48ad0*/  IADD3.X R28, R28, UR16, RZ, P5, !PT ;  /* 0x000000101c1c7c10 */ /* 0x000fc6000affe4ff */
[----:B0-----:R-:W4:Y:S04]  /*48ae0*/  LDL.LU R49, [R1+0x276c] ;  /* 0x00276c0001317983 */ /* 0x001f280000300800 */
[----:B------:R0:W-:Y:S04]  /*48af0*/  STL [R1+0x1748], R40 ;  /* 0x0017482801007387 */ /* 0x0001e80000100800 */
[----:B-1----:R-:W4:Y:S04]  /*48b00*/  LDL.LU R50, [R1+0x1738] ;  /* 0x0017380001327983 */ /* 0x002f280000300800 */
[----:B------:R1:W-:Y:S04]  /*48b10*/  STL [R1+0x2774], R29 ;  /* 0x0027741d01007387 */ /* 0x0003e80000100800 */
[----:B--2---:R-:W2:Y:S04]  /*48b20*/  LDL.LU R51, [R1+0x2764] ;  /* 0x0027640001337983 */ /* 0x004ea80000300800 */
[----:B------:R1:W-:Y:S04]  /*48b30*/  STL [R1+0x1740], R28 ;  /* 0x0017401c01007387 */ /* 0x0003e80000100800 */
[----:B---3--:R-:W3:Y:S04]  /*48b40*/  LDL.LU R26, [R1+0x1730] ;  /* 0x00173000011a7983 */ /* 0x008ee80000300800 */
[----:B----4-:R-:W4:Y:S04]  /*48b50*/  LDL.LU R27, [R1+0x275c] ;  /* 0x00275c00011b7983 */ /* 0x010f280000300800 */
        /* <DEDUP_REMOVED lines=25> */
[----:B------:R-:W4:Y:S01]  /*48cf0*/  LDL.LU R28, [R1+0x26f4] ;  /* 0x0026f400011c7983 */ /* 0x000f220000300800 */
[----:B------:R-:W-:-:S02]  /*48d00*/  IADD3 R49, P5, R49, UR28, RZ ;  /* 0x0000001c31317c10 */ /* 0x000fc4000ffbe0ff */
[----:B------:R-:W-:Y:S02]  /*48d10*/  IADD3.X R50, R50, UR16, RZ, P6, !PT ;  /* 0x0000001032327c10 */ /* 0x000fe4000b7fe4ff */
[----:B--2---:R-:W-:Y:S02]  /*48d20*/  IADD3 R51, P6, R51, UR28, RZ ;  /* 0x0000001c33337c10 */ /* 0x004fe4000ffde0ff */
[----:B---3--:R-:W-:Y:S02]  /*48d30*/  IADD3.X R26, R26, UR16, RZ, P1, !PT ;  /* 0x000000101a1a7c10 */ /* 0x008fe40008ffe4ff */
[----:B----4-:R-:W-:Y:S01]  /*48d40*/  IADD3 R27, P1, R27, UR28, RZ ;  /* 0x0000001c1b1b7c10 */ /* 0x010fe2000ff3e0ff */
        /* <DEDUP_REMOVED lines=46> */
[----:B------:R4:W-:Y:S04]  /*49030*/  STL [R1+0x2738], R18 ;  /* 0x0027381201007387 */ /* 0x0009e80000100800 */
[----:B------:R4:W-:Y:S01]  /*49040*/  STL [R1+0x270c], R19 ;  /* 0x00270c1301007387 */ /* 0x0009e20000100800 */
[----:B------:R-:W-:-:S03]  /*49050*/  IADD3 R40, P1, R40, UR28, RZ ;  /* 0x0000001c28287c10 */ /* 0x000fc6000ff3e0ff */
[----:B------:R4:W-:Y:S01]  /*49060*/  STL [R1+0x2730], R41 ;  /* 0x0027302901007387 */ /* 0x0009e20000100800 */
[----:B------:R-:W-:-:S03]  /*49070*/  IADD3.X R29, R29, UR16, RZ, P2, !PT ;  /* 0x000000101d1d7c10 */ /* 0x000fc600097fe4ff */
[----:B------:R4:W-:Y:S04]  /*49080*/  STL [R1+0x2704], R43 ;  /* 0x0027042b01007387 */ /* 0x0009e80000100800 */
[----:B------:R4:W-:Y:S01]  /*49090*/  STL [R1+0x2728], R42 ;  /* 0x0027282a01007387 */ /* 0x0009e20000100800 */
[----:B------:R-:W-:-:S03]  /*490a0*/  IADD3 R28, P2, R28, UR28, RZ ;  /* 0x0000001c1c1c7c10 */ /* 0x000fc6000ff5e0ff */
        /* <DEDUP_REMOVED lines=34> */
[----:B------:R-:W-:-:S02]  /*492d0*/  IADD3.X R49, R49, UR16, RZ, P3, !PT ;  /* 0x0000001031317c10 */ /* 0x000fc40009ffe4ff */
[----:B------:R-:W-:Y:S02]  /*492e0*/  IADD3 R50, P3, R50, UR28, RZ ;  /* 0x0000001c32327c10 */ /* 0x000fe4000ff7e0ff */
[----:B--2---:R-:W-:Y:S02]  /*492f0*/  IADD3.X R51, R51, UR16, RZ, P4, !PT ;  /* 0x0000001033337c10 */ /* 0x004fe4000a7fe4ff */
[----:B---3--:R-:W-:Y:S02]  /*49300*/  IADD3 R26, P4, R26, UR28, RZ ;  /* 0x0000001c1a1a7c10 */ /* 0x008fe4000ff9e0ff */
[----:B----4-:R-:W-:Y:S01]  /*49310*/  IADD3.X R27, R27, UR16, RZ, P5, !PT ;  /* 0x000000101b1b7c10 */ /* 0x010fe2000affe4ff */
        /* <DEDUP_REMOVED lines=3157> */
[----:B------:R-:W0:Y:S02]  /*55870*/  S2R R60, SR_TID.X ;  /* 0x00000000003c7919 */ /* 0x000e240000002100 */
[----:B0-----:R-:W-:-:S04]  /*55880*/  LOP3.LUT R60, R60, 0x1f, RZ, 0xc0, !PT ;  /* 0x0000001f3c3c7812 */ /* 0x001fc800078ec0ff */
[----:B------:R-:W-:Y:S02]  /*55890*/  LOP3.LUT R60, R60, 0x10, RZ, 0x3c, !PT ;  /* 0x000000103c3c7812 */ /* 0x000fe400078e3cff */
[----:B------:R-:W-:Y:S02]  /*558a0*/  IADD3.X R49, R49, UR50, RZ, P2, !PT ;  /* 0x0000003231317c10 */ /* 0x000fe400097fe4ff */
[----:B------:R-:W-:Y:S02]  /*558b0*/  IADD3 R50, P2, R50, UR4, RZ ;  /* 0x0000000432327c10 */ /* 0x000fe4000ff5e0ff */
[----:B--2---:R-:W-:Y:S02]  /*558c0*/  IADD3.X R51, R51, UR50, RZ, P3, !PT ;  /* 0x0000003233337c10 */ /* 0x004fe40009ffe4ff */
[----:B---3--:R-:W-:Y:S02]  /*558d0*/  IADD3 R26, P3, R26, UR4, RZ ;  /* 0x000000041a1a7c10 */ /* 0x008fe4000ff7e0ff */
[----:B----4-:R-:W-:Y:S01]  /*558e0*/  IADD3.X R27, R27, UR50, RZ, P4, !PT ;  /* 0x000000321b1b7c10 */ /* 0x010fe2000a7fe4ff */
[----:B------:R-:W-:Y:S01]  /*558f0*/  STL [R1+0x28c8], R49 ;  /* 0x0028c83101007387 */ /* 0x000fe20000100800 */
[----:B------:R-:W-:-:S03]  /*55900*/  IADD3 R56, P4, R56, UR4, RZ ;  /* 0x0000000438387c10 */ /* 0x000fc6000ff9e0ff */
[----:B------:R-:W-:Y:S01]  /*55910*/  STL [R1+0x2934], R50 ;  /* 0x0029343201007387 */ /* 0x000fe20000100800 */
[----:B------:R-:W-:-:S03]  /*55920*/  IADD3.X R57, R57, UR50, RZ, P5, !PT ;  /* 0x0000003239397c10 */ /* 0x000fc6000affe4ff */
        /* <DEDUP_REMOVED lines=45> */
[----:B------:R-:W-:-:S03]  /*55c00*/  IADD3.X R61, R61, UR50, RZ, P1, !PT ;  /* 0x000000323d3d7c10 */ /* 0x000fc60008ffe4ff */
[----:B------:R-:W-:Y:S04]  /*55c10*/  STL [R1+0x296c], R41 ;  /* 0x00296c2901007387 */ /* 0x000fe80000100800 */
[----:B------:R-:W-:Y:S04]  /*55c20*/  STL [R1+0x2930], R43 ;  /* 0x0029302b01007387 */ /* 0x000fe80000100800 */
[----:B------:R-:W-:Y:S04]  /*55c30*/  STL [R1+0x2968], R42 ;  /* 0x0029682a01007387 */ /* 0x000fe80000100800 */
[----:B------:R-:W-:Y:S04]  /*55c40*/  STL [R1+0x2938], R40 ;  /* 0x0029382801007387 */ /* 0x000fe80000100800 */
[----:B------:R0:W-:Y:S02]  /*55c50*/  STL [R1+0x2950], R61 ;  /* 0x0029503d01007387 */ /* 0x0001e40000100800 */
[----:B0-----:R-:W0:Y:S01]  /*55c60*/  S2R R61, SR_TID.X ;  /* 0x00000000003d7919 */ /* 0x001e220000002100 */
[----:B------:R-:W-:-:S02]  /*55c70*/  IADD3.X R29, R29, UR50, RZ, P5, !PT ;  /* 0x000000321d1d7c10 */ /* 0x000fc4000affe4ff */
[----:B------:R-:W-:-:S03]  /*55c80*/  IADD3.X R28, R28, UR50, RZ, P6, !PT ;  /* 0x000000321c1c7c10 */ /* 0x000fc6000b7fe4ff */
[----:B------:R1:W-:Y:S04]  /*55c90*/  STL [R1+0x2940], R29 ;  /* 0x0029401d01007387 */ /* 0x0003e80000100800 */
[----:B------:R2:W-:Y:S01]  /*55ca0*/  STL [R1+0x2948], R28 ;  /* 0x0029481c01007387 */ /* 0x0005e20000100800 */
[----:B0-----:R-:W-:-:S04]  /*55cb0*/  LOP3.LUT R61, R61, 0x1f, RZ, 0xc0, !PT ;  /* 0x0000001f3d3d7812 */ /* 0x001fc800078ec0ff */
[----:B------:R-:W-:Y:S01]  /*55cc0*/  LOP3.LUT R61, R61, 0x18, RZ, 0x3c, !PT ;  /* 0x000000183d3d7812 */ /* 0x000fe200078e3cff */
[----:B-1----:R-:W3:Y:S04]  /*55cd0*/  LDL.LU R29, [R1+0x2958] ;  /* 0x00295800011d7983 */ /* 0x002ee80000300800 */
[----:B--2---:R-:W2:Y:S01]  /*55ce0*/  LDL.LU R28, [R1+0x2960] ;  /* 0x00296000011c7983 */ /* 0x004ea20000300800 */
[----:B---3--:R-:W-:Y:S02]  /*55cf0*/  IADD3.X R29, R29, UR50, RZ, P2, !PT ;  /* 0x000000321d1d7c10 */ /* 0x008fe400097fe4ff */
[----:B--2---:R-:W-:-:S05]  /*55d00*/  IADD3.X R28, R28, UR50, RZ, P3, !PT ;  /* 0x000000321c1c7c10 */ /* 0x004fca0009ffe4ff */
[----:B------:R1:W-:Y:S04]  /*55d10*/  STL [R1+0x2960], R28 ;  /* 0x0029601c01007387 */ /* 0x0003e80000100800 */
[----:B------:R1:W-:Y:S01]  /*55d20*/  STL [R1+0x2958], R29 ;  /* 0x0029581d01007387 */ /* 0x0003e20000100800 */
[----:B------:R-:W-:Y:S05]  /*55d30*/  @P0 BRA `(.L_x_1) ;  /* 0xfffffc1c00600947 */ /* 0x000fea000383ffff */
.L_x_0:
[----:B-----5:R2:W-:Y:S01]  /*55d40*/  STL [R1+0x2c64], R0 ;  /* 0x002c640001007387 */ /* 0x0205e20000100800 */
[----:B------:R-:W-:Y:S01]  /*55d50*/  F2FP.SATFINITE.E4M3.F32.PACK_AB_MERGE_C R16, R13, R12, RZ ;  /* 0x0000000c0d10723e */ /* 0x000fe200048070ff */
[----:B------:R-:W-:Y:S01]  /*55d60*/  ULDC.64 UR34, c[0x0][0x228] ;  /* 0x00008a0000227ab9 */ /* 0x000fe20000000a00 */
[----:B------:R-:W-:Y:S01]  /*55d70*/  F2FP.SATFINITE.E4M3.F32.PACK_AB_MERGE_C R15, R15, R14, RZ ;  /* 0x0000000e0f0f723e */ /* 0x000fe200048070ff */
[----:B------:R3:W-:Y:S01]  /*55d80*/  STL [R1+0x2c60], R2 ;  /* 0x002c600201007387 */ /* 0x0007e20000100800 */
[----:B------:R-:W-:Y:S01]  /*55d90*/  ULDC UR4, c[0x0][0x244] ;  /* 0x0000910000047ab9 */ /* 0x000fe20000000800 */
[----:B------:R-:W-:Y:S01]  /*55da0*/  ULDC.64 UR8, c[0x0][0x220] ;  /* 0x0000880000087ab9 */ /* 0x000fe20000000a00 */
[----:B------:R-:W-:Y:S01]  /*55db0*/  ULDC.64 UR6, c[0x0][0x220] ;  /* 0x0000880000067ab9 */ /* 0x000fe20000000a00 */
[----:B------:R-:W-:Y:S01]  /*55dc0*/  STL.64 [R1+0x2b88], R4 ;  /* 0x002b880401007387 */ /* 0x000fe20000100a00 */
[----:B------:R-:W-:Y:S01]  /*55dd0*/  ULDC.64 UR10, c[0x0][0x220] ;  /* 0x00008800000a7ab9 */ /* 0x000fe20000000a00 */
[----:B--2---:R-:W-:Y:S01]  /*55de0*/  F2FP.SATFINITE.E4M3.F32.PACK_AB_MERGE_C R0, R37, R36, RZ ;  /* 0x000000242500723e */ /* 0x004fe200048070ff */
[----:B------:R-:W-:Y:S01]  /*55df0*/  ULDC UR12, c[0x0][0x248] ;  /* 0x00009200000c7ab9 */ /* 0x000fe20000000800 */
[----:B------:R-:W-:Y:S01]  /*55e00*/  STL.64 [R1+0x2b80], R6 ;  /* 0x002b800601007387 */ /* 0x000fe20000100a00 */
[----:B------:R-:W-:Y:S01]  /*55e10*/  ULDC UR14, c[0x0][0x248] ;  /* 0x00009200000e7ab9 */ /* 0x000fe20000000800 */
[----:B---3--:R-:W-:Y:S01]  /*55e20*/  F2FP.SATFINITE.E4M3.F32.PACK_AB_MERGE_C R2, R9, R8, RZ ;  /* 0x000000080902723e */ /* 0x008fe200048070ff */
[----:B------:R-:W-:Y:S01]  /*55e30*/  ULDC UR16, c[0x0][0x248] ;  /* 0x0000920000107ab9 */ /* 0x000fe20000000800 */
[----:B------:R-:W-:Y:S01]  /*55e40*/  STL.64 [R1+0x2b78], R48 ;  /* 0x002b783001007387 */ /* 0x000fe20000100a00 */
[----:B------:R-:W-:Y:S01]  /*55e50*/  ULDC UR18, c[0x0][0x248] ;  /* 0x0000920000127ab9 */ /* 0x000fe20000000800 */
[----:B------:R-:W-:Y:S01]  /*55e60*/  ULDC UR19, c[0x0][0x248] ;  /* 0x0000920000137ab9 */ /* 0x000fe20000000800 */
[----:B------:R-:W-:Y:S01]  /*55e70*/  ULDC UR21, c[0x0][0x248] ;  /* 0x0000920000157ab9 */ /* 0x000fe20000000800 */
[----:B------:R-:W-:Y:S01]  /*55e80*/  STL.64 [R1+0x2b70], R50 ;  /* 0x002b703201007387 */ /* 0x000fe20000100a00 */
[----:B------:R-:W-:Y:S01]  /*55e90*/  ULDC UR23, c[0x0][0x248] ;  /* 0x0000920000177ab9 */ /* 0x000fe20000000800 */
[----:B------:R-:W-:Y:S01]  /*55ea0*/  ULDC UR28, c[0x0][0x248] ;  /* 0x00009200001c7ab9 */ /* 0x000fe20000000800 */
[----:B------:R-:W-:Y:S01]  /*55eb0*/  ULDC UR24, c[0x0][0x228] ;  /* 0x00008a0000187ab9 */ /* 0x000fe20000000800 */
[----:B------:R-:W-:Y:S01]  /*55ec0*/  STL.64 [R1+0x2b68], R56 ;  /* 0x002b683801007387 */ /* 0x000fe20000100a00 */
[----:B------:R-:W2:Y:S01]  /*55ed0*/  S2UR UR26, SR_CgaCtaId ;  /* 0x00000000001a79c3 */ /* 0x000ea20000008800 */
[----:B------:R-:W-:Y:S01]  /*55ee0*/  ULDC UR25, c[0x0][0x228] ;  /* 0x00008a0000197ab9 */ /* 0x000fe20000000800 */
[----:B------:R-:W-:Y:S01]  /*55ef0*/  ULDC UR27, c[0x0][0x228] ;  /* 0x00008a00001b7ab9 */ /* 0x000fe20000000800 */
[----:B------:R3:W-:Y:S01]  /*55f00*/  STL [R1+0x2b60], R3 ;  /* 0x002b600301007387 */ /* 0x0007e20000100800 */
[----:B------:R-:W-:Y:S01]  /*55f10*/  ULDC UR38, c[0x0][0x228] ;  /* 0x00008a0000267ab9 */ /* 0x000fe20000000800 */
[----:B------:R-:W-:Y:S01]  /*55f20*/  ULDC UR55, c[0x0][0x228] ;  /* 0x00008a0000377ab9 */ /* 0x000fe20000000800 */
[----:B------:R-:W-:Y:S01]  /*55f30*/  ULDC UR54, c[0x0][0x228] ;  /* 0x00008a0000367ab9 */ /* 0x000fe20000000800 */
[----:B------:R-:W-:Y:S01]  /*55f40*/  STL [R1+0x2c68], R16 ;  /* 0x002c681001007387 */ /* 0x000fe20000100800 */
[----:B------:R-:W-:Y:S01]  /*55f50*/  ULDC UR53, c[0x0][0x228] ;  /* 0x00008a0000357ab9 */ /* 0x000fe20000000800 */
[----:B------:R-:W-:Y:S01]  /*55f60*/  ULDC UR31, c[0x0][0x228] ;  /* 0x00008a00001f7ab9 */ /* 0x000fe20000000800 */
[----:B------:R-:W-:Y:S01]  /*55f70*/  ULDC UR30, c[0x0][0x228] ;  /* 0x00008a00001e7ab9 */ /* 0x000fe20000000800 */
[----:B------:R-:W-:Y:S01]  /*55f80*/  STL [R1+0x2c6c], R15 ;  /* 0x002c6c0f01007387 */ /* 0x000fe20000100800 */
[----:B------:R-:W-:Y:S01]  /*55f90*/  ULDC UR57, c[0x0][0x228] ;  /* 0x00008a0000397ab9 */ /* 0x000fe20000000800 */
[----:B---3--:R-:W-:Y:S01]  /*55fa0*/  F2FP.SATFINITE.E4M3.F32.PACK_AB_MERGE_C R3, R39, R38, RZ ;  /* 0x000000262703723e */ /* 0x008fe200048070ff */
[----:B------:R-:W-:Y:S01]  /*55fb0*/  ULDC UR56, c[0x0][0x228] ;  /* 0x00008a0000387ab9 */ /* 0x000fe20000000800 */
[----:B------:R3:W-:Y:S01]  /*55fc0*/  STL [R1+0x28ac], R0 ;  /* 0x0028ac0001007387 */ /* 0x0007e20000100800 */
[----:B------:R-:W-:Y:S01]  /*55fd0*/  ULDC UR60, c[0x0][0x228] ;  /* 0x00008a00003c7ab9 */ /* 0x000fe20000000800 */
[----:B------:R-:W-:Y:S01]  /*55fe0*/  ULDC UR59, c[0x0][0x228] ;  /* 0x00008a00003b7ab9 */ /* 0x000fe20000000800 */
[----:B------:R-:W-:Y:S01]  /*55ff0*/  ULDC UR58, c[0x0][0x228] ;  /* 0x00008a00003a7ab9 */ /* 0x000fe20000000800 */
[----:B------:R4:W-:Y:S01]  /*56000*/  STL [R1+0x28b0], R3 ;  /* 0x0028b00301007387 */ /* 0x0009e20000100800 */
[----:B------:R-:W-:Y:S01]  /*56010*/  ULDC UR36, c[0x0][0x228] ;  /* 0x00008a0000247ab9 */ /* 0x000fe20000000800 */
[----:B------:R-:W-:Y:S01]  /*56020*/  ULDC UR37, c[0x0][0x228] ;  /* 0x00008a0000257ab9 */ /* 0x000fe20000000800 */
[----:B------:R-:W-:Y:S01]  /*56030*/  ULDC UR40, c[0x0][0x228] ;  /* 0x00008a0000287ab9 */ /* 0x000fe20000000800 */
[----:B------:R0:W-:Y:S01]  /*56040*/  STL [R1+0x2744], R2 ;  /* 0x0027440201007387 */ /* 0x0001e20000100800 */
[----:B------:R-:W-:Y:S01]  /*56050*/  ULDC UR41, c[0x0][0x228] ;  /* 0x00008a0000297ab9 */ /* 0x000fe20000000800 */
[----:B---3--:R-:W-:Y:S01]  /*56060*/  F2FP.SATFINITE.E4M3.F32.PACK_AB_MERGE_C R0, R11, R10, RZ ;  /* 0x0000000a0b00723e */ /* 0x008fe200048070ff */
[----:B------:R-:W-:Y:S01]  /*56070*/  ULDC UR42, c[0x0][0x228] ;  /* 0x00008a00002a7ab9 */ /* 0x000fe20000000800 */
[----:B------:R-:W-:Y:S01]  /*56080*/  ULDC UR43, c[0x0][0x228] ;  /* 0x00008a00002b7ab9 */ /* 0x000fe20000000800 */
[----:B------:R-:W-:Y:S01]  /*56090*/  ULDC UR44, c[0x0][0x228] ;  /* 0x00008a00002c7ab9 */ /* 0x000fe20000000800 */
[----:B----4-:R-:W-:Y:S01]  /*560a0*/  F2FP.SATFINITE.E4M3.F32.PACK_AB_MERGE_C R3, R45, R44, RZ ;  /* 0x0000002c2d03723e */ /* 0x010fe200048070ff */
[----:B------:R3:W-:Y:S01]  /*560b0*/  STL [R1+0x274c], R0 ;  /* 0x00274c0001007387 */ /* 0x0007e20000100800 */
[----:B------:R-:W-:Y:S01]  /*560c0*/  ULDC UR45, c[0x0][0x228] ;  /* 0x00008a00002d7ab9 */ /* 0x000fe20000000800 */
[----:B------:R-:W-:Y:S01]  /*560d0*/  ULDC UR46, c[0x0][0x228] ;  /* 0x00008a00002e7ab9 */ /* 0x000fe20000000800 */
[----:B0-----:R-:W-:Y:S01]  /*560e0*/  F2FP.SATFINITE.E4M3.F32.PACK_AB_MERGE_C R2, R47, R46, RZ ;  /* 0x0000002e2f02723e */ /* 0x001fe200048070ff */
[----:B------:R0:W-:Y:S01]  /*560f0*/  STL [R1+0x26d4], R3 ;  /* 0x0026d40301007387 */ /* 0x0001e20000100800 */
[----:B------:R-:W-:Y:S01]  /*56100*/  ULDC UR47, c[0x0][0x228] ;  /* 0x00008a00002f7ab9 */ /* 0x000fe20000000800 */
[----:B------:R-:W-:Y:S01]  /*56110*/  ULDC UR48, c[0x0][0x228] ;  /* 0x00008a0000307ab9 */ /* 0x000fe20000000800 */
[----:B------:R-:W-:Y:S01]  /*56120*/  ULDC UR50, c[0x0][0x228] ;  /* 0x00008a0000327ab9 */ /* 0x000fe20000000800 */
[----:B------:R-:W4:Y:S01]  /*56130*/  LDL.LU R8, [R1] ;  /* 0x0000000001087983 */ /* 0x000f220000300800 */
[----:B------:R-:W-:Y:S01]  /*56140*/  ULDC UR51, c[0x0][0x228] ;  /* 0x00008a0000337ab9 */ /* 0x000fe20000000800 */
[----:B---3--:R-:W-:Y:S01]  /*56150*/  F2FP.SATFINITE.E4M3.F32.PACK_AB_MERGE_C R0, R53, R52, RZ ;  /* 0x000000343500723e */ /* 0x008fe200048070ff */
[----:B------:R-:W-:Y:S01]  /*56160*/  ULDC UR49, c[0x0][0x228] ;  /* 0x00008a0000317ab9 */ /* 0x000fe20000000800 */
[----:B------:R3:W-:Y:S01]  /*56170*/  STL [R1+0x26dc], R2 ;  /* 0x0026dc0201007387 */ /* 0x0007e20000100800 */
[----:B------:R-:W-:Y:S01]  /*56180*/  ULDC UR52, c[0x0][0x228] ;  /* 0x00008a0000347ab9 */ /* 0x000fe20000000800 */
[----:B------:R-:W-:Y:S01]  /*56190*/  ULDC UR61, c[0x0][0x228] ;  /* 0x00008a00003d7ab9 */ /* 0x000fe20000000800 */
[----:B------:R-:W-:Y:S01]  /*561a0*/  ULDC UR13, c[0x0][0x228] ;  /* 0x00008a00000d7ab9 */ /* 0x000fe20000000800 */
[----:B------:R-:W4:Y:S01]  /*561b0*/  LDL.LU R39, [R1+0x4] ;  /* 0x0000040001277983 */ /* 0x000f220000300800 */
[----:B------:R-:W-:Y:S01]  /*561c0*/  ULDC UR15, c[0x0][0x228] ;  /* 0x00008a00000f7ab9 */ /* 0x000fe20000000800 */
[----:B------:R-:W-:Y:S01]  /*561d0*/  ULDC UR17, c[0x0][0x228] ;  /* 0x00008a0000117ab9 */ /* 0x000fe20000000800 */
[----:B------:R-:W-:Y:S01]  /*561e0*/  ULDC UR20, c[0x0][0x228] ;  /* 0x00008a0000147ab9 */ /* 0x000fe20000000800 */
[----:B------:R1:W-:Y:S01]  /*561f0*/  STL [R1+0x2670], R0 ;  /* 0x0026700001007387 */ /* 0x0003e20000100800 */
[----:B------:R-:W-:Y:S01]  /*56200*/  ULDC UR22, c[0x0][0x228] ;  /* 0x00008a0000167ab9 */ /* 0x000fe20000000800 */
[----:B------:R-:W-:-:S02]  /*56210*/  ULDC UR39, c[0x0][0x228] ;  /* 0x00008a0000277ab9 */ /* 0x000fc40000000800 */
        /* <DEDUP_REMOVED lines=20> */
[----:B---3--:R-:W3:Y:S04]  /*56360*/  LDL.LU R2, [R1+0xbd8] ;  /* 0x000bd80001027983 */ /* 0x008ee80000300800 */
        /* <DEDUP_REMOVED lines=25> */
[----:B------:R-:W-:-:S03]  /*56500*/  F2FP.SATFINITE.E4M3.F32.PACK_AB_MERGE_C R10, R55, R54, RZ ;  /* 0x00000036370a723e */ /* 0x000fc600048070ff */
[----:B------:R-:W3:Y:S04]  /*56510*/  LDL.LU R18, [R1+0xb90] ;  /* 0x000b900001127983 */ /* 0x000ee80000300800 */
[----:B------:R-:W3:Y:S04]  /*56520*/  LDL.LU R17, [R1+0xb94] ;  /* 0x000b940001117983 */ /* 0x000ee80000300800 */
[----:B------:R-:W-:Y:S04]  /*56530*/  STL.64 [R1+0x2b90], R52 ;  /* 0x002b903401007387 */ /* 0x000fe80000100a00 */
[----:B------:R-:W-:Y:S04]  /*56540*/  STL.64 [R1+0x2b98], R54 ;  /* 0x002b983601007387 */ /* 0x000fe80000100a00 */
[----:B------:R0:W-:Y:S01]  /*56550*/  STL [R1+0x2680], R10 ;  /* 0x0026800a01007387 */ /* 0x0001e20000100800 */
[----:B----4-:R-:W-:-:S05]  /*56560*/  F2FP.SATFINITE.E4M3.F32.PACK_AB_MERGE_C R9, R39, R8, RZ ;  /* 0x000000082709723e */ /* 0x010fca00048070ff */
[----:B------:R1:W-:Y:S01]  /*56570*/  STL [R1+0x2610], R9 ;  /* 0x0026100901007387 */ /* 0x0003e20000100800 */
[----:B--2---:R-:W-:-:S05]  /*56580*/  F2FP.SATFINITE.E4M3.F32.PACK_AB_MERGE_C R8, R37, R38, RZ ;  /* 0x000000262508723e */ /* 0x004fca00048070ff */
[----:B------:R2:W-:Y:S01]  /*56590*/  STL [R1+0x2618], R8 ;  /* 0x0026180801007387 */ /* 0x0005e20000100800 */
[----:B0-----:R-:W-:Y:S02]  /*565a0*/  F2FP.SATFINITE.E4M3.F32.PACK_AB_MERGE_C R10, R15, R36, RZ ;  /* 0x000000240f0a723e */ /* 0x001fe400048070ff */
[----:B-1----:R-:W-:-:S03]  /*565b0*/  F2FP.SATFINITE.E4M3.F32.PACK_AB_MERGE_C R9, R16, R14, RZ ;  /* 0x0000000e1009723e */ /* 0x002fc600048070ff */
[----:B------:R-:W-:Y:S01]  /*565c0*/  STL [R1+0x25e0], R10 ;  /* 0x0025e00a01007387 */ /* 0x000fe20000100800 */
[----:B--2---:R-:W-:-:S03]  /*565d0*/  F2FP.SATFINITE.E4M3.F32.PACK_AB_MERGE_C R8, R12, R13, RZ ;  /* 0x0000000d0c08723e */ /* 0x004fc600048070ff */
[----:B------:R-:W-:Y:S04]  /*565e0*/  STL [R1+0x25e4], R9 ;  /* 0x0025e40901007387 */ /* 0x000fe80000100800 */
[----:B------:R0:W-:Y:S01]  /*565f0*/  STL [R1+0x25d0], R8 ;  /* 0x0025d00801007387 */ /* 0x0001e20000100800 */
[----:B------:R-:W-:Y:S02]  /*56600*/  F2FP.SATFINITE.E4M3.F32.PACK_AB_MERGE_C R3, R56, R3, RZ ;  /* 0x000000033803723e */ /* 0x000fe400048070ff */
[----:B------:R-:W-:-:S05]  /*56610*/  F2FP.SATFINITE.E4M3.F32.PACK_AB_MERGE_C R14, R50, R57, RZ ;  /* 0x00000039320e723e */ /* 0x000fca00048070ff */
[----:B------:R-:W-:Y:S01]  /*56620*/  STL [R1+0x2c70], R14 ;  /* 0x002c700e01007387 */ /* 0x000fe20000100800 */
[----:B------:R-:W-:-:S03]  /*56630*/  F2FP.SATFINITE.E4M3.F32.PACK_AB_MERGE_C R42, R42, R51, RZ ;  /* 0x000000332a2a723e */ /* 0x000fc600048070ff */
[----:B------:R1:W-:Y:S01]  /*56640*/  STL [R1+0x25d4], R3 ;  /* 0x0025d40301007387 */ /* 0x0003e20000100800 */
[----:B0-----:R-:W-:-:S03]  /*56650*/  F2FP.SATFINITE.E4M3.F32.PACK_AB_MERGE_C R8, R49, R48, RZ ;  /* 0x000000303108723e */ /* 0x001fc600048070ff */
[----:B------:R-:W-:Y:S01]  /*56660*/  STL [R1+0x2c74], R42 ;  /* 0x002c742a01007387 */ /* 0x000fe20000100800 */
[----:B------:R-:W-:-:S03]  /*56670*/  F2FP.SATFINITE.E4M3.F32.PACK_AB_MERGE_C R6, R7, R6, RZ ;  /* 0x000000060706723e */ /* 0x000fc600048070ff */
[----:B------:R-:W-:Y:S01]  /*56680*/  STL [R1+0x28a0], R8 ;  /* 0x0028a00801007387 */ /* 0x000fe20000100800 */
[----:B-1----:R-:W-:-:S03]  /*56690*/  F2FP.SATFINITE.E4M3.F32.PACK_AB_MERGE_C R3, R5, R4, RZ ;  /* 0x000000040503723e */ /* 0x002fc600048070ff */
[----:B------:R-:W-:Y:S01]  /*566a0*/  STL [R1+0x28a4], R6 ;  /* 0x0028a40601007387 */ /* 0x000fe20000100800 */
[----:B---3--:R-:W-:-:S03]  /*566b0*/  F2FP.SATFINITE.E4M3.F32.PACK_AB_MERGE_C R2, R0, R2, RZ ;  /* 0x000000020002723e */ /* 0x008fc600048070ff */
[----:B------:R0:W-:Y:S04]  /*566c0*/  STL [R1+0x2740], R3 ;  /* 0x0027400301007387 */ /* 0x0001e80000100800 */
[----:B------:R1:W-:Y:S01]  /*566d0*/  STL [R1+0x2748], R2 ;  /* 0x0027480201007387 */ /* 0x0003e20000100800 */
[----:B------:R-:W-:-:S05]  /*566e0*/  F2FP.SATFINITE.E4M3.F32.PACK_AB_MERGE_C R0, R61, R60, RZ ;  /* 0x0000003c3d00723e */ /* 0x000fca00048070ff */
[----:B------:R2:W-:Y:S01]  /*566f0*/  STL [R1+0x26d8], R0 ;  /* 0x0026d80001007387 */ /* 0x0005e20000100800 */
[----:B0-----:R-:W-:Y:S02]  /*56700*/  F2FP.SATFINITE.E4M3.F32.PACK_AB_MERGE_C R3, R58, R59, RZ ;  /* 0x0000003b3a03723e */ /* 0x001fe400048070ff */
[----:B-1----:R-:W-:-:S03]  /*56710*/  F2FP.SATFINITE.E4M3.F32.PACK_AB_MERGE_C R2, R41, R43, RZ ;  /* 0x0000002b2902723e */ /* 0x002fc600048070ff */
[----:B------:R0:W-:Y:S04]  /*56720*/  STL [R1+0x26d0], R3 ;  /* 0x0026d00301007387 */ /* 0x0001e80000100800 */
[----:B------:R1:W-:Y:S01]  /*56730*/  STL [R1+0x267c], R2 ;  /* 0x00267c0201007387 */ /* 0x0003e20000100800 */
[----:B--2---:R-:W-:-:S05]  /*56740*/  F2FP.SATFINITE.E4M3.F32.PACK_AB_MERGE_C R0, R35, R40, RZ ;  /* 0x000000282300723e */ /* 0x004fca00048070ff */
        /* <DEDUP_REMOVED lines=9> */
[----:B------:R-:W-:Y:S04]  /*567e0*/  STL [R1+0x25d8], R3 ;  /* 0x0025d80301007387 */ /* 0x000fe80000100800 */
[----:B------:R-:W-:Y:S01]  /*567f0*/  STL [R1+0x25b4], R2 ;  /* 0x0025b40201007387 */ /* 0x000fe20000100800 */
[----:B--2---:R-:W-:Y:S02]  /*56800*/  F2FP.SATFINITE.E4M3.F32.PACK_AB_MERGE_C R0, R23, R24, RZ ;  /* 0x000000181700723e */ /* 0x004fe400048070ff */
[----:B------:R-:W-:-:S05]  /*56810*/  F2FP.SATFINITE.E4M3.F32.PACK_AB_MERGE_C R13, R21, R22, RZ ;  /* 0x00000016150d723e */ /* 0x000fca00048070ff */
[----:B------:R-:W-:Y:S01]  /*56820*/  STL [R1+0x2c78], R13 ;  /* 0x002c780d01007387 */ /* 0x000fe20000100800 */
[----:B------:R-:W-:-:S03]  /*56830*/  F2FP.SATFINITE.E4M3.F32.PACK_AB_MERGE_C R12, R19, R20, RZ ;  /* 0x00000014130c723e */ /* 0x000fc600048070ff */
[----:B------:R-:W-:Y:S04]  /*56840*/  STL [R1+0x25b0], R0 ;  /* 0x0025b00001007387 */ /* 0x000fe80000100800 */
[----:B------:R0:W-:Y:S04]  /*56850*/  STL [R1+0x2c7c], R12 ;  /* 0x002c7c0c01007387 */ /* 0x0001e80000100800 */
[----:B0-----:R-:W2:Y:S04]  /*56860*/  LDL.LU R12, [R1+0xb9c] ;  /* 0x000b9c00010c7983 */ /* 0x001ea80000300800 */
[----:B------:R-:W3:Y:S01]  /*56870*/  LDL.LU R13, [R1+0xb80] ;  /* 0x000b8000010d7983 */ /* 0x000ee20000300800 */
[----:B------:R-:W-:-:S05]  /*56880*/  F2FP.SATFINITE.E4M3.F32.PACK_AB_MERGE_C R0, R17, R18, RZ ;  /* 0x000000121100723e */ /* 0x000fca00048070ff */
[----:B------:R-:W-:Y:S04]  /*56890*/  STL [R1+0x2870], R0 ;  /* 0x0028700001007387 */ /* 0x000fe80000100800 */
[----:B---3--:R0:W-:Y:S04]  /*568a0*/  STL [R1+0x2c80], R13 ;  /* 0x002c800d01007387 */ /* 0x0081e80000100800 */
[----:B0-----:R-:W2:Y:S04]  /*568b0*/  LDL.LU R13, [R1+0xb98] ;  /* 0x000b9800010d7983 */ /* 0x001ea80000300800 */
[----:B------:R-:W3:Y:S04]  /*568c0*/  LDL.LU R42, [R1+0xb84] ;  /* 0x000b8400012a7983 */ /* 0x000ee80000300800 */
        /* <DEDUP_REMOVED lines=58> */
[----:B--2---:R-:W-:-:S03]  /*56c70*/  F2FP.SATFINITE.E4M3.F32.PACK_AB_MERGE_C R12, R12, R13, RZ ;  /* 0x0000000d0c0c723e */ /* 0x004fc600048070ff */
[----:B------:R-:W2:Y:S04]  /*56c80*/  LDL.LU R13, [R1+0x2c80] ;  /* 0x002c8000010d7983 */ /* 0x000ea80000300800 */
[----:B------:R0:W-:Y:S01]  /*56c90*/  STL [R1+0x2874], R12 ;  /* 0x0028740c01007387 */ /* 0x0001e20000100800 */
[----:B----4-:R-:W-:-:S03]  /*56ca0*/  F2FP.SATFINITE.E4M3.F32.PACK_AB_MERGE_C R15, R15, R14, RZ ;  /* 0x0000000e0f0f723e */ /* 0x010fc600048070ff */
[----:B0-----:R-:W4:Y:S01]  /*56cb0*/  LDL.LU R12, [R1+0x2c7c] ;  /* 0x002c7c00010c7983 */ /* 0x001f220000300800 */
[----:B---3--:R-:W-:Y:S02]  /*56cc0*/  F2FP.SATFINITE.E4M3.F32.PACK_AB_MERGE_C R0, R0, R16, RZ ;  /* 0x000000100000723e */ /* 0x008fe400048070ff */
[----:B------:R-:W-:Y:S02]  /*56cd0*/  F2FP.SATFINITE.E4M3.F32.PACK_AB_MERGE_C R54, R55, R54, RZ ;  /* 0x000000363736723e */ /* 0x000fe400048070ff */
[----:B------:R-:W-:Y:S02]  /*56ce0*/  F2FP.SATFINITE.E4M3.F32.PACK_AB_MERGE_C R52, R53, R52, RZ ;  /* 0x000000343534723e */ /* 0x000fe400048070ff */
[----:B------:R-:W-:Y:S02]  /*56cf0*/  F2FP.SATFINITE.E4M3.F32.PACK_AB_MERGE_C R46, R46, R47, RZ ;  /* 0x0000002f2e2e723e */ /* 0x000fe400048070ff */
[----:B------:R-:W-:Y:S02]  /*56d00*/  F2FP.SATFINITE.E4M3.F32.PACK_AB_MERGE_C R44, R44, R45, RZ ;  /* 0x0000002d2c2c723e */ /* 0x000fe400048070ff */
[----:B------:R-:W-:-:S02]  /*56d10*/  F2FP.SATFINITE.E4M3.F32.PACK_AB_MERGE_C R11, R10, R11, RZ ;  /* 0x0000000b0a0b723e */ /* 0x000fc400048070ff */
[----:B------:R-:W-:Y:S02]  /*56d20*/  F2FP.SATFINITE.E4M3.F32.PACK_AB_MERGE_C R10, R8, R9, RZ ;  /* 0x00000009080a723e */ /* 0x000fe400048070ff */
[----:B------:R-:W-:Y:S02]  /*56d30*/  F2FP.SATFINITE.E4M3.F32.PACK_AB_MERGE_C R9, R38, R39, RZ ;  /* 0x000000272609723e */ /* 0x000fe400048070ff */
[----:B------:R-:W-:Y:S02]  /*56d40*/  F2FP.SATFINITE.E4M3.F32.PACK_AB_MERGE_C R8, R36, R37, RZ ;  /* 0x000000252408723e */ /* 0x000fe400048070ff */
[----:B------:R-:W-:Y:S02]  /*56d50*/  F2FP.SATFINITE.E4M3.F32.PACK_AB_MERGE_C R3, R56, R3, RZ ;  /* 0x000000033803723e */ /* 0x000fe400048070ff */
[----:B------:R-:W-:Y:S02]  /*56d60*/  F2FP.SATFINITE.E4M3.F32.PACK_AB_MERGE_C R6, R7, R6, RZ ;  /* 0x000000060706723e */ /* 0x000fe400048070ff */
[----:B------:R-:W-:-:S02]  /*56d70*/  F2FP.SATFINITE.E4M3.F32.PACK_AB_MERGE_C R4, R5, R4, RZ ;  /* 0x000000040504723e */ /* 0x000fc400048070ff */
[----:B------:R-:W-:Y:S02]  /*56d80*/  F2FP.SATFINITE.E4M3.F32.PACK_AB_MERGE_C R41, R41, R51, RZ ;  /* 0x000000332929723e */ /* 0x000fe400048070ff */
[----:B--2---:R-:W-:Y:S02]  /*56d90*/  F2FP.SATFINITE.E4M3.F32.PACK_AB_MERGE_C R42, R42, R13, RZ ;  /* 0x0000000d2a2a723e */ /* 0x004fe400048070ff */
[----:B------:R-:W2:Y:S04]  /*56da0*/  LDL.LU R13, [R1+0x2c78] ;  /* 0x002c7800010d7983 */ /* 0x000ea80000300800 */
[----:B------:R0:W-:Y:S04]  /*56db0*/  STL [R1+0x2710], R42 ;  /* 0x0027102a01007387 */ /* 0x0001e80000100800 */
[----:B0-----:R-:W3:Y:S04]  /*56dc0*/  LDL.LU R42, [R1+0x2c74] ;  /* 0x002c7400012a7983 */ /* 0x001ee80000300800 */
[----:B------:R-:W3:Y:S04]  /*56dd0*/  LDL.LU R14, [R1+0x2c70] ;  /* 0x002c7000010e7983 */ /* 0x000ee80000300800 */
[----:B------:R0:W-:Y:S04]  /*56de0*/  STL [R1+0x2718], R15 ;  /* 0x0027180f01007387 */ /* 0x0001e80000100800 */
[----:B0-----:R-:W3:Y:S04]  /*56df0*/  LDL.LU R15, [R1+0x2c6c] ;  /* 0x002c6c00010f7983 */ /* 0x001ee80000300800 */
[----:B------:R-:W2:Y:S04]  /*56e00*/  LDL.LU R16, [R1+0x2c68] ;  /* 0x002c680001107983 */ /* 0x000ea80000300800 */
[----:B------:R0:W-:Y:S04]  /*56e10*/  STL [R1+0x26b4], R0 ;  /* 0x0026b40001007387 */ /* 0x0001e80000100800 */
[----:B0-----:R-:W3:Y:S04]  /*56e20*/  LDL.LU R0, [R1+0x2c64] ;  /* 0x002c640001007983 */ /* 0x001ee80000300800 */
        /* <DEDUP_REMOVED lines=8> */
[----:B------:R0:W-:Y:S02]  /*56eb0*/  STL [R1+0x25a4], R3 ;  /* 0x0025a40301007387 */ /* 0x0001e40000100800 */
[----:B0-----:R-:W-:-:S05]  /*56ec0*/  F2FP.SATFINITE.E4M3.F32.PACK_AB_MERGE_C R3, R49, R48, RZ ;  /* 0x000000303103723e */ /* 0x001fca00048070ff */
[----:B------:R0:W-:Y:S04]  /*56ed0*/  STL [R1+0x2864], R3 ;  /* 0x0028640301007387 */ /* 0x0001e80000100800 */
[----:B------:R-:W-:Y:S01]  /*56ee0*/  STL [R1+0x2868], R6 ;  /* 0x0028680601007387 */ /* 0x000fe20000100800 */
[----:B0-----:R-:W-:Y:S02]  /*56ef0*/  F2FP.SATFINITE.E4M3.F32.PACK_AB_MERGE_C R3, R60, R2, RZ ;  /* 0x000000023c03723e */ /* 0x001fe400048070ff */
[----:B------:R-:W-:Y:S01]  /*56f00*/  F2FP.SATFINITE.E4M3.F32.PACK_AB_MERGE_C R2, R59, R61, RZ ;  /* 0x0000003d3b02723e */ /* 0x000fe200048070ff */
[----:B------:R0:W-:Y:S04]  /*56f10*/  STL [R1+0x270c], R4 ;  /* 0x00270c0401007387 */ /* 0x0001e80000100800 */
[----:B------:R1:W-:Y:S04]  /*56f20*/  STL [R1+0x2714], R3 ;  /* 0x0027140301007387 */ /* 0x0003e80000100800 */
[----:B------:R4:W-:Y:S01]  /*56f30*/  STL [R1+0x26c4], R2 ;  /* 0x0026c40201007387 */ /* 0x0009e20000100800 */
[----:B0-----:R-:W-:-:S02]  /*56f40*/  F2FP.SATFINITE.E4M3.F32.PACK_AB_MERGE_C R4, R43, R58, RZ ;  /* 0x0000003a2b04723e */ /* 0x001fc400048070ff */
[----:B-1----:R-:W-:-:S03]  /*56f50*/  F2FP.SATFINITE.E4M3.F32.PACK_AB_MERGE_C R3, R35, R40, RZ ;  /* 0x000000282303723e */ /* 0x002fc600048070ff */
[----:B------:R0:W-:Y:S01]  /*56f60*/  STL [R1+0x26ac], R4 ;  /* 0x0026ac0401007387 */ /* 0x0001e20000100800 */
[----:B----4-:R-:W-:-:S03]  /*56f70*/  F2FP.SATFINITE.E4M3.F32.PACK_AB_MERGE_C R2, R33, R34, RZ ;  /* 0x000000222102723e */ /* 0x010fc600048070ff */
[----:B------:R1:W-:Y:S04]  /*56f80*/  STL [R1+0x2664], R3 ;  /* 0x0026640301007387 */ /* 0x0003e80000100800 */
[----:B------:R4:W-:Y:S01]  /*56f90*/  STL [R1+0x2650], R2 ;  /* 0x0026500201007387 */ /* 0x0009e20000100800 */
[----:B0-----:R-:W-:Y:S02]  /*56fa0*/  F2FP.SATFINITE.E4M3.F32.PACK_AB_MERGE_C R4, R31, R32, RZ ;  /* 0x000000201f04723e */ /* 0x001fe400048070ff */
[----:B-1----:R-:W-:-:S03]  /*56fb0*/  F2FP.SATFINITE.E4M3.F32.PACK_AB_MERGE_C R3, R29, R30, RZ ;  /* 0x0000001e1d03723e */ /* 0x002fc600048070ff */
[----:B------:R0:W-:Y:S01]  /*56fc0*/  STL [R1+0x25f0], R4 ;  /* 0x0025f00401007387 */ /* 0x0001e20000100800 */
[----:B----4-:R-:W-:-:S03]  /*56fd0*/  F2FP.SATFINITE.E4M3.F32.PACK_AB_MERGE_C R2, R27, R28, RZ ;  /* 0x0000001c1b02723e */ /* 0x010fc600048070ff */
[----:B------:R1:W-:Y:S04]  /*56fe0*/  STL [R1+0x25f4], R3 ;  /* 0x0025f40301007387 */ /* 0x0003e80000100800 */
[----:B------:R4:W-:Y:S01]  /*56ff0*/  STL [R1+0x25ac], R2 ;  /* 0x0025ac0201007387 */ /* 0x0009e20000100800 */
[----:B0-----:R-:W-:Y:S02]  /*57000*/  F2FP.SATFINITE.E4M3.F32.PACK_AB_MERGE_C R4, R25, R26, RZ ;  /* 0x0000001a1904723e */ /* 0x001fe400048070ff */
[----:B-1----:R-:W-:-:S03]  /*57010*/  F2FP.SATFINITE.E4M3.F32.PACK_AB_MERGE_C R3, R23, R24, RZ ;  /* 0x000000181703723e */ /* 0x002fc600048070ff */
[----:B------:R-:W-:Y:S01]  /*57020*/  STL [R1+0x25a8], R4 ;  /* 0x0025a80401007387 */ /* 0x000fe20000100800 */
[----:B----4-:R-:W-:-:S03]  /*57030*/  F2FP.SATFINITE.E4M3.F32.PACK_AB_MERGE_C R2, R21, R22, RZ ;  /* 0x000000161502723e */ /* 0x010fc600048070ff */
[----:B------:R-:W-:Y:S04]  /*57040*/  STL [R1+0x2590], R3 ;  /* 0x0025900301007387 */ /* 0x000fe80000100800 */
[----:B------:R0:W-:Y:S01]  /*57050*/  STL [R1+0x2588], R2 ;  /* 0x0025880201007387 */ /* 0x0001e20000100800 */
[----:B------:R-:W-:Y:S02]  /*57060*/  F2FP.SATFINITE.E4M3.F32.PACK_AB_MERGE_C R8, R19, R20, RZ ;  /* 0x000000141308723e */ /* 0x000fe400048070ff */
[----:B------:R-:W-:Y:S01]  /*57070*/  F2FP.SATFINITE.E4M3.F32.PACK_AB_MERGE_C R10, R17, R18, RZ ;  /* 0x00000012110a723e */ /* 0x000fe200048070ff */
[----:B0-----:R-:W4:Y:S04]  /*57080*/  LDL.LU R2, [R1+0xaf0] ;  /* 0x000af00001027983 */ /* 0x001f280000300800 */
[----:B------:R-:W4:Y:S04]  /*57090*/  LDL.LU R54, [R1+0xaf4] ;  /* 0x000af40001367983 */ /* 0x000f280000300800 */
        /* <DEDUP_REMOVED lines=25> */
[----:B------:R-:W3:Y:S04]  /*57230*/  LDL R6, [R1+0x28] ;  /* 0x0000280001067983 */ /* 0x000ee80000100800 */
        /* <DEDUP_REMOVED lines=23> */
[----:B----4-:R-:W-:-:S03]  /*573b0*/  F2FP.SATFINITE.E4M3.F32.PACK_AB_MERGE_C R54, R54, R2, RZ ;  /* 0x000000023636723e */ /* 0x010fc600048070ff */
[----:B------:R-:W4:Y:S04]  /*573c0*/  LDL.LU R2, [R1+0x2c60] ;  /* 0x002c600001027983 */ /* 0x000f280000300800 */
[----:B------:R2:W-:Y:S02]  /*573d0*/  STL [R1+0x282c], R54 ;  /* 0x00282c3601007387 */ /* 0x0005e40000100800 */
[----:B--2---:R-:W-:Y:S02]  /*573e0*/  F2FP.SATFINITE.E4M3.F32.PACK_AB_MERGE_C R54, R20, R21, RZ ;  /* 0x000000151436723e */ /* 0x004fe400048070ff */
[----:B------:R-:W2:Y:S04]  /*573f0*/  LDL.LU R21, [R1+0x80] ;  /* 0x0000800001157983 */ /* 0x000ea80000300800 */
[----:B------:R-:W2:Y:S01]  /*57400*/  LDL.LU R20, [R1+0x84] ;  /* 0x0000840001147983 */ /* 0x000ea20000300800 */
[----:B---3--:R-:W-:-:S03]  /*57410*/  F2FP.SATFINITE.E4M3.F32.PACK_AB_MERGE_C R52, R52, R55, RZ ;  /* 0x000000373434723e */ /* 0x008fc600048070ff */
[----:B------:R0:W-:Y:S01]  /*57420*/  STL [R1+0x2830], R54 ;  /* 0x0028303601007387 */ /* 0x0001e20000100800 */
[----:B------:R-:W-:Y:S02]  /*57430*/  F2FP.SATFINITE.E4M3.F32.PACK_AB_MERGE_C R47, R47, R53, RZ ;  /* 0x000000352f2f723e */ /* 0x000fe400048070ff */
[----:B0-----:R-:W-:Y:S02]  /*57440*/  F2FP.SATFINITE.E4M3.F32.PACK_AB_MERGE_C R54, R17, R19, RZ ;  /* 0x000000131136723e */ /* 0x001fe400048070ff */
[----:B------:R-:W3:Y:S01]  /*57450*/  LDL.LU R19, [R1+0x88] ;  /* 0x0000880001137983 */ /* 0x000ee20000300800 */
[----:B------:R-:W-:-:S03]  /*57460*/  F2FP.SATFINITE.E4M3.F32.PACK_AB_MERGE_C R45, R45, R46, RZ ;  /* 0x0000002e2d2d723e */ /* 0x000fc600048070ff */
[----:B------:R-:W3:Y:S04]  /*57470*/  LDL.LU R17, [R1+0x8c] ;  /* 0x00008c0001117983 */ /* 0x000ee80000300800 */
[----:B------:R-:W-:Y:S01]  /*57480*/  STL [R1+0x26e8], R54 ;  /* 0x0026e83601007387 */ /* 0x000fe20000100800 */
[----:B------:R-:W-:-:S03]  /*57490*/  F2FP.SATFINITE.E4M3.F32.PACK_AB_MERGE_C R44, R9, R44, RZ ;  /* 0x0000002c092c723e */ /* 0x000fc600048070ff */
[----:B------:R-:W-:Y:S04]  /*574a0*/  STL [R1+0x26f4], R52 ;  /* 0x0026f43401007387 */ /* 0x000fe80000100800 */
[----:B------:R-:W-:Y:S01]  /*574b0*/  STL [R1+0x2694], R47 ;  /* 0x0026942f01007387 */ /* 0x000fe20000100800 */
[----:B------:R-:W-:-:S03]  /*574c0*/  F2FP.SATFINITE.E4M3.F32.PACK_AB_MERGE_C R9, R38, R39, RZ ;  /* 0x000000272609723e */ /* 0x000fc600048070ff */
[----:B------:R-:W-:Y:S01]  /*574d0*/  STL [R1+0x26a0], R45 ;  /* 0x0026a02d01007387 */ /* 0x000fe20000100800 */
[----:B------:R-:W-:Y:S01]  /*574e0*/  LOP3.LUT R12, R12, 0xffff, RZ, 0xc0, !PT ;  /* 0x0000ffff0c0c7812 */ /* 0x000fe200078ec0ff */
[----:B------:R-:W0:Y:S01]  /*574f0*/  LDC R38, c[0x0][0x244] ;  /* 0x00009100ff267b82 */ /* 0x000e220000000800 */
[----:B------:R-:W-:Y:S01]  /*57500*/  F2FP.SATFINITE.E4M3.F32.PACK_AB_MERGE_C R37, R36, R37, RZ ;  /* 0x000000252425723e */ /* 0x000fe200048070ff */
[----:B------:R-:W-:Y:S01]  /*57510*/  STL [R1+0x2634], R44 ;  /* 0x0026342c01007387 */ /* 0x000fe20000100800 */
[----:B------:R-:W-:-:S05]  /*57520*/  LOP3.LUT R10, R10, 0xffff, RZ, 0xc0, !PT ;  /* 0x0000ffff0a0a7812 */ /* 0x000fca00078ec0ff */
[----:B------:R-:W1:Y:S01]  /*57530*/  LDC R39, c[0x0][0x244] ;  /* 0x00009100ff277b82 */ /* 0x000e620000000800 */
[----:B------:R0:W-:Y:S01]  /*57540*/  STL [R1+0x2644], R9 ;  /* 0x0026440901007387 */ /* 0x0001e20000100800 */
[----:B------:R-:W-:-:S03]  /*57550*/  F2FP.SATFINITE.E4M3.F32.PACK_AB_MERGE_C R36, R56, R3, RZ ;  /* 0x000000033824723e */ /* 0x000fc600048070ff */
[----:B------:R-:W-:Y:S04]  /*57560*/  STL [R1+0x25c4], R37 ;  /* 0x0025c42501007387 */ /* 0x000fe80000100800 */
[----:B------:R0:W-:Y:S01]  /*57570*/  STL [R1+0x25c0], R36 ;  /* 0x0025c02401007387 */ /* 0x0001e20000100800 */
[----:B------:R-:W-:-:S03]  /*57580*/  F2FP.SATFINITE.E4M3.F32.PACK_AB_MERGE_C R3, R4, R51, RZ ;  /* 0x000000330403723e */ /* 0x000fc600048070ff */
[----:B------:R-:W4:Y:S01]  /*57590*/  LDL.LU R4, [R1+0x2a7c] ;  /* 0x002a7c0001047983 */ /* 0x000f220000300800 */
[----:B0-----:R-:W-:-:S05]  /*575a0*/  F2FP.SATFINITE.E4M3.F32.PACK_AB_MERGE_C R9, R50, R57, RZ ;  /* 0x000000393209723e */ /* 0x001fca00048070ff */
[----:B------:R-:W-:Y:S01]  /*575b0*/  STL [R1+0x2594], R9 ;  /* 0x0025940901007387 */ /* 0x000fe20000100800 */
[----:B------:R-:W-:-:S03]  /*575c0*/  F2FP.SATFINITE.E4M3.F32.PACK_AB_MERGE_C R36, R49, R48, RZ ;  /* 0x000000303124723e */ /* 0x000fc600048070ff */
[----:B------:R0:W-:Y:S04]  /*575d0*/  STL [R1+0x2598], R3 ;  /* 0x0025980301007387 */ /* 0x0001e80000100800 */
[----:B------:R0:W-:Y:S02]  /*575e0*/  STL [R1+0x257c], R36 ;  /* 0x00257c2401007387 */ /* 0x0001e40000100800 */
[----:B0-----:R-:W-:Y:S02]  /*575f0*/  F2FP.SATFINITE.E4M3.F32.PACK_AB_MERGE_C R3, R7, R6, RZ ;  /* 0x000000060703723e */ /* 0x001fe400048070ff */
[----:B------:R-:W-:Y:S01]  /*57600*/  F2FP.SATFINITE.E4M3.F32.PACK_AB_MERGE_C R9, R60, R5, RZ ;  /* 0x000000053c09723e */ /* 0x000fe200048070ff */
[----:B------:R-:W0:Y:S02]  /*57610*/  LDC R36, c[0x0][0x244] ;  /* 0x00009100ff247b82 */ /* 0x000e240000000800 */
[----:B------:R1:W-:Y:S02]  /*57620*/  STL [R1+0x2584], R3 ;  /* 0x0025840301007387 */ /* 0x0003e40000100800 */
[----:B-1----:R-:W-:-:S02]  /*57630*/  F2FP.SATFINITE.E4M3.F32.PACK_AB_MERGE_C R3, R58, R59, RZ ;  /* 0x0000003b3a03723e */ /* 0x002fc400048070ff */
[----:B------:R-:W-:-:S03]  /*57640*/  F2FP.SATFINITE.E4M3.F32.PACK_AB_MERGE_C R5, R35, R43, RZ ;  /* 0x0000002b2305723e */ /* 0x000fc600048070ff */
[----:B------:R-:W-:Y:S01]  /*57650*/  STL [R1+0x2810], R3 ;  /* 0x0028100301007387 */ /* 0x000fe20000100800 */
[----:B------:R-:W-:-:S03]  /*57660*/  F2FP.SATFINITE.E4M3.F32.PACK_AB_MERGE_C R6, R33, R34, RZ ;  /* 0x000000222106723e */ /* 0x000fc600048070ff */
[----:B------:R1:W-:Y:S01]  /*57670*/  STL [R1+0x2814], R5 ;  /* 0x0028140501007387 */ /* 0x0003e20000100800 */
[----:B------:R-:W-:Y:S01]  /*57680*/  LOP3.LUT R7, R8, 0xffff, RZ, 0xc0, !PT ;  /* 0x0000ffff08077812 */ /* 0x000fe200078ec0ff */
[----:B------:R-:W0:Y:S02]  /*57690*/  LDC R33, c[0x0][0x244] ;  /* 0x00009100ff217b82 */ /* 0x000e240000000800 */
[----:B------:R-:W-:Y:S01]  /*576a0*/  STL [R1+0x26e4], R6 ;  /* 0x0026e40601007387 */ /* 0x000fe20000100800 */
[----:B-1----:R-:W-:-:S03]  /*576b0*/  F2FP.SATFINITE.E4M3.F32.PACK_AB_MERGE_C R5, R18, R30, RZ ;  /* 0x0000001e1205723e */ /* 0x002fc600048070ff */
[----:B------:R-:W3:Y:S01]  /*576c0*/  LDL R18, [R1+0x17c0] ;  /* 0x0017c00001127983 */ /* 0x000ee20000100800 */
[----:B------:R-:W-:Y:S02]  /*576d0*/  F2FP.SATFINITE.E4M3.F32.PACK_AB_MERGE_C R3, R31, R32, RZ ;  /* 0x000000201f03723e */ /* 0x000fe400048070ff */
[----:B------:R-:W-:Y:S01]  /*576e0*/  PRMT R8, R7, 0x3340, R0 ;  /* 0x0000334007087816 */ /* 0x000fe20000000000 */
[----:B------:R-:W1:Y:S02]  /*576f0*/  LDC R31, c[0x0][0x244] ;  /* 0x00009100ff1f7b82 */ /* 0x000e640000000800 */
[----:B------:R0:W-:Y:S04]  /*57700*/  STL [R1+0x26f0], R3 ;  /* 0x0026f00301007387 */ /* 0x0001e80000100800 */
[----:B------:R0:W-:Y:S02]  /*57710*/  STL [R1+0x269c], R5 ;  /* 0x00269c0501007387 */ /* 0x0001e40000100800 */
[----:B------:R-:W1:Y:S01]  /*57720*/  LDC R32, c[0x0][0x244] ;  /* 0x00009100ff207b82 */ /* 0x000e620000000800 */
[----:B0-----:R-:W-:-:S02]  /*57730*/  F2FP.SATFINITE.E4M3.F32.PACK_AB_MERGE_C R3, R28, R29, RZ ;  /* 0x0000001d1c03723e */ /* 0x001fc400048070ff */
[----:B------:R-:W-:Y:S02]  /*57740*/  F2FP.SATFINITE.E4M3.F32.PACK_AB_MERGE_C R5, R26, R27, RZ ;  /* 0x0000001b1a05723e */ /* 0x000fe400048070ff */
[----:B------:R-:W-:Y:S01]  /*57750*/  F2FP.SATFINITE.E4M3.F32.PACK_AB_MERGE_C R6, R24, R25, RZ ;  /* 0x000000191806723e */ /* 0x000fe200048070ff */
[----:B------:R0:W-:Y:S02]  /*57760*/  STL [R1+0x268c], R3 ;  /* 0x00268c0301007387 */ /* 0x0001e40000100800 */
[----:B------:R-:W1:Y:S02]  /*57770*/  LDC R24, c[0x0][0x244] ;  /* 0x00009100ff187b82 */ /* 0x000e640000000800 */
[----:B------:R0:W-:Y:S04]  /*57780*/  STL [R1+0x2640], R5 ;  /* 0x0026400501007387 */ /* 0x0001e80000100800 */
[----:B------:R0:W-:Y:S02]  /*57790*/  STL [R1+0xac], R6 ;  /* 0x0000ac0601007387 */ /* 0x0001e40000100800 */
[----:B------:R-:W1:Y:S01]  /*577a0*/  LDC R25, c[0x0][0x244] ;  /* 0x00009100ff197b82 */ /* 0x000e620000000800 */
[----:B0-----:R-:W-:-:S02]  /*577b0*/  F2FP.SATFINITE.E4M3.F32.PACK_AB_MERGE_C R3, R22, R23, RZ ;  /* 0x000000171603723e */ /* 0x001fc400048070ff */
[----:B------:R-:W-:-:S05]  /*577c0*/  LOP3.LUT R5, R16, 0xffff, RZ, 0xc0, !PT ;  /* 0x0000ffff10057812 */ /* 0x000fca00078ec0ff */
[----:B------:R-:W0:Y:S01]  /*577d0*/  LDC R29, c[0x0][0x244] ;  /* 0x00009100ff1d7b82 */ /* 0x000e220000000800 */
[----:B------:R-:W-:Y:S01]  /*577e0*/  LOP3.LUT R6, R13, 0xffff, RZ, 0xc0, !PT ;  /* 0x0000ffff0d067812 */ /* 0x000fe200078ec0ff */
[----:B------:R-:W-:Y:S03]  /*577f0*/  STL [R1+0xa8], R3 ;  /* 0x0000a80301007387 */ /* 0x000fe60000100800 */
[----:B------:R-:W-:Y:S01]  /*57800*/  PRMT R13, R5, 0x3340, R6 ;  /* 0x00003340050d7816 */ /* 0x000fe20000000006 */
[----:B------:R1:W-:Y:S02]  /*57810*/  STL [R1+0x2aec], R5 ;  /* 0x002aec0501007387 */ /* 0x0003e40000100800 */
[----:B------:R-:W0:Y:S02]  /*57820*/  LDC R16, c[0x0][0x244] ;  /* 0x00009100ff107b82 */ /* 0x000e240000000800 */
[----:B------:R1:W-:Y:S02]  /*57830*/  STL [R1+0x2af8], R7 ;  /* 0x002af80701007387 */ /* 0x0003e40000100800 */
[----:B-1----:R-:W-:-:S02]  /*57840*/  LOP3.LUT R5, R11, 0xffff, RZ, 0xc0, !PT ;  /* 0x0000ffff0b057812 */ /* 0x002fc400078ec0ff */
[----:B------:R-:W-:Y:S02]  /*57850*/  LOP3.LUT R7, R15, 0xffff, RZ, 0xc0, !PT ;  /* 0x0000ffff0f077812 */ /* 0x000fe400078ec0ff */
[----:B--2---:R-:W-:Y:S02]  /*57860*/  F2FP.SATFINITE.E4M3.F32.PACK_AB_MERGE_C R3, R20, R21, RZ ;  /* 0x000000151403723e */ /* 0x004fe400048070ff */
[----:B------:R-:W1:Y:S03]  /*57870*/  LDC R20, c[0x0][0x244] ;  /* 0x00009100ff147b82 */ /* 0x000e660000000800 */
[----:B------:R-:W-:Y:S04]  /*57880*/  STL [R1+0xa4], R3 ;  /* 0x0000a40301007387 */ /* 0x000fe80000100800 */
[----:B------:R2:W-:Y:S01]  /*57890*/  STL [R1+0x2ae8], R6 ;  /* 0x002ae80601007387 */ /* 0x0005e20000100800 */
[----:B------:R-:W1:Y:S01]  /*578a0*/  LDC R21, c[0x0][0x244] ;  /* 0x00009100ff157b82 */ /* 0x000e620000000800 */
[----:B--2---:R-:W-:-:S02]  /*578b0*/  LOP3.LUT R6, R9, 0xffff, RZ, 0xc0, !PT ;  /* 0x0000ffff09067812 */ /* 0x004fc400078ec0ff */
[----:B------:R-:W-:Y:S02]  /*578c0*/  PRMT R9, R7, 0x3340, R12 ;  /* 0x0000334007097816 */ /* 0x000fe4000000000c */
[----:B----4-:R-:W-:Y:S01]  /*578d0*/  ISETP.GE.AND P0, PT, R4, UR35, PT ;  /* 0x0000002304007c0c */ /* 0x010fe2000bf06270 */
[----:B------:R-:W-:Y:S01]  /*578e0*/  ULDC UR35, c[0x0][0x228] ;  /* 0x00008a0000237ab9 */ /* 0x000fe20000000800 */
[----:B------:R-:W-:Y:S02]  /*578f0*/  PRMT R4, R13, 0x5410, R8 ;  /* 0x000054100d047816 */ /* 0x000fe40000000008 */
[----:B------:R-:W-:Y:S01]  /*57900*/  PRMT R8, R10, 0x3340, R0 ;  /* 0x000033400a087816 */ /* 0x000fe20000000000 */
[----:B------:R-:W2:Y:S02]  /*57910*/  LDC R13, c[0x0][0x244] ;  /* 0x00009100ff0d7b82 */ /* 0x000ea40000000800 */
[----:B------:R4:W-:Y:S04]  /*57920*/  STL [R1+0xcc], R4 ;  /* 0x0000cc0401007387 */ /* 0x0009e80000100800 */
[----:B------:R-:W-:Y:S01]  /*57930*/  STL [R1+0x2ad8], R7 ;  /* 0x002ad80701007387 */ /* 0x000fe20000100800 */
[----:B----4-:R-:W-:-:S03]  /*57940*/  LOP3.LUT R4, R14, 0xffff, RZ, 0xc0, !PT ;  /* 0x0000ffff0e047812 */ /* 0x010fc600078ec0ff */
[----:B------:R-:W-:Y:S01]  /*57950*/  STL [R1+0x2adc], R12 ;  /* 0x002adc0c01007387 */ /* 0x000fe20000100800 */
[----:B------:R-:W-:-:S03]  /*57960*/  PRMT R11, R4, 0x3340, R5 ;  /* 0x00003340040b7816 */ /* 0x000fc60000000005 */
[----:B------:R-:W-:Y:S04]  /*57970*/  STL [R1+0x2ae4], R10 ;  /* 0x002ae40a01007387 */ /* 0x000fe80000100800 */
[----:B------:R4:W-:Y:S04]  /*57980*/  STL [R1+0x2af4], R4 ;  /* 0x002af40401007387 */ /* 0x0009e80000100800 */
[----:B------:R-:W-:Y:S01]  /*57990*/  STL [R1+0x2af0], R5 ;  /* 0x002af00501007387 */ /* 0x000fe20000100800 */
[----:B----4-:R-:W-:-:S03]  /*579a0*/  PRMT R4, R9, 0x5410, R8 ;  /* 0x0000541009047816 */ /* 0x010fc60000000008 */
[----:B------:R-:W-:Y:S04]  /*579b0*/  STL [R1+0x2afc], R6 ;  /* 0x002afc0601007387 */ /* 0x000fe80000100800 */
[----:B------:R4:W-:Y:S04]  /*579c0*/  STL [R1+0xc8], R4 ;  /* 0x0000c80401007387 */ /* 0x0009e80000100800 */
[----:B----4-:R-:W4:Y:S01]  /*579d0*/  LDL R4, [R1+0x14cc] ;  /* 0x0014cc0001047983 */ /* 0x010f220000100800 */
[----:B---3--:R-:W-:Y:S02]  /*579e0*/  F2FP.SATFINITE.E4M3.F32.PACK_AB_MERGE_C R3, R17, R19, RZ ;  /* 0x000000131103723e */ /* 0x008fe400048070ff */
[----:B------:R-:W3:Y:S08]  /*579f0*/  LDC R17, c[0x0][0x244] ;  /* 0x00009100ff117b82 */ /* 0x000ef00000000800 */
[----:B------:R-:W1:Y:S01]  /*57a00*/  LDC R19, c[0x0][0x244] ;  /* 0x00009100ff137b82 */ /* 0x000e620000000800 */
[----:B------:R-:W-:Y:S01]  /*57a10*/  IMAD R58, R18, UR4, RZ ;  /* 0x00000004123a7c24 */ /* 0x000fe2000f8e02ff */
[----:B------:R-:W-:-:S03]  /*57a20*/  ULDC.64 UR4, c[0x0][0x220] ;  /* 0x0000880000047ab9 */ /* 0x000fc60000000a00 */
[----:B0-----:R-:W-:-:S04]  /*57a30*/  IMAD R12, R16, 0x20, R58 ;  /* 0x00000020100c7824 */ /* 0x001fc800078e023a */
[----:B--2---:R-:W-:-:S04]  /*57a40*/  IMAD R14, R13, 0x20, R12 ;  /* 0x000000200d0e7824 */ /* 0x004fc800078e020c */
[----:B---3--:R-:W-:Y:S01]  /*57a50*/  IMAD R15, R17, 0x20, R14 ;  /* 0x00000020110f7824 */ /* 0x008fe200078e020e */
[----:B------:R-:W-:-:S03]  /*57a60*/  IADD3 R9, P1, R58, UR4, RZ ;  /* 0x000000043a097c10 */ /* 0x000fc6000ff3e0ff */
[----:B-1----:R-:W-:Y:S01]  /*57a70*/  IMAD R19, R19, 0x20, R15 ;  /* 0x0000002013137824 */ /* 0x002fe200078e020f */
[----:B------:R-:W-:-:S03]  /*57a80*/  PRMT R10, R6, 0x3340, R0 ;  /* 0x00003340060a7816 */ /* 0x000fc60000000000 */
[----:B------:R-:W-:Y:S01]  /*57a90*/  IMAD R20, R20, 0x20, R19 ;  /* 0x0000002014147824 */ /* 0x000fe200078e0213 */
[----:B------:R-:W-:Y:S01]  /*57aa0*/  LEA.HI.X.SX32 R58, R58, UR5, 0x1, P1 ;  /* 0x000000053a3a7c11 */ /* 0x000fe200088f0eff */
[----:B------:R-:W-:Y:S01]  /*57ab0*/  ULDC.64 UR4, c[0x0][0x220] ;  /* 0x0000880000047ab9 */ /* 0x000fe20000000a00 */
[----:B------:R-:W-:Y:S01]  /*57ac0*/  PRMT R5, R11, 0x5410, R10 ;  /* 0x000054100b057816 */ /* 0x000fe2000000000a */
[----:B------:R-:W-:Y:S01]  /*57ad0*/  IMAD R21, R21, 0x20, R20 ;  /* 0x0000002015157824 */ /* 0x000fe200078e0214 */
[----:B------:R-:W-:-:S03]  /*57ae0*/  IADD3 R10, P1, R12, UR4, RZ ;  /* 0x000000040c0a7c10 */ /* 0x000fc6000ff3e0ff */
[----:B------:R-:W-:Y:S01]  /*57af0*/  IMAD R24, R24, 0x20, R21 ;  /* 0x0000002018187824 */ /* 0x000fe200078e0215 */
[----:B------:R-:W-:Y:S01]  /*57b00*/  LEA.HI.X.SX32 R12, R12, UR5, 0x1, P1 ;  /* 0x000000050c0c7c11 */ /* 0x000fe200088f0eff */
[----:B------:R-:W-:Y:S01]  /*57b10*/  ULDC.64 UR4, c[0x0][0x220] ;  /* 0x0000880000047ab9 */ /* 0x000fe20000000a00 */
[----:B------:R-:W-:Y:S01]  /*57b20*/  IADD3 R13, P1, R15, UR8, RZ ;  /* 0x000000080f0d7c10 */ /* 0x000fe2000ff3e0ff */
[----:B------:R-:W-:Y:S01]  /*57b30*/  IMAD R25, R25, 0x20, R24 ;  /* 0x0000002019197824 */ /* 0x000fe200078e0218 */
[C---:B------:R-:W-:Y:S02]  /*57b40*/  IADD3 R11, P2, R14.reuse, UR6, RZ ;  /* 0x000000060e0b7c10 */ /* 0x040fe4000ff5e0ff */
[----:B------:R-:W-:Y:S01]  /*57b50*/  LEA.HI.X.SX32 R15, R15, UR9, 0x1, P1 ;  /* 0x000000090f0f7c11 */ /* 0x000fe200088f0eff */
[----:B------:R-:W-:Y:S01]  /*57b60*/  IMAD R29, R29, 0x20, R25 ;  /* 0x000000201d1d7824 */ /* 0x000fe200078e0219 */
[----:B------:R-:W-:Y:S01]  /*57b70*/  LEA.HI.X.SX32 R14, R14, UR7, 0x1, P2 ;  /* 0x000000070e0e7c11 */ /* 0x000fe200090f0eff */
[----:B------:R-:W-:Y:S01]  /*57b80*/  ULDC.64 UR6, c[0x0][0x220] ;  /* 0x0000880000067ab9 */ /* 0x000fe20000000a00 */
[----:B------:R-:W-:Y:S01]  /*57b90*/  IADD3 R16, P1, R19, UR4, RZ ;  /* 0x0000000413107c10 */ /* 0x000fe2000ff3e0ff */
[----:B------:R-:W-:Y:S01]  /*57ba0*/  IMAD R31, R31, 0x20, R29 ;  /* 0x000000201f1f7824 */ /* 0x000fe200078e021d */
[C---:B------:R-:W-:Y:S01]  /*57bb0*/  IADD3 R17, P2, R20.reuse, UR6, RZ ;  /* 0x0000000614117c10 */ /* 0x040fe2000ff5e0ff */
[----:B------:R-:W-:Y:S01]  /*57bc0*/  ULDC.64 UR8, c[0x0][0x220] ;  /* 0x0000880000087ab9 */ /* 0x000fe20000000a00 */
[----:B------:R-:W-:Y:S01]  /*57bd0*/  LEA.HI.X.SX32 R19, R19, UR5, 0x1, P1 ;  /* 0x0000000513137c11 */ /* 0x000fe200088f0eff */
[----:B------:R-:W-:Y:S01]  /*57be0*/  ULDC.64 UR4, c[0x0][0x220] ;  /* 0x0000880000047ab9 */ /* 0x000fe20000000a00 */
[----:B------:R-:W-:Y:S01]  /*57bf0*/  LEA.HI.X.SX32 R20, R20, UR7, 0x1, P2 ;  /* 0x0000000714147c11 */ /* 0x000fe200090f0eff */
[----:B------:R-:W-:Y:S01]  /*57c00*/  ULDC.64 UR6, c[0x0][0x220] ;  /* 0x0000880000067ab9 */ /* 0x000fe20000000a00 */
[----:B------:R-:W-:Y:S01]  /*57c10*/  IADD3 R22, P1, R24, UR4, RZ ;  /* 0x0000000418167c10 */ /* 0x000fe2000ff3e0ff */
[----:B------:R-:W-:Y:S01]  /*57c20*/  IMAD R32, R32, 0x20, R31 ;  /* 0x0000002020207824 */ /* 0x000fe200078e021f */
[----:B------:R-:W-:-:S02]  /*57c30*/  IADD3 R23, P2, R25, UR6, RZ ;  /* 0x0000000619177c10 */ /* 0x000fc4000ff5e0ff */
[----:B------:R-:W-:Y:S01]  /*57c40*/  LEA.HI.X.SX32 R24, R24, UR5, 0x1, P1 ;  /* 0x0000000518187c11 */ /* 0x000fe200088f0eff */
[----:B------:R-:W-:Y:S01]  /*57c50*/  ULDC.64 UR4, c[0x0][0x220] ;  /* 0x0000880000047ab9 */ /* 0x000fe20000000a00 */
[----:B------:R-:W-:Y:S01]  /*57c60*/  IMAD R33, R33, 0x20, R32 ;  /* 0x0000002021217824 */ /* 0x000fe200078e0220 */
[----:B------:R-:W-:Y:S02]  /*57c70*/  IADD3 R18, P3, R21, UR8, RZ ;  /* 0x0000000815127c10 */ /* 0x000fe4000ff7e0ff */
[----:B------:R-:W-:Y:S01]  /*57c80*/  LEA.HI.X.SX32 R25, R25, UR7, 0x1, P2 ;  /* 0x0000000719197c11 */ /* 0x000fe200090f0eff */
[----:B------:R-:W-:Y:S01]  /*57c90*/  ULDC.64 UR6, c[0x0][0x220] ;  /* 0x0000880000067ab9 */ /* 0x000fe20000000a00 */
[----:B------:R-:W-:Y:S01]  /*57ca0*/  IADD3 R26, P1, R29, UR4, RZ ;  /* 0x000000041d1a7c10 */ /* 0x000fe2000ff3e0ff */
[----:B------:R-:W-:Y:S01]  /*57cb0*/  IMAD R36, R36, 0x20, R33 ;  /* 0x0000002024247824 */ /* 0x000fe200078e0221 */
[----:B------:R-:W-:Y:S01]  /*57cc0*/  IADD3 R27, P2, R31, UR6, RZ ;  /* 0x000000061f1b7c10 */ /* 0x000fe2000ff5e0ff */
[----:B------:R-:W-:Y:S01]  /*57cd0*/  ULDC UR4, c[0x0][0x248] ;  /* 0x0000920000047ab9 */ /* 0x000fe20000000800 */
[----:B------:R-:W-:Y:S01]  /*57ce0*/  LEA.HI.X.SX32 R21, R21, UR9, 0x1, P3 ;  /* 0x0000000915157c11 */ /* 0x000fe200098f0eff */
[----:B------:R-:W-:Y:S01]  /*57cf0*/  ULDC.64 UR8, c[0x0][0x220] ;  /* 0x0000880000087ab9 */ /* 0x000fe20000000a00 */
[----:B------:R-:W-:Y:S01]  /*57d00*/  LEA.HI.X.SX32 R29, R29, UR5, 0x1, P1 ;  /* 0x000000051d1d7c11 */ /* 0x000fe200088f0eff */
[----:B------:R-:W-:Y:S01]  /*57d10*/  IMAD R38, R38, 0x20, R36 ;  /* 0x0000002026267824 */ /* 0x000fe200078e0224 */
[----:B------:R-:W-:Y:S01]  /*57d20*/  IADD3 R30, P1, R33, UR10, RZ ;  /* 0x0000000a211e7c10 */ /* 0x000fe2000ff3e0ff */
[----:B------:R-:W-:Y:S01]  /*57d30*/  ULDC UR5, c[0x0][0x248] ;  /* 0x0000920000057ab9 */ /* 0x000fe20000000800 */
[----:B------:R-:W-:-:S02]  /*57d40*/  IADD3 R28, P3, R32, UR8, RZ ;  /* 0x00000008201c7c10 */ /* 0x000fc4000ff7e0ff */
[----:B------:R-:W-:Y:S01]  /*57d50*/  LEA.HI.X.SX32 R31, R31, UR7, 0x1, P2 ;  /* 0x000000071f1f7c11 */ /* 0x000fe200090f0eff */
[----:B------:R-:W-:Y:S01]  /*57d60*/  ULDC.64 UR6, c[0x0][0x220] ;  /* 0x0000880000067ab9 */ /* 0x000fe20000000a00 */
[----:B------:R-:W-:Y:S01]  /*57d70*/  LEA.HI.X.SX32 R33, R33, UR11, 0x1, P1 ;  /* 0x0000000b21217c11 */ /* 0x000fe200088f0eff */
[----:B------:R-:W-:Y:S01]  /*57d80*/  IMAD R39, R39, 0x20, R38 ;  /* 0x0000002027277824 */ /* 0x000fe200078e0226 */
[----:B------:R-:W-:Y:S01]  /*57d90*/  IADD3 R34, P1, R36, UR6, RZ ;  /* 0x0000000624227c10 */ /* 0x000fe2000ff3e0ff */
[----:B------:R-:W-:Y:S01]  /*57da0*/  ULDC.64 UR10, c[0x0][0x220] ;  /* 0x00008800000a7ab9 */ /* 0x000fe20000000a00 */
[----:B------:R-:W-:Y:S01]  /*57db0*/  LEA.HI.X.SX32 R32, R32, UR9, 0x1, P3 ;  /* 0x0000000920207c11 */ /* 0x000fe200098f0eff */
[----:B------:R-:W-:Y:S01]  /*57dc0*/  ULDC.64 UR8, c[0x0][0x220] ;  /* 0x0000880000087ab9 */ /* 0x000fe20000000a00 */
[----:B------:R-:W-:Y:S01]  /*57dd0*/  LEA.HI.X.SX32 R36, R36, UR7, 0x1, P1 ;  /* 0x0000000724247c11 */ /* 0x000fe200088f0eff */
[----:B------:R0:W-:Y:S01]  /*57de0*/  STL [R1+0xc4], R5 ;  /* 0x0000c40501007387 */ /* 0x0001e20000100800 */
[C---:B------:R-:W-:Y:S01]  /*57df0*/  IADD3 R35, P2, R38.reuse, UR8, RZ ;  /* 0x0000000826237c10 */ /* 0x040fe2000ff5e0ff */
[----:B------:R-:W-:Y:S01]  /*57e00*/  ULDC UR6, c[0x0][0x248] ;  /* 0x0000920000067ab9 */ /* 0x000fe20000000800 */
[C---:B------:R-:W-:Y:S01]  /*57e10*/  IADD3 R37, P1, R39.reuse, UR10, RZ ;  /* 0x0000000a27257c10 */ /* 0x040fe2000ff3e0ff */
[----:B------:R-:W-:Y:S01]  /*57e20*/  ULDC UR8, c[0x0][0x248] ;  /* 0x0000920000087ab9 */ /* 0x000fe20000000800 */
[----:B------:R-:W-:Y:S01]  /*57e30*/  LEA.HI.X.SX32 R38, R38, UR9, 0x1, P2 ;  /* 0x0000000926267c11 */ /* 0x000fe200090f0eff */
[----:B------:R-:W-:Y:S01]  /*57e40*/  STL.64 [R1+0x2c48], R34 ;  /* 0x002c482201007387 */ /* 0x000fe20000100a00 */
[----:B------:R-:W-:Y:S01]  /*57e50*/  LEA.HI.X.SX32 R39, R39, UR11, 0x1, P1 ;  /* 0x0000000b27277c11 */ /* 0x000fe200088f0eff */
[----:B------:R-:W-:Y:S01]  /*57e60*/  ULDC UR10, c[0x0][0x248] ;  /* 0x00009200000a7ab9 */ /* 0x000fe20000000800 */
[----:B------:R-:W-:Y:S01]  /*57e70*/  F2FP.SATFINITE.E4M3.F32.PACK_AB_MERGE_C R40, R40, R61, RZ ;  /* 0x0000003d2828723e */ /* 0x000fe200048070ff */
[----:B------:R-:W-:Y:S01]  /*57e80*/  STL.64 [R1+0x2c50], R36 ;  /* 0x002c502401007387 */ /* 0x000fe20000100a00 */
[----:B------:R-:W-:Y:S01]  /*57e90*/  LOP3.LUT R8, R42, 0xffff, RZ, 0xc0, !PT ;  /* 0x0000ffff2a087812 */ /* 0x000fe200078ec0ff */
[----:B------:R-:W-:Y:S01]  /*57ea0*/  ULDC UR7, c[0x0][0x228] ;  /* 0x00008a0000077ab9 */ /* 0x000fe20000000800 */
[----:B------:R-:W-:Y:S01]  /*57eb0*/  LOP3.LUT R41, R41, 0xffff, RZ, 0xc0, !PT ;  /* 0x0000ffff29297812 */ /* 0x000fe200078ec0ff */
[----:B------:R1:W-:Y:S01]  /*57ec0*/  STL [R1+0x2c5c], R37 ;  /* 0x002c5c2501007387 */ /* 0x0003e20000100800 */
[----:B------:R-:W-:Y:S01]  /*57ed0*/  LOP3.LUT R2, R2, 0xfdffffff, RZ, 0xc0, !PT ;  /* 0xfdffffff02027812 */ /* 0x000fe200078ec0ff */
[----:B------:R-:W-:Y:S01]  /*57ee0*/  ULDC UR9, c[0x0][0x228] ;  /* 0x00008a0000097ab9 */ /* 0x000fe20000000800 */
[----:B------:R-:W-:Y:S01]  /*57ef0*/  ULDC UR11, c[0x0][0x228] ;  /* 0x00008a00000b7ab9 */ /* 0x000fe20000000800 */
[----:B------:R2:W-:Y:S01]  /*57f00*/  STL.64 [R1+0x2c30], R38 ;  /* 0x002c302601007387 */ /* 0x0005e20000100a00 */
[----:B------:R-:W-:Y:S01]  /*57f10*/  LOP3.LUT R40, R40, 0xffff, RZ, 0xc0, !PT ;  /* 0x0000ffff28287812 */ /* 0x000fe200078ec0ff */
[----:B----4-:R-:W-:Y:S01]  /*57f20*/  IMAD R4, R4, UR4, RZ ;  /* 0x0000000404047c24 */ /* 0x010fe2000f8e02ff */
[----:B------:R-:W-:-:S03]  /*57f30*/  ULDC UR4, c[0x0][0x248] ;  /* 0x0000920000047ab9 */ /* 0x000fc60000000800 */
[----:B------:R-:W-:-:S04]  /*57f40*/  VIADD R50, R4, UR4 ;  /* 0x0000000404327c36 */ /* 0x000fc80008000000 */
[----:B------:R-:W-:Y:S01]  /*57f50*/  VIADD R6, R50, UR5 ;  /* 0x0000000532067c36 */ /* 0x000fe20008000000 */
[----:B------:R-:W-:-:S03]  /*57f60*/  ULDC UR5, c[0x0][0x248] ;  /* 0x0000920000057ab9 */ /* 0x000fc60000000800 */
[----:B0-----:R-:W-:Y:S01]  /*57f70*/  VIADD R5, R6, UR5 ;  /* 0x0000000506057c36 */ /* 0x001fe20008000000 */
[----:B------:R-:W-:-:S03]  /*57f80*/  ULDC UR5, c[0x0][0x248] ;  /* 0x0000920000057ab9 */ /* 0x000fc60000000800 */
[----:B-1----:R-:W-:Y:S01]  /*57f90*/  VIADD R37, R5, UR5 ;  /* 0x0000000505257c36 */ /* 0x002fe20008000000 */
[----:B------:R-:W-:-:S03]  /*57fa0*/  ULDC UR5, c[0x0][0x248] ;  /* 0x0000920000057ab9 */ /* 0x000fc60000000800 */
[----:B------:R-:W-:Y:S01]  /*57fb0*/  VIADD R36, R37, UR5 ;  /* 0x0000000525247c36 */ /* 0x000fe20008000000 */
        /* <DEDUP_REMOVED lines=9> */
[----:B--2---:R-:W-:Y:S01]  /*58050*/  VIADD R39, R35, UR5 ;  /* 0x0000000523277c36 */ /* 0x004fe20008000000 */
        /* <DEDUP_REMOVED lines=10> */
[----:B------:R-:W-:Y:S01]  /*58100*/  ULDC UR5, c[0x0][0x248] ;  /* 0x0000920000057ab9 */ /* 0x000fe20000000800 */
[----:B------:R0:W-:Y:S02]  /*58110*/  STL [R1+0x2c38], R39 ;  /* 0x002c382701007387 */ /* 0x0001e40000100800 */
[----:B------:R-:W-:Y:S01]  /*58120*/  VIADD R54, R52, UR5 ;  /* 0x0000000534367c36 */ /* 0x000fe20008000000 */
[----:B------:R-:W-:Y:S01]  /*58130*/  ULDC UR5, c[0x0][0x248] ;  /* 0x0000920000057ab9 */ /* 0x000fe20000000800 */
[----:B------:R1:W-:Y:S01]  /*58140*/  STL [R1+0x2c58], R38 ;  /* 0x002c582601007387 */ /* 0x0003e20000100800 */
[----:B0-----:R-:W-:Y:S02]  /*58150*/  IMAD.MOV.U32 R39, RZ, RZ, R5 ;  /* 0x000000ffff277224 */ /* 0x001fe400078e0005 */
[----:B------:R-:W-:Y:S01]  /*58160*/  VIADD R5, R54, UR5 ;  /* 0x0000000536057c36 */ /* 0x000fe20008000000 */
[----:B------:R-:W-:Y:S01]  /*58170*/  ULDC UR5, c[0x0][0x248] ;  /* 0x0000920000057ab9 */ /* 0x000fe20000000800 */
[----:B-1----:R-:W2:Y:S02]  /*58180*/  LDL R38, [R1+0x17d4] ;  /* 0x0017d40001267983 */ /* 0x002ea40000100800 */
[----:B------:R-:W-:Y:S01]  /*58190*/  VIADD R49, R5, UR5 ;  /* 0x0000000505317c36 */ /* 0x000fe20008000000 */
[----:B------:R-:W-:Y:S01]  /*581a0*/  PRMT R0, R40, 0x3340, R0 ;  /* 0x0000334028007816 */ /* 0x000fe20000000000 */
[----:B------:R0:W-:Y:S01]  /*581b0*/  STL.64 [R1+0x2c10], R54 ;  /* 0x002c103601007387 */ /* 0x0001e20000100a00 */
[----:B------:R-:W-:Y:S01]  /*581c0*/  UMOV UR4, 0x400 ;  /* 0x0000040000047882 */ /* 0x000fe20000000000 */
[----:B------:R-:W-:Y:S01]  /*581d0*/  ULDC UR5, c[0x0][0x228] ;  /* 0x00008a0000057ab9 */ /* 0x000fe20000000800 */
[----:B0-----:R-:W-:-:S02]  /*581e0*/  IMAD.MOV.U32 R54, RZ, RZ, R4 ;  /* 0x000000ffff367224 */ /* 0x001fc400078e0004 */
[----:B------:R-:W-:Y:S02]  /*581f0*/  VIADD R4, R49, UR6 ;  /* 0x0000000631047c36 */ /* 0x000fe40008000000 */
[----:B------:R-:W-:Y:S01]  /*58200*/  IMAD.MOV.U32 R55, RZ, RZ, R6 ;  /* 0x000000ffff377224 */ /* 0x000fe200078e0006 */
[----:B------:R-:W-:Y:S01]  /*58210*/  ULEA UR4, UR26, UR4, 0x18 ;  /* 0x000000041a047291 */ /* 0x000fe2000f8ec03f */
[----:B------:R-:W-:Y:S01]  /*58220*/  VIADD R7, R4, UR8 ;  /* 0x0000000804077c36 */ /* 0x000fe20008000000 */
[----:B------:R-:W-:Y:S01]  /*58230*/  STL.64 [R1+0x2ba0], R4 ;  /* 0x002ba00401007387 */ /* 0x000fe20000100a00 */
[----:B------:R-:W-:Y:S01]  /*58240*/  ULDC UR26, c[0x0][0x248] ;  /* 0x00009200001a7ab9 */ /* 0x000fe20000000800 */
[----:B------:R-:W-:Y:S01]  /*58250*/  ULDC UR6, c[0x0][0x228] ;  /* 0x00008a0000067ab9 */ /* 0x000fe20000000800 */
[----:B------:R-:W-:Y:S01]  /*58260*/  VIADD R48, R7, UR10 ;  /* 0x0000000a07307c36 */ /* 0x000fe20008000000 */
[----:B------:R0:W-:Y:S01]  /*58270*/  STL [R1+0x2c3c], R5 ;  /* 0x002c3c0501007387 */ /* 0x0001e20000100800 */
[----:B------:R-:W-:Y:S01]  /*58280*/  ULDC UR8, c[0x0][0x228] ;  /* 0x00008a0000087ab9 */ /* 0x000fe20000000800 */
[----:B------:R-:W-:Y:S01]  /*58290*/  ULDC UR10, c[0x0][0x228] ;  /* 0x00008a00000a7ab9 */ /* 0x000fe20000000800 */
[----:B------:R-:W-:Y:S01]  /*582a0*/  VIADD R6, R48, UR12 ;  /* 0x0000000c30067c36 */ /* 0x000fe20008000000 */
[----:B------:R-:W-:Y:S01]  /*582b0*/  STL.64 [R1+0x2ba8], R48 ;  /* 0x002ba83001007387 */ /* 0x000fe20000100a00 */
[----:B------:R-:W-:-:S02]  /*582c0*/  ULDC UR12, c[0x0][0x228] ;  /* 0x00008a00000c7ab9 */ /* 0x000fc40000000800 */
[----:B------:R-:W-:Y:S01]  /*582d0*/  VIADD R61, R6, UR14 ;  /* 0x0000000e063d7c36 */ /* 0x000fe20008000000 */
[----:B------:R-:W-:Y:S01]  /*582e0*/  STL.64 [R1+0x2bb0], R6 ;  /* 0x002bb00601007387 */ /* 0x000fe20000100a00 */
[----:B------:R-:W-:Y:S02]  /*582f0*/  ULDC UR14, c[0x0][0x228] ;  /* 0x00008a00000e7ab9 */ /* 0x000fe40000000800 */
[----:B------:R-:W-:Y:S01]  /*58300*/  VIADD R60, R61, UR16 ;  /* 0x000000103d3c7c36 */ /* 0x000fe20008000000 */
[----:B------:R-:W-:-:S03]  /*58310*/  ULDC UR16, c[0x0][0x228] ;  /* 0x00008a0000107ab9 */ /* 0x000fc60000000800 */
[----:B------:R-:W-:Y:S01]  /*58320*/  VIADD R59, R60, UR18 ;  /* 0x000000123c3b7c36 */ /* 0x000fe20008000000 */
[----:B------:R-:W-:Y:S01]  /*58330*/  STL.64 [R1+0x2bb8], R60 ;  /* 0x002bb83c01007387 */ /* 0x000fe20000100a00 */
[----:B------:R-:W-:Y:S02]  /*58340*/  ULDC UR18, c[0x0][0x228] ;  /* 0x00008a0000127ab9 */ /* 0x000fe40000000800 */
[----:B------:R-:W-:Y:S01]  /*58350*/  VIADD R47, R59, UR19 ;  /* 0x000000133b2f7c36 */ /* 0x000fe20008000000 */
[----:B------:R-:W-:-:S03]  /*58360*/  ULDC UR19, c[0x0][0x228] ;  /* 0x00008a0000137ab9 */ /* 0x000fc60000000800 */
[----:B------:R-:W-:Y:S01]  /*58370*/  VIADD R46, R47, UR21 ;  /* 0x000000152f2e7c36 */ /* 0x000fe20008000000 */
[----:B------:R-:W-:-:S03]  /*58380*/  ULDC UR21, c[0x0][0x228] ;  /* 0x00008a0000157ab9 */ /* 0x000fc60000000800 */
[----:B------:R-:W-:Y:S01]  /*58390*/  VIADD R45, R46, UR23 ;  /* 0x000000172e2d7c36 */ /* 0x000fe20008000000 */
[----:B------:R-:W-:Y:S01]  /*583a0*/  ULDC UR23, c[0x0][0x248] ;  /* 0x0000920000177ab9 */ /* 0x000fe20000000800 */
[----:B------:R-:W-:Y:S02]  /*583b0*/  STL.64 [R1+0x2bc0], R46 ;  /* 0x002bc02e01007387 */ /* 0x000fe40000100a00 */
[----:B------:R-:W-:Y:S01]  /*583c0*/  VIADD R44, R45, UR23 ;  /* 0x000000172d2c7c36 */ /* 0x000fe20008000000 */
[----:B------:R-:W-:Y:S01]  /*583d0*/  ULDC UR23, c[0x0][0x248] ;  /* 0x0000920000177ab9 */ /* 0x000fe20000000800 */
[----:B------:R1:W-:Y:S04]  /*583e0*/  STL [R1+0x2a7c], R8 ;  /* 0x002a7c0801007387 */ /* 0x0003e80000100800 */
[----:B------:R-:W-:Y:S04]  /*583f0*/  STL [R1+0x2ae0], R40 ;  /* 0x002ae02801007387 */ /* 0x000fe80000100800 */
[----:B------:R3:W-:Y:S04]  /*58400*/  STL [R1+0x2ad4], R41 ;  /* 0x002ad42901007387 */ /* 0x0007e80000100800 */
[----:B------:R-:W-:Y:S04]  /*58410*/  STL.64 [R1+0x2bc8], R44 ;  /* 0x002bc82c01007387 */ /* 0x000fe80000100a00 */
[----:B0-----:R-:W4:Y:S04]  /*58420*/  LDL R5, [R1+0x17c8] ;  /* 0x0017c80001057983 */ /* 0x001f280000100800 */
[----:B------:R-:W4:Y:S01]  /*58430*/  LDL R4, [R1+0x17cc] ;  /* 0x0017cc0001047983 */ /* 0x000f220000100800 */
[----:B------:R-:W-:Y:S01]  /*58440*/  VIADD R43, R44, UR23 ;  /* 0x000000172c2b7c36 */ /* 0x000fe20008000000 */
[----:B-1----:R-:W-:Y:S01]  /*58450*/  PRMT R8, R8, 0x3340, R41 ;  /* 0x0000334008087816 */ /* 0x002fe20000000029 */
[----:B------:R-:W-:-:S02]  /*58460*/  ULDC UR23, c[0x0][0x248] ;  /* 0x0000920000177ab9 */ /* 0x000fc40000000800 */
[----:B------:R-:W-:Y:S01]  /*58470*/  VIADD R42, R43, UR28 ;  /* 0x0000001c2b2a7c36 */ /* 0x000fe20008000000 */
[----:B------:R-:W-:Y:S01]  /*58480*/  ULDC.64 UR28, c[0x0][0x228] ;  /* 0x00008a00001c7ab9 */ /* 0x000fe20000000a00 */
[----:B------:R-:W-:Y:S02]  /*58490*/  PRMT R0, R8, 0x5410, R0 ;  /* 0x0000541008007816 */ /* 0x000fe40000000000 */
[----:B---3--:R-:W-:Y:S02]  /*584a0*/  VIADD R41, R42, UR23 ;  /* 0x000000172a297c36 */ /* 0x008fe40008000000 */
[----:B------:R-:W-:Y:S01]  /*584b0*/  IMAD.MOV.U32 R6, RZ, RZ, R54 ;  /* 0x000000ffff067224 */ /* 0x000fe200078e0036 */
[----:B------:R0:W-:Y:S01]  /*584c0*/  STL [R1+0xc0], R0 ;  /* 0x0000c00001007387 */ /* 0x0001e20000100800 */
[----:B------:R-:W-:Y:S01]  /*584d0*/  VIADD R40, R41, UR26 ;  /* 0x0000001a29287c36 */ /* 0x000fe20008000000 */
[----:B------:R-:W-:Y:S01]  /*584e0*/  ULDC UR26, c[0x0][0x248] ;  /* 0x00009200001a7ab9 */ /* 0x000fe20000000800 */
[----:B------:R-:W-:Y:S01]  /*584f0*/  IMAD.MOV.U32 R61, RZ, RZ, R36 ;  /* 0x000000ffff3d7224 */ /* 0x000fe200078e0024 */
[----:B------:R-:W-:Y:S01]  /*58500*/  STL.64 [R1+0x2bd0], R42 ;  /* 0x002bd02a01007387 */ /* 0x000fe20000100a00 */
[----:B------:R-:W-:Y:S01]  /*58510*/  VIADD R8, R40, UR26 ;  /* 0x0000001a28087c36 */ /* 0x000fe20008000000 */
[----:B------:R-:W-:Y:S01]  /*58520*/  ULDC UR26, c[0x0][0x248] ;  /* 0x00009200001a7ab9 */ /* 0x000fe20000000800 */
[----:B------:R-:W-:Y:S01]  /*58530*/  SHF.R.S32.HI R60, RZ, 0x1f, R56 ;  /* 0x0000001fff3c7819 */ /* 0x000fe20000011438 */
[----:B------:R1:W-:Y:S01]  /*58540*/  STL.64 [R1+0x2bd8], R40 ;  /* 0x002bd82801007387 */ /* 0x0003e20000100a00 */
[----:B------:R-:W-:Y:S01]  /*58550*/  SHF.R.S32.HI R54, RZ, 0x1f, R6 ;  /* 0x0000001fff367819 */ /* 0x000fe20000011406 */
[----:B0-----:R-:W-:Y:S01]  /*58560*/  VIADD R0, R8, UR26 ;  /* 0x0000001a08007c36 */ /* 0x001fe20008000000 */
[----:B------:R-:W-:Y:S01]  /*58570*/  ULDC UR26, c[0x0][0x248] ;  /* 0x00009200001a7ab9 */ /* 0x000fe20000000800 */
[----:B------:R-:W-:Y:S01]  /*58580*/  IMAD.MOV.U32 R44, RZ, RZ, R53 ;  /* 0x000000ffff2c7224 */ /* 0x000fe200078e0035 */
[----:B------:R-:W-:Y:S01]  /*58590*/  ULDC UR23, c[0x0][0x228] ;  /* 0x00008a0000177ab9 */ /* 0x000fe20000000800 */
[----:B-1----:R-:W-:Y:S01]  /*585a0*/  IMAD.MOV.U32 R41, RZ, RZ, R39 ;  /* 0x000000ffff297224 */ /* 0x002fe200078e0027 */
[----:B--2---:R-:W-:Y:S01]  /*585b0*/  ISETP.LT.AND P1, PT, R38, UR28, !P0 ;  /* 0x0000001c26007c0c */ /* 0x004fe2000c721270 */
[----:B------:R-:W-:Y:S01]  /*585c0*/  IMAD.MOV.U32 R45, RZ, RZ, R34 ;  /* 0x000000ffff2d7224 */ /* 0x000fe200078e0022 */
[----:B------:R-:W-:Y:S01]  /*585d0*/  SHF.R.S32.HI R53, RZ, 0x1f, R44 ;  /* 0x0000001fff357819 */ /* 0x000fe2000001142c */
[----:B------:R-:W-:-:S10]  /*585e0*/  ULDC UR28, c[0x0][0x228] ;  /* 0x00008a00001c7ab9 */ /* 0x000fd40000000800 */
[----:B------:R-:W-:-:S04]  /*585f0*/  @P1 LOP3.LUT R2, R2, 0x2000000, RZ, 0xfc, !PT ;  /* 0x0200000002021812 */ /* 0x000fc800078efcff */
[----:B------:R-:W-:Y:S02]  /*58600*/  LOP3.LUT R2, R2, 0xefffffff, RZ, 0xc0, !PT ;  /* 0xefffffff02027812 */ /* 0x000fe400078ec0ff */
[----:B----4-:R-:W-:Y:S01]  /*58610*/  ISETP.LT.AND P1, PT, R5, UR24, !P0 ;  /* 0x0000001805007c0c */ /* 0x010fe2000c721270 */
[----:B------:R-:W-:-:S12]  /*58620*/  ULDC UR24, c[0x0][0x228] ;  /* 0x00008a0000187ab9 */ /* 0x000fd80000000800 */
[----:B------:R-:W-:Y:S02]  /*58630*/  @P1 LOP3.LUT R2, R2, 0x10000000, RZ, 0xfc, !PT ;  /* 0x1000000002021812 */ /* 0x000fe400078efcff */
[----:B------:R-:W-:Y:S01]  /*58640*/  ISETP.LT.AND P1, PT, R4, UR25, !P0 ;  /* 0x0000001904007c0c */ /* 0x000fe2000c721270 */
[----:B------:R-:W-:Y:S01]  /*58650*/  ULDC UR25, c[0x0][0x228] ;  /* 0x00008a0000197ab9 */ /* 0x000fe20000000800 */
[----:B------:R-:W-:-:S11]  /*58660*/  LOP3.LUT R2, R2, 0xf7ffffff, RZ, 0xc0, !PT ;  /* 0xf7ffffff02027812 */ /* 0x000fd600078ec0ff */
[----:B------:R-:W-:-:S05]  /*58670*/  @P1 LOP3.LUT R2, R2, 0x8000000, RZ, 0xfc, !PT ;  /* 0x0800000002021812 */ /* 0x000fca00078efcff */
[----:B------:R0:W-:Y:S01]  /*58680*/  STL.64 [R1+0x2be0], R2 ;  /* 0x002be00201007387 */ /* 0x0001e20000100a00 */
[CC--:B------:R-:W-:Y:S02]  /*58690*/  IADD3 R42, P1, R6.reuse, R9.reuse, RZ ;  /* 0x00000009062a7210 */ /* 0x0c0fe40007f3e0ff */
[----:B------:R-:W-:Y:S01]  /*586a0*/  IADD3 R4, P2, R6, R10, RZ ;  /* 0x0000000a06047210 */ /* 0x000fe20007f5e0ff */
[----:B0-----:R-:W-:Y:S02]  /*586b0*/  IMAD.MOV.U32 R2, RZ, RZ, R50 ;  /* 0x000000ffff027224 */ /* 0x001fe400078e0032 */
[----:B------:R-:W-:Y:S01]  /*586c0*/  VIADD R50, R0, UR26 ;  /* 0x0000001a00327c36 */ /* 0x000fe20008000000 */
[----:B------:R-:W-:Y:S01]  /*586d0*/  SHF.R.S32.HI R46, RZ, 0x1f, R45 ;  /* 0x0000001fff2e7819 */ /* 0x000fe2000001142d */
[C---:B------:R-:W-:Y:S01]  /*586e0*/  IMAD.X R43, R54.reuse, 0x1, R58, P1 ;  /* 0x00000001362b7824 */ /* 0x040fe200008e063a */
[----:B------:R-:W-:Y:S01]  /*586f0*/  SHF.R.S32.HI R48, RZ, 0x1f, R2 ;  /* 0x0000001fff307819 */ /* 0x000fe20000011402 */
[----:B------:R-:W-:Y:S01]  /*58700*/  IMAD.X R5, R54, 0x1, R12, P2 ;  /* 0x0000000136057824 */ /* 0x000fe200010e060c */
[----:B------:R-:W-:Y:S01]  /*58710*/  IADD3 R38, P3, R2, R9, RZ ;  /* 0x0000000902267210 */ /* 0x000fe20007f7e0ff */
[----:B------:R-:W-:Y:S01]  /*58720*/  STL.64 [R1+0x2be8], R50 ;  /* 0x002be83201007387 */ /* 0x000fe20000100a00 */
[----:B------:R-:W-:Y:S01]  /*58730*/  IMAD.MOV.U32 R3, RZ, RZ, R37 ;  /* 0x000000ffff037224 */ /* 0x000fe200078e0025 */
[----:B------:R-:W-:-:S02]  /*58740*/  ULDC UR26, c[0x0][0x228] ;  /* 0x00008a00001a7ab9 */ /* 0x000fc40000000800 */
[----:B------:R-:W-:Y:S01]  /*58750*/  IMAD.X R39, R48, 0x1, R58, P3 ;  /* 0x0000000130277824 */ /* 0x000fe200018e063a */
[----:B------:R0:W-:Y:S04]  /*58760*/  STL.64 [R1+0x1ac0], R42 ;  /* 0x001ac02a01007387 */ /* 0x0001e80000100a00 */
[----:B------:R1:W-:Y:S04]  /*58770*/  STL.64 [R1+0x1a48], R38 ;  /* 0x001a482601007387 */ /* 0x0003e80000100a00 */
[----:B------:R2:W-:Y:S01]  /*58780*/  STL.64 [R1+0x1ab8], R4 ;  /* 0x001ab80401007387 */ /* 0x0005e20000100a00 */
[----:B0-----:R-:W-:-:S02]  /*58790*/  IADD3 R42, P1, R2, R10, RZ ;  /* 0x0000000a022a7210 */ /* 0x001fc40007f3e0ff */
[----:B-1----:R-:W-:-:S03]  /*587a0*/  IADD3 R38, P2, R6, R11, RZ ;  /* 0x0000000b06267210 */ /* 0x002fc60007f5e0ff */
[----:B------:R-:W-:Y:S01]  /*587b0*/  IMAD.X R43, R48, 0x1, R12, P1 ;  /* 0x00000001302b7824 */ /* 0x000fe200008e060c */
[----:B--2---:R-:W-:Y:S01]  /*587c0*/  IADD3 R4, P3, R6, R13, RZ ;  /* 0x0000000d06047210 */ /* 0x004fe20007f7e0ff */
[----:B------:R-:W-:-:S03]  /*587d0*/  IMAD.X R39, R54, 0x1, R14, P2 ;  /* 0x0000000136277824 */ /* 0x000fc600010e060e */
[----:B------:R0:W-:Y:S01]  /*587e0*/  STL.64 [R1+0x1a40], R42 ;  /* 0x001a402a01007387 */ /* 0x0001e20000100a00 */
[----:B------:R-:W-:-:S03]  /*587f0*/  IMAD.X R5, R54, 0x1, R15, P3 ;  /* 0x0000000136057824 */ /* 0x000fc600018e060f */
[----:B------:R1:W-:Y:S04]  /*58800*/  STL.64 [R1+0x1ab0], R38 ;  /* 0x001ab02601007387 */ /* 0x0003e80000100a00 */
[----:B------:R2:W-:Y:S01]  /*58810*/  STL.64 [R1+0x1aa8], R4 ;  /* 0x001aa80401007387 */ /* 0x0005e20000100a00 */
[C---:B0-----:R-:W-:Y:S02]  /*58820*/  IADD3 R42, P2, R2.reuse, R11, RZ ;  /* 0x0000000b022a7210 */ /* 0x041fe40007f5e0ff */
[----:B-1----:R-:W-:-:S03]  /*58830*/  IADD3 R38, P1, R2, R13, RZ ;  /* 0x0000000d02267210 */ /* 0x002fc60007f3e0ff */
[----:B------:R-:W-:Y:S01]  /*58840*/  IMAD.X R43, R48, 0x1, R14, P2 ;  /* 0x00000001302b7824 */ /* 0x000fe200010e060e */
[----:B--2---:R-:W-:Y:S01]  /*58850*/  IADD3 R4, P3, R6, R16, RZ ;  /* 0x0000001006047210 */ /* 0x004fe20007f7e0ff */
[----:B------:R-:W-:Y:S02]  /*58860*/  IMAD.MOV.U32 R51, RZ, RZ, R55 ;  /* 0x000000ffff337224 */ /* 0x000fe400078e0037 */
[----:B------:R-:W-:Y:S02]  /*58870*/  IMAD.X R39, R48, 0x1, R15, P1 ;  /* 0x0000000130277824 */ /* 0x000fe400008e060f */
[----:B------:R-:W-:Y:S01]  /*58880*/  IMAD.X R5, R54, 0x1, R19, P3 ;  /* 0x0000000136057824 */ /* 0x000fe200018e0613 */
[----:B------:R0:W-:Y:S01]  /*58890*/  STL.64 [R1+0x1a38], R42 ;  /* 0x001a382a01007387 */ /* 0x0001e20000100a00 */
[----:B------:R-:W-:-:S03]  /*588a0*/  SHF.R.S32.HI R40, RZ, 0x1f, R51 ;  /* 0x0000001fff287819 */ /* 0x000fc60000011433 */
[----:B------:R1:W-:Y:S04]  /*588b0*/  STL.64 [R1+0x1a30], R38 ;  /* 0x001a302601007387 */ /* 0x0003e80000100a00 */
[----:B------:R2:W-:Y:S01]  /*588c0*/  STL.64 [R1+0x1aa0], R4 ;  /* 0x001aa00401007387 */ /* 0x0005e20000100a00 */
[----:B0-----:R-:W-:Y:S02]  /*588d0*/  IADD3 R42, P2, R51, R9, RZ ;  /* 0x00000009332a7210 */ /* 0x001fe40007f5e0ff */
        /* <DEDUP_REMOVED lines=8> */
[----:B0-----:R-:W-:Y:S02]  /*58960*/  IADD3 R42, P2, R51, R11, RZ ;  /* 0x0000000b332a7210 */ /* 0x001fe40007f5e0ff */
[-C--:B-1----:R-:W-:Y:S02]  /*58970*/  IADD3 R38, P3, R6, R17.reuse, RZ ;  /* 0x0000001106267210 */ /* 0x082fe40007f7e0ff */
[----:B--2---:R-:W-:-:S03]  /*58980*/  IADD3 R4, P1, R2, R17, RZ ;  /* 0x0000001102047210 */ /* 0x004fc60007f3e0ff */
[----:B------:R-:W-:Y:S02]  /*58990*/  IMAD.X R39, R54, 0x1, R20, P3 ;  /* 0x0000000136277824 */ /* 0x000fe400018e0614 */
[----:B------:R-:W-:Y:S02]  /*589a0*/  IMAD.X R43, R40, 0x1, R14, P2 ;  /* 0x00000001282b7824 */ /* 0x000fe400010e060e */
[----:B------:R-:W-:Y:S01]  /*589b0*/  IMAD.X R5, R48, 0x1, R20, P1 ;  /* 0x0000000130057824 */ /* 0x000fe200008e0614 */
[----:B------:R0:W-:Y:S04]  /*589c0*/  STL.64 [R1+0x1a98], R38 ;  /* 0x001a982601007387 */ /* 0x0001e80000100a00 */
[----:B------:R-:W-:Y:S04]  /*589d0*/  STL.64 [R1+0x19c0], R42 ;  /* 0x0019c02a01007387 */ /* 0x000fe80000100a00 */
[----:B------:R1:W-:Y:S01]  /*589e0*/  STL.64 [R1+0x1a20], R4 ;  /* 0x001a200401007387 */ /* 0x0003e20000100a00 */
[----:B0-----:R-:W-:-:S05]  /*589f0*/  IADD3 R38, P2, R51, R13, RZ ;  /* 0x0000000d33267210 */ /* 0x001fca0007f5e0ff */
[----:B------:R-:W-:Y:S01]  /*58a00*/  IMAD.X R39, R40, 0x1, R15, P2 ;  /* 0x0000000128277824 */ /* 0x000fe200010e060f */
[----:B-1----:R-:W-:Y:S02]  /*58a10*/  IADD3 R4, P3, R6, R18, RZ ;  /* 0x0000001206047210 */ /* 0x002fe40007f7e0ff */
[----:B------:R-:W-:-:S03]  /*58a20*/  IADD3 R42, P1, R51, R16, RZ ;  /* 0x00000010332a7210 */ /* 0x000fc60007f3e0ff */
[----:B------:R-:W-:Y:S01]  /*58a30*/  IMAD.X R5, R54, 0x1, R21, P3 ;  /* 0x0000000136057824 */ /* 0x000fe200018e0615 */
[----:B------:R0:W-:Y:S01]  /*58a40*/  STL.64 [R1+0x19b8], R38 ;  /* 0x0019b82601007387 */ /* 0x0001e20000100a00 */
[----:B------:R-:W-:-:S03]  /*58a50*/  IMAD.X R43, R40, 0x1, R19, P1 ;  /* 0x00000001282b7824 */ /* 0x000fc600008e0613 */
[----:B------:R1:W-:Y:S01]  /*58a60*/  STL.64 [R1+0x1a90], R4 ;  /* 0x001a900401007387 */ /* 0x0003e20000100a00 */
[----:B0-----:R-:W-:Y:S02]  /*58a70*/  IADD3 R38, P2, R2, R18, RZ ;  /* 0x0000001202267210 */ /* 0x001fe40007f5e0ff */
[----:B-1----:R-:W-:-:S03]  /*58a80*/  IADD3 R4, P1, R51, R17, RZ ;  /* 0x0000001133047210 */ /* 0x002fc60007f3e0ff */
[----:B------:R-:W-:Y:S01]  /*58a90*/  IMAD.X R39, R48, 0x1, R21, P2 ;  /* 0x0000000130277824 */ /* 0x000fe200010e0615 */
[----:B------:R0:W-:Y:S01]  /*58aa0*/  STL.64 [R1+0x19b0], R42 ;  /* 0x0019b02a01007387 */ /* 0x0001e20000100a00 */
[----:B------:R-:W-:-:S03]  /*58ab0*/  IMAD.X R5, R40, 0x1, R20, P1 ;  /* 0x0000000128057824 */ /* 0x000fc600008e0614 */
[----:B------:R1:W-:Y:S01]  /*58ac0*/  STL.64 [R1+0x1a18], R38 ;  /* 0x001a182601007387 */ /* 0x0003e20000100a00 */
[----:B------:R-:W-:-:S03]  /*58ad0*/  SHF.R.S32.HI R50, RZ, 0x1f, R41 ;  /* 0x0000001fff327819 */ /* 0x000fc60000011429 */
[----:B------:R2:W-:Y:S01]  /*58ae0*/  STL.64 [R1+0x19a8], R4 ;  /* 0x0019a80401007387 */ /* 0x0005e20000100a00 */
[----:B0-----:R-:W-:Y:S02]  /*58af0*/  IADD3 R42, P3, R41, R9, RZ ;  /* 0x00000009292a7210 */ /* 0x001fe40007f7e0ff */
[----:B-1----:R-:W-:Y:S02]  /*58b00*/  IADD3 R38, P2, R51, R18, RZ ;  /* 0x0000001233267210 */ /* 0x002fe40007f5e0ff */
[----:B--2---:R-:W-:-:S03]  /*58b10*/  IADD3 R4, P1, R41, R10, RZ ;  /* 0x0000000a29047210 */ /* 0x004fc60007f3e0ff */
[----:B------:R-:W-:Y:S02]  /*58b20*/  IMAD.X R39, R40, 0x1, R21, P2 ;  /* 0x0000000128277824 */ /* 0x000fe400010e0615 */
[C---:B------:R-:W-:Y:S02]  /*58b30*/  IMAD.X R43, R50.reuse, 0x1, R58, P3 ;  /* 0x00000001322b7824 */ /* 0x040fe400018e063a */
[----:B------:R-:W-:Y:S01]  /*58b40*/  IMAD.X R5, R50, 0x1, R12, P1 ;  /* 0x0000000132057824 */ /* 0x000fe200008e060c */
[----:B------:R0:W-:Y:S01]  /*58b50*/  STL.64 [R1+0x19a0], R38 ;  /* 0x0019a02601007387 */ /* 0x0001e20000100a00 */
[----:B------:R-:W-:-:S03]  /*58b60*/  IADD3 R36, P3, R6, R22, RZ ;  /* 0x0000001606247210 */ /* 0x000fc60007f7e0ff */
[----:B------:R-:W-:Y:S04]  /*58b70*/  STL.64 [R1+0x1958], R42 ;  /* 0x0019582a01007387 */ /* 0x000fe80000100a00 */
[----:B------:R1:W-:Y:S01]  /*58b80*/  STL.64 [R1+0x1950], R4 ;  /* 0x0019500401007387 */ /* 0x0003e20000100a00 */
[----:B0-----:R-:W-:Y:S01]  /*58b90*/  IADD3 R38, P2, R41, R11, RZ ;  /* 0x0000000b29267210 */ /* 0x001fe20007f5e0ff */
[----:B------:R-:W-:Y:S01]  /*58ba0*/  IMAD.X R37, R54, 0x1, R24, P3 ;  /* 0x0000000136257824 */ /* 0x000fe200018e0618 */
[----:B-1----:R-:W-:-:S03]  /*58bb0*/  IADD3 R4, P1, R2, R22, RZ ;  /* 0x0000001602047210 */ /* 0x002fc60007f3e0ff */
[----:B------:R-:W-:Y:S01]  /*58bc0*/  IMAD.X R39, R50, 0x1, R14, P2 ;  /* 0x0000000132277824 */ /* 0x000fe200010e060e */
[----:B------:R0:W-:Y:S01]  /*58bd0*/  STL.64 [R1+0x1a88], R36 ;  /* 0x001a882401007387 */ /* 0x0001e20000100a00 */
[----:B------:R-:W-:-:S03]  /*58be0*/  IMAD.X R5, R48, 0x1, R24, P1 ;  /* 0x0000000130057824 */ /* 0x000fc600008e0618 */
        /* <DEDUP_REMOVED lines=29> */
[----:B------:R-:W-:-:S03]  /*58dc0*/  SHF.R.S32.HI R43, RZ, 0x1f, R3 ;  /* 0x0000001fff2b7819 */ /* 0x000fc60000011403 */
[----:B------:R-:W-:Y:S01]  /*58dd0*/  IMAD.X R5, R50, 0x1, R25, P2 ;  /* 0x0000000132057824 */ /* 0x000fe200010e0619 */
[----:B------:R-:W-:Y:S01]  /*58de0*/  IADD3 R38, P1, R3, R9, RZ ;  /* 0x0000000903267210 */ /* 0x000fe20007f3e0ff */
[----:B------:R0:W-:Y:S04]  /*58df0*/  STL.64 [R1+0x1920], R36 ;  /* 0x0019202401007387 */ /* 0x0001e80000100a00 */
[----:B------:R1:W-:Y:S01]  /*58e00*/  STL.64 [R1+0x1918], R4 ;  /* 0x0019180401007387 */ /* 0x0003e20000100a00 */
[----:B------:R-:W-:Y:S01]  /*58e10*/  IMAD.X R39, R43, 0x1, R58, P1 ;  /* 0x000000012b277824 */ /* 0x000fe200008e063a */
[C---:B0-----:R-:W-:Y:S02]  /*58e20*/  IADD3 R36, P3, R3.reuse, R10, RZ ;  /* 0x0000000a03247210 */ /* 0x041fe40007f7e0ff */
[----:B-1----:R-:W-:-:S03]  /*58e30*/  IADD3 R4, P2, R3, R11, RZ ;  /* 0x0000000b03047210 */ /* 0x002fc60007f5e0ff */
[C---:B------:R-:W-:Y:S01]  /*58e40*/  IMAD.X R37, R43.reuse, 0x1, R12, P3 ;  /* 0x000000012b257824 */ /* 0x040fe200018e060c */
        /* <DEDUP_REMOVED lines=13> */
[----:B0-----:R-:W-:-:S02]  /*58f20*/  IADD3 R36, P1, R3, R16, RZ ;  /* 0x0000001003247210 */ /* 0x001fc40007f3e0ff */
[----:B-1----:R-:W-:-:S03]  /*58f30*/  IADD3 R4, P3, R51, R26, RZ ;  /* 0x0000001a33047210 */ /* 0x002fc60007f7e0ff */
[----:B------:R-:W-:Y:S01]  /*58f40*/  IMAD.X R37, R43, 0x1, R19, P1 ;  /* 0x000000012b257824 */ /* 0x000fe200008e0613 */
[----:B------:R-:W-:Y:S01]  /*58f50*/  IADD3 R38, P2, R3, R17, RZ ;  /* 0x0000001103267210 */ /* 0x000fe20007f5e0ff */
[----:B------:R-:W-:-:S03]  /*58f60*/  IMAD.X R5, R40, 0x1, R29, P3 ;  /* 0x0000000128057824 */ /* 0x000fc600018e061d */
        /* <DEDUP_REMOVED lines=8> */
[----:B------:R-:W-:Y:S04]  /*58ff0*/  STL.64 [R1+0x1910], R36 ;  /* 0x0019102401007387 */ /* 0x000fe80000100a00 */
[----:B------:R1:W-:Y:S01]  /*59000*/  STL.64 [R1+0x18b0], R4 ;  /* 0x0018b00401007387 */ /* 0x0003e20000100a00 */
[----:B0-----:R-:W-:Y:S02]  /*59010*/  IADD3 R38, P1, R3, R22, RZ ;  /* 0x0000001603267210 */ /* 0x001fe40007f3e0ff */
[----:B-1----:R-:W-:-:S03]  /*59020*/  IADD3 R4, P2, R2, R27, RZ ;  /* 0x0000001b02047210 */ /* 0x002fc60007f5e0ff */
[----:B------:R-:W-:Y:S01]  /*59030*/  IMAD.X R39, R43, 0x1, R24, P1 ;  /* 0x000000012b277824 */ /* 0x000fe200008e0618 */
[----:B------:R-:W-:Y:S01]  /*59040*/  IADD3 R36, P3, R6, R27, RZ ;  /* 0x0000001b06247210 */ /* 0x000fe20007f7e0ff */
[----:B------:R-:W-:-:S03]  /*59050*/  IMAD.X R5, R48, 0x1, R31, P2 ;  /* 0x0000000130057824 */ /* 0x000fc600010e061f */
[----:B------:R0:W-:Y:S01]  /*59060*/  STL.64 [R1+0x18a8], R38 ;  /* 0x0018a82601007387 */ /* 0x0001e20000100a00 */
[----:B------:R-:W-:-:S03]  /*59070*/  IMAD.X R37, R54, 0x1, R31, P3 ;  /* 0x0000000136257824 */ /* 0x000fc600018e061f */
[----:B------:R1:W-:Y:S01]  /*59080*/  STL.64 [R1+0x19f8], R4 ;  /* 0x0019f80401007387 */ /* 0x0003e20000100a00 */
[C---:B0-----:R-:W-:Y:S02]  /*59090*/  IADD3 R38, P1, R3.reuse, R23, RZ ;  /* 0x0000001703267210 */ /* 0x041fe40007f3e0ff */
[----:B-1----:R-:W-:-:S03]  /*590a0*/  IADD3 R4, P3, R3, R26, RZ ;  /* 0x0000001a03047210 */ /* 0x002fc60007f7e0ff */
[C---:B------:R-:W-:Y:S01]  /*590b0*/  IMAD.X R39, R43.reuse, 0x1, R25, P1 ;  /* 0x000000012b277824 */ /* 0x040fe200008e0619 */
[----:B------:R0:W-:Y:S01]  /*590c0*/  STL.64 [R1+0x1a70], R36 ;  /* 0x001a702401007387 */ /* 0x0001e20000100a00 */
[----:B------:R-:W-:Y:S01]  /*590d0*/  IMAD.X R5, R43, 0x1, R29, P3 ;  /* 0x000000012b057824 */ /* 0x000fe200018e061d */
[----:B------:R-:W-:Y:S02]  /*590e0*/  SHF.R.S32.HI R42, RZ, 0x1f, R61 ;  /* 0x0000001fff2a7819 */ /* 0x000fe4000001143d */
[----:B------:R1:W-:Y:S04]  /*590f0*/  STL.64 [R1+0x18a0], R38 ;  /* 0x0018a02601007387 */ /* 0x0003e80000100a00 */
[----:B------:R2:W-:Y:S01]  /*59100*/  STL.64 [R1+0x1898], R4 ;  /* 0x0018980401007387 */ /* 0x0005e20000100a00 */
[----:B0-----:R-:W-:-:S02]  /*59110*/  IADD3 R36, P2, R61, R9, RZ ;  /* 0x000000093d247210 */ /* 0x001fc40007f5e0ff */
[----:B-1----:R-:W-:-:S03]  /*59120*/  IADD3 R38, P1, R61, R10, RZ ;  /* 0x0000000a3d267210 */ /* 0x002fc60007f3e0ff */
[C---:B------:R-:W-:Y:S01]  /*59130*/  IMAD.X R37, R42.reuse, 0x1, R58, P2 ;  /* 0x000000012a257824 */ /* 0x040fe200010e063a */
[----:B--2---:R-:W-:Y:S01]  /*59140*/  IADD3 R4, P3, R61, R11, RZ ;  /* 0x0000000b3d047210 */ /* 0x004fe20007f7e0ff */
[----:B------:R-:W-:-:S03]  /*59150*/  IMAD.X R39, R42, 0x1, R12, P1 ;  /* 0x000000012a277824 */ /* 0x000fc600008e060c */
[----:B------:R0:W-:Y:S01]  /*59160*/  STL.64 [R1+0x1868], R36 ;  /* 0x0018682401007387 */ /* 0x0001e20000100a00 */
[----:B------:R-:W-:-:S03]  /*59170*/  IMAD.X R5, R42, 0x1, R14, P3 ;  /* 0x000000012a057824 */ /* 0x000fc600018e060e */
[----:B------:R-:W-:Y:S04]  /*59180*/  STL.64 [R1+0x1860], R38 ;  /* 0x0018602601007387 */ /* 0x000fe80000100a00 */
[----:B------:R1:W-:Y:S01]  /*59190*/  STL.64 [R1+0x1858], R4 ;  /* 0x0018580401007387 */ /* 0x0003e20000100a00 */
[----:B0-----:R-:W-:-:S05]  /*591a0*/  IADD3 R36, P2, R61, R13, RZ ;  /* 0x0000000d3d247210 */ /* 0x001fca0007f5e0ff */
[----:B------:R-:W-:Y:S01]  /*591b0*/  IMAD.X R37, R42, 0x1, R15, P2 ;  /* 0x000000012a257824 */ /* 0x000fe200010e060f */
[----:B-1----:R-:W-:Y:S02]  /*591c0*/  IADD3 R4, P3, R51, R27, RZ ;  /* 0x0000001b33047210 */ /* 0x002fe40007f7e0ff */
[----:B------:R-:W-:Y:S02]  /*591d0*/  IADD3 R38, P1, R61, R16, RZ ;  /* 0x000000103d267210 */ /* 0x000fe40007f3e0ff */
[----:B------:R0:W-:Y:S01]  /*591e0*/  STL.64 [R1+0x1850], R36 ;  /* 0x0018502401007387 */ /* 0x0001e20000100a00 */
[----:B------:R-:W-:Y:S02]  /*591f0*/  IMAD.X R5, R40, 0x1, R31, P3 ;  /* 0x0000000128057824 */ /* 0x000fe400018e061f */
[----:B------:R-:W-:-:S03]  /*59200*/  IMAD.X R39, R42, 0x1, R19, P1 ;  /* 0x000000012a277824 */ /* 0x000fc600008e0613 */
[----:B------:R1:W-:Y:S01]  /*59210*/  STL.64 [R1+0x1980], R4 ;  /* 0x0019800401007387 */ /* 0x0003e20000100a00 */
[----:B0-----:R-:W-:-:S03]  /*59220*/  IADD3 R36, P2, R41, R27, RZ ;  /* 0x0000001b29247210 */ /* 0x001fc60007f5e0ff */
[----:B------:R0:W-:Y:S02]  /*59230*/  STL.64 [R1+0x1848], R38 ;  /* 0x0018482601007387 */ /* 0x0001e40000100a00 */
[----:B------:R-:W-:Y:S01]  /*59240*/  IMAD.X R37, R50, 0x1, R31, P2 ;  /* 0x0000000132257824 */ /* 0x000fe200010e061f */
[----:B-1----:R-:W-:-:S04]  /*59250*/  IADD3 R4, P1, R61, R17, RZ ;  /* 0x000000113d047210 */ /* 0x002fc80007f3e0ff */
[----:B------:R1:W-:Y:S01]  /*59260*/  STL.64 [R1+0x1908], R36 ;  /* 0x0019082401007387 */ /* 0x0003e20000100a00 */
[----:B------:R-:W-:Y:S01]  /*59270*/  IMAD.X R5, R42, 0x1, R20, P1 ;  /* 0x000000012a057824 */ /* 0x000fe200008e0614 */
[----:B0-----:R-:W-:-:S04]  /*59280*/  IADD3 R38, P2, R61, R18, RZ ;  /* 0x000000123d267210 */ /* 0x001fc80007f5e0ff */
[----:B------:R0:W-:Y:S01]  /*59290*/  STL.64 [R1+0x1840], R4 ;  /* 0x0018400401007387 */ /* 0x0001e20000100a00 */
[----:B-1----:R-:W-:Y:S01]  /*592a0*/  IADD3 R36, P3, R3, R27, RZ ;  /* 0x0000001b03247210 */ /* 0x002fe20007f7e0ff */
[----:B------:R-:W-:-:S04]  /*592b0*/  IMAD.X R39, R42, 0x1, R21, P2 ;  /* 0x000000012a277824 */ /* 0x000fc800010e0615 */
[----:B------:R-:W-:Y:S01]  /*592c0*/  IMAD.X R37, R43, 0x1, R31, P3 ;  /* 0x000000012b257824 */ /* 0x000fe200018e061f */
[----:B0-----:R-:W-:-:S04]  /*592d0*/  IADD3 R4, P1, R6, R28, RZ ;  /* 0x0000001c06047210 */ /* 0x001fc80007f3e0ff */
        /* <DEDUP_REMOVED lines=44> */
[----:B------:R1:W-:Y:S04]  /*595a0*/  STL.64 [R1+0x1780], R38 ;  /* 0x0017802601007387 */ /* 0x0003e80000100a00 */
[----:B------:R2:W-:Y:S01]  /*595b0*/  STL.64 [R1+0x1888], R4 ;  /* 0x0018880401007387 */ /* 0x0005e20000100a00 */
[C---:B0-----:R-:W-:Y:S02]  /*595c0*/  IADD3 R36, P2, R56.reuse, R18, RZ ;  /* 0x0000001238247210 */ /* 0x041fe40007f5e0ff */
[----:B-1----:R-:W-:-:S03]  /*595d0*/  IADD3 R38, P1, R56, R22, RZ ;  /* 0x0000001638267210 */ /* 0x002fc60007f3e0ff */
[C---:B------:R-:W-:Y:S01]  /*595e0*/  IMAD.X R37, R60.reuse, 0x1, R21, P2 ;  /* 0x000000013c257824 */ /* 0x040fe200010e0615 */
[----:B--2---:R-:W-:Y:S01]  /*595f0*/  IADD3 R4, P3, R61, R28, RZ ;  /* 0x0000001c3d047210 */ /* 0x004fe20007f7e0ff */
[----:B------:R-:W-:-:S03]  /*59600*/  IMAD.X R39, R60, 0x1, R24, P1 ;  /* 0x000000013c277824 */ /* 0x000fc600008e0618 */
[----:B------:R0:W-:Y:S01]  /*59610*/  STL.64 [R1+0x1778], R36 ;  /* 0x0017782401007387 */ /* 0x0001e20000100a00 */
[----:B------:R-:W-:-:S05]  /*59620*/  IMAD.X R5, R42, 0x1, R32, P3 ;  /* 0x000000012a057824 */ /* 0x000fca00018e0620 */
[----:B------:R1:W-:Y:S01]  /*59630*/  STL.64 [R1+0x1810], R4 ;  /* 0x0018100401007387 */ /* 0x0003e20000100a00 */
[----:B0-----:R-:W-:-:S03]  /*59640*/  IADD3 R36, P2, R6, R30, RZ ;  /* 0x0000001e06247210 */ /* 0x001fc60007f5e0ff */
[----:B------:R0:W-:Y:S02]  /*59650*/  STL.64 [R1+0x1770], R38 ;  /* 0x0017702601007387 */ /* 0x0001e40000100a00 */
[----:B------:R-:W-:Y:S01]  /*59660*/  IMAD.X R37, R54, 0x1, R33, P2 ;  /* 0x0000000136257824 */ /* 0x000fe200010e0621 */
[C---:B-1----:R-:W-:Y:S02]  /*59670*/  IADD3 R4, P1, R56.reuse, R23, RZ ;  /* 0x0000001738047210 */ /* 0x042fe40007f3e0ff */
[----:B0-----:R-:W-:-:S03]  /*59680*/  IADD3 R38, P2, R56, R26, RZ ;  /* 0x0000001a38267210 */ /* 0x001fc60007f5e0ff */
[C---:B------:R-:W-:Y:S01]  /*59690*/  IMAD.X R5, R60.reuse, 0x1, R25, P1 ;  /* 0x000000013c057824 */ /* 0x040fe200008e0619 */
[----:B------:R0:W-:Y:S01]  /*596a0*/  STL.64 [R1+0x1a60], R36 ;  /* 0x001a602401007387 */ /* 0x0001e20000100a00 */
[----:B------:R-:W-:-:S03]  /*596b0*/  IMAD.X R39, R60, 0x1, R29, P2 ;  /* 0x000000013c277824 */ /* 0x000fc600010e061d */
[----:B------:R1:W-:Y:S01]  /*596c0*/  STL.64 [R1+0x1768], R4 ;  /* 0x0017680401007387 */ /* 0x0003e20000100a00 */
[----:B0-----:R-:W-:-:S03]  /*596d0*/  IADD3 R36, P3, R2, R30, RZ ;  /* 0x0000001e02247210 */ /* 0x001fc60007f7e0ff */
[----:B------:R0:W-:Y:S01]  /*596e0*/  STL.64 [R1+0x1760], R38 ;  /* 0x0017602601007387 */ /* 0x0001e20000100a00 */
[----:B-1----:R-:W-:Y:S01]  /*596f0*/  IADD3 R4, P1, R51, R30, RZ ;  /* 0x0000001e33047210 */ /* 0x002fe20007f3e0ff */
[----:B------:R-:W-:-:S04]  /*59700*/  IMAD.X R37, R48, 0x1, R33, P3 ;  /* 0x0000000130257824 */ /* 0x000fc800018e0621 */
[----:B------:R-:W-:Y:S01]  /*59710*/  IMAD.X R5, R40, 0x1, R33, P1 ;  /* 0x0000000128057824 */ /* 0x000fe200008e0621 */
[----:B0-----:R-:W-:-:S04]  /*59720*/  IADD3 R38, P3, R56, R27, RZ ;  /* 0x0000001b38267210 */ /* 0x001fc80007f7e0ff */
[----:B------:R0:W-:Y:S01]  /*59730*/  STL.64 [R1+0x1970], R4 ;  /* 0x0019700401007387 */ /* 0x0001e20000100a00 */
[----:B------:R-:W-:Y:S01]  /*59740*/  IADD3 R34, P2, R56, R28, RZ ;  /* 0x0000001c38227210 */ /* 0x000fe20007f5e0ff */
[----:B------:R-:W-:Y:S02]  /*59750*/  IMAD.X R39, R60, 0x1, R31, P3 ;  /* 0x000000013c277824 */ /* 0x000fe400018e061f */
[----:B------:R1:W-:Y:S04]  /*59760*/  STL.64 [R1+0x19e8], R36 ;  /* 0x0019e82401007387 */ /* 0x0003e80000100a00 */
[----:B------:R2:W-:Y:S01]  /*59770*/  STL.64 [R1+0x1758], R38 ;  /* 0x0017582601007387 */ /* 0x0005e20000100a00 */
[----:B0-----:R-:W-:Y:S01]  /*59780*/  IMAD.MOV.U32 R4, RZ, RZ, R35 ;  /* 0x000000ffff047224 */ /* 0x001fe200078e0023 */
[----:B-1----:R-:W-:Y:S01]  /*59790*/  IADD3 R36, P1, R44, R9, RZ ;  /* 0x000000092c247210 */ /* 0x002fe20007f3e0ff */
[----:B------:R-:W-:Y:S01]  /*597a0*/  IMAD.X R35, R60, 0x1, R32, P2 ;  /* 0x000000013c237824 */ /* 0x000fe200010e0620 */
[----:B--2---:R-:W-:-:S03]  /*597b0*/  IADD3 R38, P3, R44, R10, RZ ;  /* 0x0000000a2c267210 */ /* 0x004fc60007f7e0ff */
[C---:B------:R-:W-:Y:S01]  /*597c0*/  IMAD.X R37, R53.reuse, 0x1, R58, P1 ;  /* 0x0000000135257824 */ /* 0x040fe200008e063a */
        /* <DEDUP_REMOVED lines=17> */
[----:B------:R-:W-:-:S03]  /*598e0*/  IMAD.X R37, R53, 0x1, R21, P1 ;  /* 0x0000000135257824 */ /* 0x000fc600008e0615 */
[----:B------:R0:W-:Y:S01]  /*598f0*/  STL.64 [R1+0x1708], R34 ;  /* 0x0017082201007387 */ /* 0x0001e20000100a00 */
[----:B------:R-:W-:-:S03]  /*59900*/  IMAD.X R39, R50, 0x1, R33, P3 ;  /* 0x0000000132277824 */ /* 0x000fc600018e0621 */
[----:B------:R1:W-:Y:S01]  /*59910*/  STL.64 [R1+0x1700], R36 ;  /* 0x0017002401007387 */ /* 0x0003e20000100a00 */
[----:B0-----:R-:W-:-:S03]  /*59920*/  IADD3 R34, P2, R3, R30, RZ ;  /* 0x0000001e03227210 */ /* 0x001fc60007f5e0ff */
[----:B-1----:R-:W2:Y:S04]  /*59930*/  LDL.LU R37, [R1+0x2c5c] ;  /* 0x002c5c0001257983 */ /* 0x002ea80000300800 */
[----:B------:R0:W-:Y:S01]  /*59940*/  STL.64 [R1+0x18f8], R38 ;  /* 0x0018f82601007387 */ /* 0x0001e20000100a00 */
[----:B------:R-:W-:Y:S01]  /*59950*/  IMAD.X R35, R43, 0x1, R33, P2 ;  /* 0x000000012b237824 */ /* 0x000fe200010e0621 */
[----:B0-----:R-:W-:-:S04]  /*59960*/  IADD3 R38, P1, R44, R22, RZ ;  /* 0x000000162c267210 */ /* 0x001fc80007f3e0ff */
[----:B------:R-:W-:Y:S01]  /*59970*/  STL.64 [R1+0x1880], R34 ;  /* 0x0018802201007387 */ /* 0x000fe20000100a00 */
[----:B------:R-:W-:-:S05]  /*59980*/  IMAD.X R39, R53, 0x1, R24, P1 ;  /* 0x0000000135277824 */ /* 0x000fca00008e0618 */
[----:B------:R0:W-:Y:S04]  /*59990*/  STL.64 [R1+0x16f8], R38 ;  /* 0x0016f82601007387 */ /* 0x0001e80000100a00 */
[----:B0-----:R-:W3:Y:S01]  /*599a0*/  LDL.LU R38, [R1+0x2c58] ;  /* 0x002c580001267983 */ /* 0x001ee20000300800 */
[----:B------:R-:W-:Y:S02]  /*599b0*/  IADD3 R34, P2, R44, R23, RZ ;  /* 0x000000172c227210 */ /* 0x000fe40007f5e0ff */
[----:B------:R-:W-:-:S03]  /*599c0*/  IADD3 R36, P3, R61, R30, RZ ;  /* 0x0000001e3d247210 */ /* 0x000fc60007f7e0ff */
[----:B------:R-:W-:Y:S02]  /*599d0*/  IMAD.X R35, R53, 0x1, R25, P2 ;  /* 0x0000000135237824 */ /* 0x000fe400010e0619 */
[----:B------:R-:W-:Y:S04]  /*599e0*/  STL [R1+0x1808], R36 ;  /* 0x0018082401007387 */ /* 0x000fe80000100800 */
[----:B------:R2:W-:Y:S02]  /*599f0*/  STL.64 [R1+0x2c40], R56 ;  /* 0x002c403801007387 */ /* 0x0005e40000100a00 */
[----:B--2---:R-:W-:Y:S02]  /*59a00*/  IMAD.MOV.U32 R57, RZ, RZ, R37 ;  /* 0x000000ffff397224 */ /* 0x004fe400078e0025 */
[----:B---3--:R-:W-:Y:S01]  /*59a10*/  IMAD.MOV.U32 R55, RZ, RZ, R38 ;  /* 0x000000ffff377224 */ /* 0x008fe200078e0026 */
[----:B------:R-:W-:Y:S01]  /*59a20*/  IADD3 R38, P1, R56, R30, RZ ;  /* 0x0000001e38267210 */ /* 0x000fe20007f3e0ff */
[----:B------:R-:W-:-:S02]  /*59a30*/  IMAD.MOV.U32 R56, RZ, RZ, R36 ;  /* 0x000000ffff387224 */ /* 0x000fc400078e0024 */
[----:B------:R-:W2:Y:S04]  /*59a40*/  LDL.LU.64 R36, [R1+0x2c50] ;  /* 0x002c500001247983 */ /* 0x000ea80000300a00 */
[----:B------:R0:W-:Y:S04]  /*59a50*/  STL.64 [R1+0x16f0], R34 ;  /* 0x0016f02201007387 */ /* 0x0001e80000100a00 */
[----:B0-----:R-:W3:Y:S01]  /*59a60*/  LDL.LU.64 R34, [R1+0x2c48] ;  /* 0x002c480001227983 */ /* 0x001ee20000300a00 */
[----:B------:R-:W-:Y:S01]  /*59a70*/  IMAD.MOV.U32 R47, RZ, RZ, R4 ;  /* 0x000000ffff2f7224 */ /* 0x000fe200078e0004 */
[----:B------:R-:W-:Y:S01]  /*59a80*/  IADD3 R4, P2, R44, R26, RZ ;  /* 0x0000001a2c047210 */ /* 0x000fe20007f5e0ff */
[----:B------:R-:W-:-:S02]  /*59a90*/  IMAD.X R57, R42, 0x1, R33, P3 ;  /* 0x000000012a397824 */ /* 0x000fc400018e0621 */
[----:B------:R-:W-:Y:S02]  /*59aa0*/  IMAD.X R39, R60, 0x1, R33, P1 ;  /* 0x000000013c277824 */ /* 0x000fe400008e0621 */
[----:B------:R-:W-:Y:S01]  /*59ab0*/  IMAD.X R5, R53, 0x1, R29, P2 ;  /* 0x0000000135057824 */ /* 0x000fe200010e061d */
[----:B------:R0:W-:Y:S01]  /*59ac0*/  STL [R1+0x180c], R57 ;  /* 0x00180c3901007387 */ /* 0x0001e20000100800 */
[----:B------:R-:W-:-:S03]  /*59ad0*/  IADD3 R56, P1, R44, R27, RZ ;  /* 0x0000001b2c387210 */ /* 0x000fc60007f3e0ff */
[----:B------:R-:W-:Y:S04]  /*59ae0*/  STL.64 [R1+0x1748], R38 ;  /* 0x0017482601007387 */ /* 0x000fe80000100a00 */
[----:B------:R-:W-:Y:S01]  /*59af0*/  STL.64 [R1+0x16e8], R4 ;  /* 0x0016e80401007387 */ /* 0x000fe20000100a00 */
[----:B0-----:R-:W-:-:S05]  /*59b00*/  IMAD.X R57, R53, 0x1, R31, P1 ;  /* 0x0000000135397824 */ /* 0x001fca00008e061f */
[----:B------:R0:W-:Y:S02]  /*59b10*/  STL.64 [R1+0x16e0], R56 ;  /* 0x0016e03801007387 */ /* 0x0001e40000100a00 */
[----:B0-----:R-:W-:-:S05]  /*59b20*/  IADD3 R56, P1, R44, R28, RZ ;  /* 0x0000001c2c387210 */ /* 0x001fca0007f3e0ff */
[----:B------:R-:W-:Y:S01]  /*59b30*/  IMAD.X R57, R53, 0x1, R32, P1 ;  /* 0x0000000135397824 */ /* 0x000fe200008e0620 */
[-C--:B---3--:R-:W-:Y:S02]  /*59b40*/  IADD3 R38, P3, R6, R34.reuse, RZ ;  /* 0x0000002206267210 */ /* 0x088fe40007f7e0ff */
[----:B------:R-:W-:-:S03]  /*59b50*/  IADD3 R4, P2, R2, R34, RZ ;  /* 0x0000002202047210 */ /* 0x000fc60007f5e0ff */
[--C-:B--2---:R-:W-:Y:S02]  /*59b60*/  IMAD.X R39, R54, 0x1, R36.reuse, P3 ;  /* 0x0000000136277824 */ /* 0x104fe400018e0624 */
[----:B------:R-:W-:-:S03]  /*59b70*/  IMAD.X R5, R48, 0x1, R36, P2 ;  /* 0x0000000130057824 */ /* 0x000fc600010e0624 */
[----:B------:R0:W-:Y:S04]  /*59b80*/  STL.64 [R1+0x1a58], R38 ;  /* 0x001a582601007387 */ /* 0x0001e80000100a00 */
        /* <DEDUP_REMOVED lines=28> */
[----:B-1----:R-:W-:Y:S02]  /*59d50*/  IADD3 R4, P3, R41, R34, RZ ;  /* 0x0000002229047210 */ /* 0x002fe40007f7e0ff */
[----:B0-----:R-:W-:-:S03]  /*59d60*/  IADD3 R38, P2, R45, R22, RZ ;  /* 0x000000162d267210 */ /* 0x001fc60007f5e0ff */
[----:B------:R-:W-:Y:S01]  /*59d70*/  IMAD.X R5, R50, 0x1, R36, P3 ;  /* 0x0000000132057824 */ /* 0x000fe200018e0624 */
[----:B------:R0:W-:Y:S01]  /*59d80*/  STL.64 [R1+0x1688], R56 ;  /* 0x0016883801007387 */ /* 0x0001e20000100a00 */
[----:B------:R-:W-:-:S03]  /*59d90*/  IMAD.X R39, R46, 0x1, R24, P2 ;  /* 0x000000012e277824 */ /* 0x000fc600010e0618 */
        /* <DEDUP_REMOVED lines=9> */
[----:B0-----:R-:W2:Y:S04]  /*59e30*/  LDL.LU.64 R56, [R1+0x2c40] ;  /* 0x002c400001387983 */ /* 0x001ea80000300a00 */
[----:B------:R0:W-:Y:S04]  /*59e40*/  STL.64 [R1+0x1878], R4 ;  /* 0x0018780401007387 */ /* 0x0001e80000100a00 */
[----:B0-----:R-:W3:Y:S04]  /*59e50*/  LDL.LU R5, [R1+0x2c3c] ;  /* 0x002c3c0001057983 */ /* 0x001ee80000300800 */
[----:B------:R0:W-:Y:S04]  /*59e60*/  STL.64 [R1+0x17b8], R38 ;  /* 0x0017b82601007387 */ /* 0x0001e80000100a00 */
[----:B0-----:R-:W4:Y:S01]  /*59e70*/  LDL.LU R39, [R1+0x2c38] ;  /* 0x002c380001277983 */ /* 0x001f220000300800 */
[----:B------:R-:W-:-:S02]  /*59e80*/  IADD3 R4, P1, R45, R26, RZ ;  /* 0x0000001a2d047210 */ /* 0x000fc40007f3e0ff */
[----:B------:R-:W-:Y:S01]  /*59e90*/  IADD3 R38, P2, R45, R27, RZ ;  /* 0x0000001b2d267210 */ /* 0x000fe20007f5e0ff */
[----:B------:R0:W-:Y:S04]  /*59ea0*/  STL.64 [R1+0x2c20], R42 ;  /* 0x002c202a01007387 */ /* 0x0001e80000100a00 */
[----:B------:R-:W-:Y:S01]  /*59eb0*/  STL [R1+0x1670], R4 ;  /* 0x0016700401007387 */ /* 0x000fe20000100800 */
[----:B0-----:R-:W-:-:S03]  /*59ec0*/  IMAD.MOV.U32 R42, RZ, RZ, R4 ;  /* 0x000000ffff2a7224 */ /* 0x001fc600078e0004 */
[----:B--2---:R-:W-:Y:S01]  /*59ed0*/  STL.64 [R1+0x2c18], R56 ;  /* 0x002c183801007387 */ /* 0x004fe20000100a00 */
[----:B---3--:R-:W-:Y:S02]  /*59ee0*/  IMAD.MOV.U32 R43, RZ, RZ, R5 ;  /* 0x000000ffff2b7224 */ /* 0x008fe400078e0005 */
[----:B------:R-:W-:-:S05]  /*59ef0*/  IMAD.X R43, R46, 0x1, R29, P1 ;  /* 0x000000012e2b7824 */ /* 0x000fca00008e061d */
[----:B------:R-:W-:Y:S01]  /*59f00*/  STL [R1+0x1674], R43 ;  /* 0x0016742b01007387 */ /* 0x000fe20000100800 */
[----:B----4-:R-:W-:Y:S02]  /*59f10*/  IMAD.MOV.U32 R49, RZ, RZ, R39 ;  /* 0x000000ffff317224 */ /* 0x010fe400078e0027 */
[----:B------:R-:W-:-:S05]  /*59f20*/  IMAD.X R39, R46, 0x1, R31, P2 ;  /* 0x000000012e277824 */ /* 0x000fca00010e061f */
[----:B------:R0:W-:Y:S04]  /*59f30*/  STL.64 [R1+0x1668], R38 ;  /* 0x0016682601007387 */ /* 0x0001e80000100a00 */
[----:B0-----:R-:W2:Y:S01]  /*59f40*/  LDL.LU.64 R38, [R1+0x2c30] ;  /* 0x002c300001267983 */ /* 0x001ea20000300a00 */
[-C--:B------:R-:W-:Y:S02]  /*59f50*/  IADD3 R4, P3, R56, R34.reuse, RZ ;  /* 0x0000002238047210 */ /* 0x080fe40007f7e0ff */
[----:B------:R-:W-:-:S03]  /*59f60*/  IADD3 R42, P1, R44, R34, RZ ;  /* 0x000000222c2a7210 */ /* 0x000fc60007f3e0ff */
[--C-:B------:R-:W-:Y:S01]  /*59f70*/  IMAD.X R5, R60, 0x1, R36.reuse, P3 ;  /* 0x000000013c057824 */ /* 0x100fe200018e0624 */
[----:B------:R-:W-:Y:S01]  /*59f80*/  STL.64 [R1+0x2c28], R60 ;  /* 0x002c283c01007387 */ /* 0x000fe20000100a00 */
[----:B------:R-:W-:-:S03]  /*59f90*/  IMAD.X R43, R53, 0x1, R36, P1 ;  /* 0x00000001352b7824 */ /* 0x000fc600008e0624 */
[----:B------:R0:W-:Y:S01]  /*59fa0*/  STL.64 [R1+0x1740], R4 ;  /* 0x0017400401007387 */ /* 0x0001e20000100a00 */
[C---:B------:R-:W-:Y:S02]  /*59fb0*/  IADD3 R56, P2, R45.reuse, R30, RZ ;  /* 0x0000001e2d387210 */ /* 0x040fe40007f5e0ff */
[----:B------:R-:W-:Y:S01]  /*59fc0*/  SHF.R.S32.HI R7, RZ, 0x1f, R47 ;  /* 0x0000001fff077819 */ /* 0x000fe2000001142f */
[----:B------:R1:W-:Y:S01]  /*59fd0*/  STL.64 [R1+0x16c8], R42 ;  /* 0x0016c82a01007387 */ /* 0x0003e20000100a00 */
[----:B0-----:R-:W-:-:S05]  /*59fe0*/  IADD3 R4, P3, R45, R28, RZ ;  /* 0x0000001c2d047210 */ /* 0x001fca0007f7e0ff */
[C---:B------:R-:W-:Y:S01]  /*59ff0*/  IMAD.X R5, R46.reuse, 0x1, R32, P3 ;  /* 0x000000012e057824 */ /* 0x040fe200018e0620 */
[----:B-1----:R-:W-:Y:S01]  /*5a000*/  IADD3 R42, P1, R47, R9, RZ ;  /* 0x000000092f2a7210 */ /* 0x002fe20007f3e0ff */
[----:B------:R-:W-:-:S03]  /*5a010*/  IMAD.X R57, R46, 0x1, R33, P2 ;  /* 0x000000012e397824 */ /* 0x000fc600010e0621 */
        /* <DEDUP_REMOVED lines=8> */
[----:B------:R1:W-:Y:S01]  /*5a0a0*/  STL.64 [R1+0x1638], R4 ;  /* 0x0016380401007387 */ /* 0x0003e20000100a00 */
[----:B0-----:R-:W-:-:S03]  /*5a0b0*/  IADD3 R42, P1, R47, R13, RZ ;  /* 0x0000000d2f2a7210 */ /* 0x001fc60007f3e0ff */
[----:B------:R0:W-:Y:S02]  /*5a0c0*/  STL.64 [R1+0x1630], R56 ;  /* 0x0016303801007387 */ /* 0x0001e40000100a00 */
[----:B------:R-:W-:Y:S01]  /*5a0d0*/  IMAD.X R43, R7, 0x1, R15, P1 ;  /* 0x00000001072b7824 */ /* 0x000fe200008e060f */
[----:B-1----:R-:W-:-:S04]  /*5a0e0*/  IADD3 R4, P3, R47, R16, RZ ;  /* 0x000000102f047210 */ /* 0x002fc80007f7e0ff */
[----:B------:R1:W-:Y:S01]  /*5a0f0*/  STL.64 [R1+0x1628], R42 ;  /* 0x0016282a01007387 */ /* 0x0003e20000100a00 */
[----:B0-----:R-:W-:Y:S01]  /*5a100*/  IADD3 R56, P2, R47, R17, RZ ;  /* 0x000000112f387210 */ /* 0x001fe20007f5e0ff */
[----:B------:R-:W-:-:S04]  /*5a110*/  IMAD.X R5, R7, 0x1, R19, P3 ;  /* 0x0000000107057824 */ /* 0x000fc800018e0613 */
[----:B------:R-:W-:Y:S01]  /*5a120*/  IMAD.X R57, R7, 0x1, R20, P2 ;  /* 0x0000000107397824 */ /* 0x000fe200010e0614 */
[----:B------:R0:W-:Y:S01]  /*5a130*/  STL.64 [R1+0x1620], R4 ;  /* 0x0016200401007387 */ /* 0x0001e20000100a00 */
[----:B-1----:R-:W-:-:S03]  /*5a140*/  IADD3 R42, P1, R47, R18, RZ ;  /* 0x000000122f2a7210 */ /* 0x002fc60007f3e0ff */
[----:B------:R1:W-:Y:S01]  /*5a150*/  STL.64 [R1+0x1618], R56 ;  /* 0x0016183801007387 */ /* 0x0003e20000100a00 */
[----:B------:R-:W-:Y:S01]  /*5a160*/  IADD3 R60, P2, R47, R22, RZ ;  /* 0x000000162f3c7210 */ /* 0x000fe20007f5e0ff */
[----:B------:R-:W-:Y:S01]  /*5a170*/  IMAD.X R43, R7, 0x1, R21, P1 ;  /* 0x00000001072b7824 */ /* 0x000fe200008e0615 */
[----:B0-----:R-:W-:-:S04]  /*5a180*/  IADD3 R4, P3, R45, R34, RZ ;  /* 0x000000222d047210 */ /* 0x001fc80007f7e0ff */
[----:B------:R0:W-:Y:S01]  /*5a190*/  STL.64 [R1+0x1610], R42 ;  /* 0x0016102a01007387 */ /* 0x0001e20000100a00 */
[----:B------:R-:W-:Y:S01]  /*5a1a0*/  IMAD.X R5, R46, 0x1, R36, P3 ;  /* 0x000000012e057824 */ /* 0x000fe200018e0624 */
[----:B-1----:R-:W-:Y:S01]  /*5a1b0*/  IADD3 R56, P3, R6, R35, RZ ;  /* 0x0000002306387210 */ /* 0x002fe20007f7e0ff */
[----:B------:R-:W-:Y:S01]  /*5a1c0*/  IMAD.X R61, R7, 0x1, R24, P2 ;  /* 0x00000001073d7824 */ /* 0x000fe200010e0618 */
[----:B0-----:R-:W-:Y:S02]  /*5a1d0*/  IADD3 R42, P1, R47, R23, RZ ;  /* 0x000000172f2a7210 */ /* 0x001fe40007f3e0ff */
[----:B------:R-:W-:Y:S03]  /*5a1e0*/  STL.64 [R1+0x1650], R4 ;  /* 0x0016500401007387 */ /* 0x000fe60000100a00 */
[----:B------:R-:W-:Y:S01]  /*5a1f0*/  IMAD.X R43, R7, 0x1, R25, P1 ;  /* 0x00000001072b7824 */ /* 0x000fe200008e0619 */
[----:B------:R0:W-:Y:S02]  /*5a200*/  STL.64 [R1+0x1608], R60 ;  /* 0x0016083c01007387 */ /* 0x0001e40000100a00 */
[----:B0-----:R-:W-:-:S05]  /*5a210*/  IADD3 R60, P2, R47, R26, RZ ;  /* 0x0000001a2f3c7210 */ /* 0x001fca0007f5e0ff */
[----:B------:R-:W-:Y:S02]  /*5a220*/  IMAD.X R61, R7, 0x1, R29, P2 ;  /* 0x00000001073d7824 */ /* 0x000fe400010e061d */
[----:B--2---:R-:W-:-:S05]  /*5a230*/  IMAD.X R57, R54, 0x1, R38, P3 ;  /* 0x0000000136397824 */ /* 0x004fca00018e0626 */
[----:B------:R0:W-:Y:S04]  /*5a240*/  STL.64 [R1+0x1a50], R56 ;  /* 0x001a503801007387 */ /* 0x0001e80000100a00 */
[----:B------:R1:W-:Y:S01]  /*5a250*/  STL.64 [R1+0x1600], R42 ;  /* 0x0016002a01007387 */ /* 0x0003e20000100a00 */
[-C--:B0-----:R-:W-:Y:S02]  /*5a260*/  IADD3 R56, P3, R2, R35.reuse, RZ ;  /* 0x0000002302387210 */ /* 0x081fe40007f7e0ff */
[----:B-1----:R-:W-:-:S03]  /*5a270*/  IADD3 R42, P1, R51, R35, RZ ;  /* 0x00000023332a7210 */ /* 0x002fc60007f3e0ff */
[--C-:B------:R-:W-:Y:S01]  /*5a280*/  IMAD.X R57, R48, 0x1, R38.reuse, P3 ;  /* 0x0000000130397824 */ /* 0x100fe200018e0626 */
[----:B------:R0:W-:Y:S01]  /*5a290*/  STL.64 [R1+0x15f8], R60 ;  /* 0x0015f83c01007387 */ /* 0x0001e20000100a00 */
[----:B------:R-:W-:-:S03]  /*5a2a0*/  IMAD.X R43, R40, 0x1, R38, P1 ;  /* 0x00000001282b7824 */ /* 0x000fc600008e0626 */
[----:B------:R-:W-:Y:S04]  /*5a2b0*/  STL.64 [R1+0x19d8], R56 ;  /* 0x0019d83801007387 */ /* 0x000fe80000100a00 */
[----:B------:R1:W-:Y:S01]  /*5a2c0*/  STL.64 [R1+0x1960], R42 ;  /* 0x0019602a01007387 */ /* 0x0003e20000100a00 */
[----:B0-----:R-:W-:-:S03]  /*5a2d0*/  IADD3 R60, P2, R47, R27, RZ ;  /* 0x0000001b2f3c7210 */ /* 0x001fc60007f5e0ff */
[----:B------:R-:W-:Y:S02]  /*5a2e0*/  STL.64 [R1+0x2bf8], R40 ;  /* 0x002bf82801007387 */ /* 0x000fe40000100a00 */
[----:B------:R-:W-:Y:S01]  /*5a2f0*/  IMAD.X R61, R7, 0x1, R31, P2 ;  /* 0x00000001073d7824 */ /* 0x000fe200010e061f */
[----:B-1----:R-:W-:-:S04]  /*5a300*/  IADD3 R42, P1, R47, R28, RZ ;  /* 0x0000001c2f2a7210 */ /* 0x002fc80007f3e0ff */
[----:B------:R0:W-:Y:S01]  /*5a310*/  STL.64 [R1+0x15f0], R60 ;  /* 0x0015f03c01007387 */ /* 0x0001e20000100a00 */
[----:B------:R-:W-:-:S03]  /*5a320*/  IMAD.X R43, R7, 0x1, R32, P1 ;  /* 0x00000001072b7824 */ /* 0x000fc600008e0620 */
[----:B0-----:R-:W2:Y:S04]  /*5a330*/  LDL.LU.64 R60, [R1+0x2c28] ;  /* 0x002c2800013c7983 */ /* 0x001ea80000300a00 */
[----:B------:R-:W-:Y:S04]  /*5a340*/  STL [R1+0x2bf4], R3 ;  /* 0x002bf40301007387 */ /* 0x000fe80000100800 */
[----:B------:R0:W-:Y:S04]  /*5a350*/  STL.64 [R1+0x15e8], R42 ;  /* 0x0015e82a01007387 */ /* 0x0001e80000100a00 */
[----:B0-----:R-:W3:Y:S01]  /*5a360*/  LDL.LU.64 R42, [R1+0x2c20] ;  /* 0x002c2000012a7983 */ /* 0x001ee20000300a00 */
[----:B------:R-:W-:-:S02]  /*5a370*/  IADD3 R56, P3, R41, R35, RZ ;  /* 0x0000002329387210 */ /* 0x000fc40007f7e0ff */
[----:B------:R-:W-:-:S03]  /*5a380*/  IADD3 R40, P2, R3, R35, RZ ;  /* 0x0000002303287210 */ /* 0x000fc60007f5e0ff */
[----:B------:R-:W-:Y:S01]  /*5a390*/  IMAD.X R57, R50, 0x1, R38, P3 ;  /* 0x0000000132397824 */ /* 0x000fe200018e0626 */
[----:B------:R0:W-:Y:S04]  /*5a3a0*/  STL [R1+0x2bf0], R50 ;  /* 0x002bf03201007387 */ /* 0x0001e80000100800 */
[----:B------:R1:W-:Y:S01]  /*5a3b0*/  STL [R1+0x2c00], R51 ;  /* 0x002c003301007387 */ /* 0x0003e20000100800 */
[----:B------:R-:W-:-:S03]  /*5a3c0*/  SHF.R.S32.HI R4, RZ, 0x1f, R49 ;  /* 0x0000001fff047819 */ /* 0x000fc60000011431 */
[----:B------:R4:W-:Y:S01]  /*5a3d0*/  STL.64 [R1+0x18e8], R56 ;  /* 0x0018e83801007387 */ /* 0x0009e20000100a00 */
[----:B0-----:R-:W-:-:S05]  /*5a3e0*/  IADD3 R50, P1, R47, R30, RZ ;  /* 0x0000001e2f327210 */ /* 0x001fca0007f3e0ff */
[----:B-1----:R-:W-:Y:S02]  /*5a3f0*/  IMAD.X R51, R7, 0x1, R33, P1 ;  /* 0x0000000107337824 */ /* 0x002fe400008e0621 */
[----:B---3--:R-:W-:Y:S01]  /*5a400*/  IMAD.X R41, R43, 0x1, R38, P2 ;  /* 0x000000012b297824 */ /* 0x008fe200010e0626 */
[----:B----4-:R-:W-:-:S04]  /*5a410*/  IADD3 R56, P2, R49, R9, RZ ;  /* 0x0000000931387210 */ /* 0x010fc80007f5e0ff */
[----:B------:R0:W-:Y:S01]  /*5a420*/  STL.64 [R1+0x1870], R40 ;  /* 0x0018702801007387 */ /* 0x0001e20000100a00 */
[----:B------:R-:W-:Y:S01]  /*5a430*/  IMAD.X R57, R4, 0x1, R58, P2 ;  /* 0x0000000104397824 */ /* 0x000fe200010e063a */
[----:B0-----:R-:W-:Y:S02]  /*5a440*/  IADD3 R40, P3, R47, R34, RZ ;  /* 0x000000222f287210 */ /* 0x001fe40007f7e0ff */
[----:B------:R0:W-:Y:S03]  /*5a450*/  STL.64 [R1+0x15e0], R50 ;  /* 0x0015e03201007387 */ /* 0x0001e60000100a00 */
        /* <DEDUP_REMOVED lines=8> */
[----:B------:R-:W-:Y:S01]  /*5a4e0*/  STL.64 [R1+0x15c0], R50 ;  /* 0x0015c03201007387 */ /* 0x000fe20000100a00 */
[----:B------:R-:W-:-:S03]  /*5a4f0*/  IMAD.X R57, R4, 0x1, R15, P2 ;  /* 0x0000000104397824 */ /* 0x000fc600010e060f */
[----:B------:R-:W-:Y:S04]  /*5a500*/  STL.64 [R1+0x15b8], R40 ;  /* 0x0015b82801007387 */ /* 0x000fe80000100a00 */
[----:B------:R0:W-:Y:S04]  /*5a510*/  STL.64 [R1+0x15b0], R56 ;  /* 0x0015b03801007387 */ /* 0x0001e80000100a00 */
[----:B0-----:R-:W3:Y:S01]  /*5a520*/  LDL.LU.64 R56, [R1+0x2c18] ;  /* 0x002c180001387983 */ /* 0x001ee20000300a00 */
[C---:B------:R-:W-:Y:S02]  /*5a530*/  IADD3 R50, P1, R49.reuse, R16, RZ ;  /* 0x0000001031327210 */ /* 0x040fe40007f3e0ff */
[----:B------:R-:W-:-:S03]  /*5a540*/  IADD3 R40, P3, R49, R17, RZ ;  /* 0x0000001131287210 */ /* 0x000fc60007f7e0ff */
[C---:B------:R-:W-:Y:S02]  /*5a550*/  IMAD.X R51, R4.reuse, 0x1, R19, P1 ;  /* 0x0000000104337824 */ /* 0x040fe400008e0613 */
[----:B------:R-:W-:Y:S02]  /*5a560*/  IMAD.X R41, R4, 0x1, R20, P3 ;  /* 0x0000000104297824 */ /* 0x000fe400018e0614 */
[----:B------:R-:W-:Y:S01]  /*5a570*/  IMAD.MOV.U32 R3, RZ, RZ, R54 ;  /* 0x000000ffff037224 */ /* 0x000fe200078e0036 */
[----:B------:R-:W-:Y:S01]  /*5a580*/  IADD3 R54, P2, R49, R18, RZ ;  /* 0x0000001231367210 */ /* 0x000fe20007f5e0ff */
[----:B------:R0:W-:Y:S01]  /*5a590*/  STL.64 [R1+0x15a8], R50 ;  /* 0x0015a83201007387 */ /* 0x0001e20000100a00 */
[----:B------:R-:W-:-:S03]  /*5a5a0*/  IMAD.MOV.U32 R5, RZ, RZ, R55 ;  /* 0x000000ffff057224 */ /* 0x000fc600078e0037 */
[----:B------:R2:W-:Y:S01]  /*5a5b0*/  STL.64 [R1+0x15a0], R40 ;  /* 0x0015a02801007387 */ /* 0x0005e20000100a00 */
[----:B------:R-:W-:Y:S01]  /*5a5c0*/  IMAD.X R55, R4, 0x1, R21, P2 ;  /* 0x0000000104377824 */ /* 0x000fe200010e0615 */
[----:B0-----:R-:W-:Y:S02]  /*5a5d0*/  IADD3 R50, P1, R49, R22, RZ ;  /* 0x0000001631327210 */ /* 0x001fe40007f3e0ff */
[----:B--2---:R-:W-:-:S03]  /*5a5e0*/  IADD3 R40, P3, R61, R35, RZ ;  /* 0x000000233d287210 */ /* 0x004fc60007f7e0ff */
[----:B------:R-:W-:Y:S01]  /*5a5f0*/  IMAD.X R51, R4, 0x1, R24, P1 ;  /* 0x0000000104337824 */ /* 0x000fe200008e0618 */
[----:B------:R0:W-:Y:S01]  /*5a600*/  STL.64 [R1+0x1598], R54 ;  /* 0x0015983601007387 */ /* 0x0001e20000100a00 */
[----:B------:R-:W-:-:S03]  /*5a610*/  IMAD.X R41, R42, 0x1, R38, P3 ;  /* 0x000000012a297824 */ /* 0x000fc600018e0626 */
[----:B------:R-:W-:Y:S04]  /*5a620*/  STL.64 [R1+0x2c08], R42 ;  /* 0x002c082a01007387 */ /* 0x000fe80000100a00 */
[----:B------:R-:W-:Y:S01]  /*5a630*/  STL.64 [R1+0x1590], R50 ;  /* 0x0015903201007387 */ /* 0x000fe20000100a00 */
[----:B0-----:R-:W-:-:S03]  /*5a640*/  IADD3 R54, P2, R49, R23, RZ ;  /* 0x0000001731367210 */ /* 0x001fc60007f5e0ff */
[----:B------:R0:W-:Y:S02]  /*5a650*/  STL.64 [R1+0x17b0], R40 ;  /* 0x0017b02801007387 */ /* 0x0001e40000100a00 */
[----:B------:R-:W-:Y:S01]  /*5a660*/  IMAD.X R55, R4, 0x1, R25, P2 ;  /* 0x0000000104377824 */ /* 0x000fe200010e0619 */
[----:B0-----:R-:W-:-:S04]  /*5a670*/  IADD3 R40, P1, R49, R26, RZ ;  /* 0x0000001a31287210 */ /* 0x001fc80007f3e0ff */
[----:B------:R0:W-:Y:S01]  /*5a680*/  STL.64 [R1+0x1588], R54 ;  /* 0x0015883601007387 */ /* 0x0001e20000100a00 */
[----:B------:R-:W-:Y:S01]  /*5a690*/  IMAD.X R41, R4, 0x1, R29, P1 ;  /* 0x0000000104297824 */ /* 0x000fe200008e061d */
[----:B0-----:R-:W-:-:S05]  /*5a6a0*/  IADD3 R54, P2, R49, R27, RZ ;  /* 0x0000001b31367210 */ /* 0x001fca0007f5e0ff */
[----:B------:R-:W-:Y:S02]  /*5a6b0*/  IMAD.X R55, R4, 0x1, R31, P2 ;  /* 0x0000000104377824 */ /* 0x000fe400010e061f */
[----:B------:R-:W-:Y:S01]  /*5a6c0*/  IMAD.MOV.U32 R43, RZ, RZ, R6 ;  /* 0x000000ffff2b7224 */ /* 0x000fe200078e0006 */
[----:B------:R-:W-:Y:S02]  /*5a6d0*/  SHF.R.S32.HI R6, RZ, 0x1f, R5 ;  /* 0x0000001fff067819 */ /* 0x000fe40000011405 */
[----:B---3--:R-:W-:-:S05]  /*5a6e0*/  IADD3 R50, P3, R56, R35, RZ ;  /* 0x0000002338327210 */ /* 0x008fca0007f7e0ff */
[----:B------:R-:W-:-:S05]  /*5a6f0*/  IMAD.X R51, R60, 0x1, R38, P3 ;  /* 0x000000013c337824 */ /* 0x000fca00018e0626 */
[----:B------:R0:W-:Y:S04]  /*5a700*/  STL.64 [R1+0x1738], R50 ;  /* 0x0017383201007387 */ /* 0x0001e80000100a00 */
[----:B------:R1:W-:Y:S01]  /*5a710*/  STL.64 [R1+0x1580], R40 ;  /* 0x0015802801007387 */ /* 0x0003e20000100a00 */
[-C--:B0-----:R-:W-:Y:S02]  /*5a720*/  IADD3 R50, P3, R44, R35.reuse, RZ ;  /* 0x000000232c327210 */ /* 0x081fe40007f7e0ff */
[----:B-1----:R-:W-:-:S03]  /*5a730*/  IADD3 R40, P1, R45, R35, RZ ;  /* 0x000000232d287210 */ /* 0x002fc60007f3e0ff */
[--C-:B------:R-:W-:Y:S01]  /*5a740*/  IMAD.X R51, R53, 0x1, R38.reuse, P3 ;  /* 0x0000000135337824 */ /* 0x100fe200018e0626 */
[----:B------:R0:W-:Y:S01]  /*5a750*/  STL.64 [R1+0x1578], R54 ;  /* 0x0015783601007387 */ /* 0x0001e20000100a00 */
[----:B------:R-:W-:-:S03]  /*5a760*/  IMAD.X R41, R46, 0x1, R38, P1 ;  /* 0x000000012e297824 */ /* 0x000fc600008e0626 */
[----:B------:R1:W-:Y:S04]  /*5a770*/  STL.64 [R1+0x16c0], R50 ;  /* 0x0016c03201007387 */ /* 0x0003e80000100a00 */
[----:B------:R2:W-:Y:S01]  /*5a780*/  STL.64 [R1+0x1648], R40 ;  /* 0x0016482801007387 */ /* 0x0005e20000100a00 */
[C---:B0-----:R-:W-:Y:S02]  /*5a790*/  IADD3 R54, P2, R49.reuse, R28, RZ ;  /* 0x0000001c31367210 */ /* 0x041fe40007f5e0ff */
[----:B-1----:R-:W-:-:S03]  /*5a7a0*/  IADD3 R50, P1, R49, R30, RZ ;  /* 0x0000001e31327210 */ /* 0x002fc60007f3e0ff */
[----:B------:R-:W-:Y:S01]  /*5a7b0*/  IMAD.X R55, R4, 0x1, R32, P2 ;  /* 0x0000000104377824 */ /* 0x000fe200010e0620 */
[----:B--2---:R-:W-:Y:S02]  /*5a7c0*/  IADD3 R40, P3, R47, R35, RZ ;  /* 0x000000232f287210 */ /* 0x004fe40007f7e0ff */
[----:B------:R-:W-:-:S03]  /*5a7d0*/  IADD3 R42, P2, R43, R37, RZ ;  /* 0x000000252b2a7210 */ /* 0x000fc60007f5e0ff */
[----:B------:R-:W-:Y:S01]  /*5a7e0*/  IMAD.X R41, R7, 0x1, R38, P3 ;  /* 0x0000000107297824 */ /* 0x000fe200018e0626 */
[----:B------:R0:W-:Y:S01]  /*5a7f0*/  STL.64 [R1+0x1570], R54 ;  /* 0x0015703601007387 */ /* 0x0001e20000100a00 */
[----:B------:R-:W-:Y:S02]  /*5a800*/  IMAD.X R51, R4, 0x1, R33, P1 ;  /* 0x0000000104337824 */ /* 0x000fe400008e0621 */
[----:B------:R-:W-:Y:S01]  /*5a810*/  IMAD.X R43, R3, 0x1, R39, P2 ;  /* 0x00000001032b7824 */ /* 0x000fe200010e0627 */
[----:B0-----:R-:W2:Y:S04]  /*5a820*/  LDL.LU.64 R54, [R1+0x2c10] ;  /* 0x002c100001367983 */ /* 0x001ea80000300a00 */
[----:B------:R0:W-:Y:S04]  /*5a830*/  STL.64 [R1+0x15d0], R40 ;  /* 0x0015d02801007387 */ /* 0x0001e80000100a00 */
[----:B------:R1:W-:Y:S04]  /*5a840*/  STL.64 [R1+0x1568], R50 ;  /* 0x0015683201007387 */ /* 0x0003e80000100a00 */
[----:B------:R3:W-:Y:S01]  /*5a850*/  STL.64 [R1+0x1558], R42 ;  /* 0x0015582a01007387 */ /* 0x0007e20000100a00 */
[----:B0-----:R-:W-:-:S02]  /*5a860*/  IADD3 R40, P1, R49, R34, RZ ;  /* 0x0000002231287210 */ /* 0x001fc40007f3e0ff */
[----:B-1----:R-:W-:-:S03]  /*5a870*/  IADD3 R50, P2, R5, R9, RZ ;  /* 0x0000000905327210 */ /* 0x002fc60007f5e0ff */
[----:B------:R-:W-:Y:S01]  /*5a880*/  IMAD.X R41, R4, 0x1, R36, P1 ;  /* 0x0000000104297824 */ /* 0x000fe200008e0624 */
[----:B---3--:R-:W-:Y:S01]  /*5a890*/  IADD3 R42, P3, R49, R35, RZ ;  /* 0x00000023312a7210 */ /* 0x008fe20007f7e0ff */
        /* <DEDUP_REMOVED lines=17> */
[C---:B------:R-:W-:Y:S01]  /*5a9b0*/  IMAD.X R43, R6.reuse, 0x1, R20, P3 ;  /* 0x00000001062b7824 */ /* 0x040fe200018e0614 */
[C---:B0-----:R-:W-:Y:S01]  /*5a9c0*/  IADD3 R50, P2, R5.reuse, R18, RZ ;  /* 0x0000001205327210 */ /* 0x041fe20007f5e0ff */
[----:B------:R0:W-:Y:S04]  /*5a9d0*/  STL.64 [R1+0x1518], R40 ;  /* 0x0015182801007387 */ /* 0x0001e80000100a00 */
[----:B------:R-:W-:Y:S01]  /*5a9e0*/  IMAD.X R51, R6, 0x1, R21, P2 ;  /* 0x0000000106337824 */ /* 0x000fe200010e0615 */
[----:B------:R1:W-:Y:S01]  /*5a9f0*/  STL.64 [R1+0x1510], R42 ;  /* 0x0015102a01007387 */ /* 0x0003e20000100a00 */
[----:B0-----:R-:W-:-:S03]  /*5aa00*/  IADD3 R40, P1, R5, R22, RZ ;  /* 0x0000001605287210 */ /* 0x001fc60007f3e0ff */
[----:B------:R0:W-:Y:S01]  /*5aa10*/  STL.64 [R1+0x1508], R50 ;  /* 0x0015083201007387 */ /* 0x0001e20000100a00 */
[----:B-1----:R-:W-:Y:S01]  /*5aa20*/  IADD3 R42, P3, R5, R23, RZ ;  /* 0x00000017052a7210 */ /* 0x002fe20007f7e0ff */
[----:B------:R-:W-:-:S04]  /*5aa30*/  IMAD.X R41, R6, 0x1, R24, P1 ;  /* 0x0000000106297824 */ /* 0x000fc800008e0618 */
[C---:B------:R-:W-:Y:S01]  /*5aa40*/  IMAD.X R43, R6.reuse, 0x1, R25, P3 ;  /* 0x00000001062b7824 */ /* 0x040fe200018e0619 */
[C---:B0-----:R-:W-:Y:S01]  /*5aa50*/  IADD3 R50, P2, R5.reuse, R26, RZ ;  /* 0x0000001a05327210 */ /* 0x041fe20007f5e0ff */
[----:B------:R-:W-:Y:S01]  /*5aa60*/  IMAD.MOV.U32 R51, RZ, RZ, R48 ;  /* 0x000000ffff337224 */ /* 0x000fe200078e0030 */
[----:B------:R0:W-:Y:S03]  /*5aa70*/  STL.64 [R1+0x1500], R40 ;  /* 0x0015002801007387 */ /* 0x0001e60000100a00 */
[----:B------:R-:W-:Y:S02]  /*5aa80*/  IMAD.MOV.U32 R3, RZ, RZ, R51 ;  /* 0x000000ffff037224 */ /* 0x000fe400078e0033 */
[----:B------:R-:W-:Y:S01]  /*5aa90*/  IMAD.X R51, R6, 0x1, R29, P2 ;  /* 0x0000000106337824 */ /* 0x000fe200010e061d */
[----:B------:R1:W-:Y:S01]  /*5aaa0*/  STL.64 [R1+0x14f8], R42 ;  /* 0x0014f82a01007387 */ /* 0x0003e20000100a00 */
[----:B0-----:R-:W-:-:S05]  /*5aab0*/  IADD3 R40, P1, R5, R27, RZ ;  /* 0x0000001b05287210 */ /* 0x001fca0007f3e0ff */
[----:B------:R-:W-:Y:S01]  /*5aac0*/  IMAD.X R41, R6, 0x1, R31, P1 ;  /* 0x0000000106297824 */ /* 0x000fe200008e061f */
[----:B-1----:R-:W3:Y:S04]  /*5aad0*/  LDL.LU.64 R42, [R1+0x2c08] ;  /* 0x002c0800012a7983 */ /* 0x002ee80000300a00 */
[----:B------:R0:W-:Y:S04]  /*5aae0*/  STL.64 [R1+0x14f0], R50 ;  /* 0x0014f03201007387 */ /* 0x0001e80000100a00 */
[----:B0-----:R-:W4:Y:S04]  /*5aaf0*/  LDL.LU R51, [R1+0x2c00] ;  /* 0x002c000001337983 */ /* 0x001f280000300800 */
[----:B------:R0:W-:Y:S04]  /*5ab00*/  STL.64 [R1+0x14e8], R40 ;  /* 0x0014e82801007387 */ /* 0x0001e80000100a00 */
[----:B0-----:R-:W2:Y:S01]  /*5ab10*/  LDL.LU.64 R40, [R1+0x2bf8] ;  /* 0x002bf80001287983 */ /* 0x001ea20000300a00 */
[----:B------:R-:W-:-:S05]  /*5ab20*/  IADD3 R2, P3, R2, R37, RZ ;  /* 0x0000002502027210 */ /* 0x000fca0007f7e0ff */
[----:B------:R-:W-:-:S05]  /*5ab30*/  IMAD.X R3, R3, 0x1, R39, P3 ;  /* 0x0000000103037824 */ /* 0x000fca00018e0627 */
[----:B------:R0:W-:Y:S02]  /*5ab40*/  STL.64 [R1+0x14d8], R2 ;  /* 0x0014d80201007387 */ /* 0x0001e40000100a00 */
[----:B0-----:R-:W-:-:S05]  /*5ab50*/  IADD3 R2, P1, R5, R28, RZ ;  /* 0x0000001c05027210 */ /* 0x001fca0007f3e0ff */
[----:B------:R-:W-:Y:S01]  /*5ab60*/  IMAD.X R3, R6, 0x1, R32, P1 ;  /* 0x0000000106037824 */ /* 0x000fe200008e0620 */
[----:B----4-:R-:W-:-:S05]  /*5ab70*/  IADD3 R50, P2, R51, R37, RZ ;  /* 0x0000002533327210 */ /* 0x010fca0007f5e0ff */
[----:B--2---:R-:W-:-:S05]  /*5ab80*/  IMAD.X R51, R40, 0x1, R39, P2 ;  /* 0x0000000128337824 */ /* 0x004fca00010e0627 */
[----:B------:R0:W-:Y:S04]  /*5ab90*/  STL.64 [R1+0x14b8], R50 ;  /* 0x0014b83201007387 */ /* 0x0001e80000100a00 */
[----:B------:R1:W-:Y:S01]  /*5aba0*/  STL.64 [R1+0x14a8], R2 ;  /* 0x0014a80201007387 */ /* 0x0003e20000100a00 */
[----:B0-----:R-:W-:-:S03]  /*5abb0*/  IADD3 R50, P2, R5, R30, RZ ;  /* 0x0000001e05327210 */ /* 0x001fc60007f5e0ff */
[----:B-1----:R-:W2:Y:S02]  /*5abc0*/  LDL.LU R3, [R1+0x2bf4] ;  /* 0x002bf40001037983 */ /* 0x002ea40000300800 */
[----:B------:R-:W-:-:S05]  /*5abd0*/  IMAD.X R51, R6, 0x1, R33, P2 ;  /* 0x0000000106337824 */ /* 0x000fca00010e0621 */
[----:B------:R0:W-:Y:S04]  /*5abe0*/  STL.64 [R1+0x1490], R50 ;  /* 0x0014903201007387 */ /* 0x0001e80000100a00 */
[----:B0-----:R-:W4:Y:S01]  /*5abf0*/  LDL.LU R50, [R1+0x2bf0] ;  /* 0x002bf00001327983 */ /* 0x001f220000300800 */
[-C--:B------:R-:W-:Y:S02]  /*5ac00*/  IADD3 R40, P3, R41, R37.reuse, RZ ;  /* 0x0000002529287210 */ /* 0x080fe40007f7e0ff */
[----:B------:R-:W-:Y:S02]  /*5ac10*/  SHF.R.S32.HI R48, RZ, 0x1f, R55 ;  /* 0x0000001fff307819 */ /* 0x000fe40000011437 */
[----:B--2---:R-:W-:-:S05]  /*5ac20*/  IADD3 R2, P1, R3, R37, RZ ;  /* 0x0000002503027210 */ /* 0x004fca0007f3e0ff */
[--C-:B---3--:R-:W-:Y:S02]  /*5ac30*/  IMAD.X R3, R43, 0x1, R39.reuse, P1 ;  /* 0x000000012b037824 */ /* 0x108fe400008e0627 */
[----:B----4-:R-:W-:Y:S01]  /*5ac40*/  IMAD.X R41, R50, 0x1, R39, P3 ;  /* 0x0000000132297824 */ /* 0x010fe200018e0627 */
[----:B------:R-:W-:-:S04]  /*5ac50*/  IADD3 R50, P1, R55, R9, RZ ;  /* 0x0000000937327210 */ /* 0x000fc80007f3e0ff */
[----:B------:R0:W-:Y:S04]  /*5ac60*/  STL.64 [R1+0x1480], R40 ;  /* 0x0014802801007387 */ /* 0x0001e80000100a00 */
[----:B------:R1:W-:Y:S01]  /*5ac70*/  STL.64 [R1+0x1470], R2 ;  /* 0x0014700201007387 */ /* 0x0003e20000100a00 */
[----:B------:R-:W-:Y:S01]  /*5ac80*/  IMAD.X R51, R48, 0x1, R58, P1 ;  /* 0x0000000130337824 */ /* 0x000fe200008e063a */
[C---:B0-----:R-:W-:Y:S02]  /*5ac90*/  IADD3 R40, P3, R5.reuse, R34, RZ ;  /* 0x0000002205287210 */ /* 0x041fe40007f7e0ff */
[----:B-1----:R-:W-:-:S03]  /*5aca0*/  IADD3 R2, P2, R5, R35, RZ ;  /* 0x0000002305027210 */ /* 0x002fc60007f5e0ff */
[C---:B------:R-:W-:Y:S02]  /*5acb0*/  IMAD.X R41, R6.reuse, 0x1, R36, P3 ;  /* 0x0000000106297824 */ /* 0x040fe400018e0624 */
[----:B------:R-:W-:-:S03]  /*5acc0*/  IMAD.X R3, R6, 0x1, R38, P2 ;  /* 0x0000000106037824 */ /* 0x000fc600010e0626 */
[----:B------:R0:W-:Y:S04]  /*5acd0*/  STL.64 [R1+0x1460], R40 ;  /* 0x0014602801007387 */ /* 0x0001e80000100a00 */
        /* <DEDUP_REMOVED lines=25> */
[----:B------:R-:W-:Y:S01]  /*5ae70*/  STL.64 [R1+0x1410], R40 ;  /* 0x0014102801007387 */ /* 0x000fe20000100a00 */
[----:B------:R-:W-:-:S03]  /*5ae80*/  IMAD.X R51, R48, 0x1, R29, P1 ;  /* 0x0000000130337824 */ /* 0x000fc600008e061d */
[----:B------:R-:W-:Y:S04]  /*5ae90*/  STL.64 [R1+0x1408], R2 ;  /* 0x0014080201007387 */ /* 0x000fe80000100a00 */
[----:B------:R0:W-:Y:S04]  /*5aea0*/  STL.64 [R1+0x1400], R50 ;  /* 0x0014003201007387 */ /* 0x0001e80000100a00 */
[----:B0-----:R-:W2:Y:S01]  /*5aeb0*/  LDL.LU.64 R50, [R1+0x2be8] ;  /* 0x002be80001327983 */ /* 0x001ea20000300a00 */
[----:B------:R-:W-:Y:S02]  /*5aec0*/  IADD3 R40, P3, R61, R37, RZ ;  /* 0x000000253d287210 */ /* 0x000fe40007f7e0ff */
[----:B------:R-:W-:-:S03]  /*5aed0*/  IADD3 R2, P2, R55, R27, RZ ;  /* 0x0000001b37027210 */ /* 0x000fc60007f5e0ff */
[----:B------:R-:W-:Y:S01]  /*5aee0*/  IMAD.X R41, R42, 0x1, R39, P3 ;  /* 0x000000012a297824 */ /* 0x000fe200018e0627 */
[----:B------:R-:W-:Y:S01]  /*5aef0*/  IADD3 R42, P3, R56, R37, RZ ;  /* 0x00000025382a7210 */ /* 0x000fe20007f7e0ff */
[----:B------:R-:W-:-:S03]  /*5af00*/  IMAD.X R3, R48, 0x1, R31, P2 ;  /* 0x0000000130037824 */ /* 0x000fc600010e061f */
[----:B------:R0:W-:Y:S01]  /*5af10*/  STL.64 [R1+0x13f0], R40 ;  /* 0x0013f02801007387 */ /* 0x0001e20000100a00 */
[----:B------:R-:W-:-:S03]  /*5af20*/  IMAD.X R43, R60, 0x1, R39, P3 ;  /* 0x000000013c2b7824 */ /* 0x000fc600018e0627 */
[----:B------:R1:W-:Y:S01]  /*5af30*/  STL.64 [R1+0x13e8], R2 ;  /* 0x0013e80201007387 */ /* 0x0003e20000100a00 */
[C---:B------:R-:W-:Y:S02]  /*5af40*/  IADD3 R60, P2, R55.reuse, R30, RZ ;  /* 0x0000001e373c7210 */ /* 0x040fe40007f5e0ff */
[----:B0-----:R-:W-:Y:S01]  /*5af50*/  IADD3 R40, P1, R55, R28, RZ ;  /* 0x0000001c37287210 */ /* 0x001fe20007f3e0ff */
[----:B-1----:R-:W3:Y:S04]  /*5af60*/  LDL.LU.64 R2, [R1+0x2be0] ;  /* 0x002be00001027983 */ /* 0x002ee80000300a00 */
[C---:B------:R-:W-:Y:S01]  /*5af70*/  IMAD.X R41, R48.reuse, 0x1, R32, P1 ;  /* 0x0000000130297824 */ /* 0x040fe200008e0620 */
[----:B------:R0:W-:Y:S01]  /*5af80*/  STL.64 [R1+0x13d0], R42 ;  /* 0x0013d02a01007387 */ /* 0x0001e20000100a00 */
[----:B------:R-:W-:-:S03]  /*5af90*/  IMAD.X R61, R48, 0x1, R33, P2 ;  /* 0x00000001303d7824 */ /* 0x000fc600010e0621 */
[----:B------:R1:W-:Y:S01]  /*5afa0*/  STL.64 [R1+0x13c8], R40 ;  /* 0x0013c82801007387 */ /* 0x0003e20000100a00 */
[-C--:B0-----:R-:W-:Y:S02]  /*5afb0*/  IADD3 R42, P3, R44, R37.reuse, RZ ;  /* 0x000000252c2a7210 */ /* 0x081fe40007f7e0ff */
[----:B------:R-:W-:Y:S01]  /*5afc0*/  IADD3 R44, P1, R45, R37, RZ ;  /* 0x000000252d2c7210 */ /* 0x000fe20007f3e0ff */
[----:B-1----:R-:W4:Y:S02]  /*5afd0*/  LDL.LU.64 R40, [R1+0x2bd8] ;  /* 0x002bd80001287983 */ /* 0x002f240000300a00 */
[--C-:B------:R-:W-:Y:S02]  /*5afe0*/  IMAD.X R43, R53, 0x1, R39.reuse, P3 ;  /* 0x00000001352b7824 */ /* 0x100fe400018e0627 */
[----:B------:R-:W-:-:S03]  /*5aff0*/  IMAD.X R45, R46, 0x1, R39, P1 ;  /* 0x000000012e2d7824 */ /* 0x000fc600008e0627 */
[----:B------:R0:W-:Y:S04]  /*5b000*/  STL.64 [R1+0x13a8], R42 ;  /* 0x0013a82a01007387 */ /* 0x0001e80000100a00 */
[----:B------:R1:W-:Y:S04]  /*5b010*/  STL.64 [R1+0x13b8], R60 ;  /* 0x0013b83c01007387 */ /* 0x0003e80000100a00 */
[----:B------:R1:W-:Y:S01]  /*5b020*/  STL.64 [R1+0x1398], R44 ;  /* 0x0013982c01007387 */ /* 0x0003e20000100a00 */
[----:B0-----:R-:W-:Y:S02]  /*5b030*/  IADD3 R42, P3, R55, R34, RZ ;  /* 0x00000022372a7210 */ /* 0x001fe40007f7e0ff */
[----:B------:R-:W-:-:S02]  /*5b040*/  SHF.R.S32.HI R56, RZ, 0x1f, R57 ;  /* 0x0000001fff387819 */ /* 0x000fc40000011439 */
[----:B-1----:R-:W-:Y:S01]  /*5b050*/  IADD3 R60, P1, R57, R9, RZ ;  /* 0x00000009393c7210 */ /* 0x002fe20007f3e0ff */
[----:B------:R-:W-:Y:S01]  /*5b060*/  IMAD.X R43, R48, 0x1, R36, P3 ;  /* 0x00000001302b7824 */ /* 0x000fe200018e0624 */
[----:B------:R-:W-:-:S03]  /*5b070*/  IADD3 R44, P2, R55, R35, RZ ;  /* 0x00000023372c7210 */ /* 0x000fc60007f5e0ff */
[----:B------:R-:W-:Y:S01]  /*5b080*/  IMAD.X R61, R56, 0x1, R58, P1 ;  /* 0x00000001383d7824 */ /* 0x000fe200008e063a */
        /* <DEDUP_REMOVED lines=33> */
[----:B------:R-:W-:Y:S01]  /*5b2a0*/  IMAD.X R43, R56, 0x1, R31, P3 ;  /* 0x00000001382b7824 */ /* 0x000fe200018e061f */
[----:B------:R-:W-:-:S03]  /*5b2b0*/  IADD3 R46, P3, R47, R37, RZ ;  /* 0x000000252f2e7210 */ /* 0x000fc60007f7e0ff */
[----:B------:R-:W-:Y:S01]  /*5b2c0*/  IMAD.X R45, R56, 0x1, R32, P2 ;  /* 0x00000001382d7824 */ /* 0x000fe200010e0620 */
[----:B0-----:R-:W-:Y:S01]  /*5b2d0*/  IADD3 R60, P1, R57, R30, RZ ;  /* 0x0000001e393c7210 */ /* 0x001fe20007f3e0ff */
[----:B------:R0:W-:Y:S01]  /*5b2e0*/  STL.64 [R1+0x1368], R42 ;  /* 0x0013682a01007387 */ /* 0x0001e20000100a00 */
[----:B------:R-:W-:-:S03]  /*5b2f0*/  IMAD.X R47, R7, 0x1, R39, P3 ;  /* 0x00000001072f7824 */ /* 0x000fc600018e0627 */
[----:B------:R-:W-:Y:S01]  /*5b300*/  IMAD.X R61, R56, 0x1, R33, P1 ;  /* 0x00000001383d7824 */ /* 0x000fe200008e0621 */
[----:B0-----:R-:W3:Y:S04]  /*5b310*/  LDL.LU.64 R42, [R1+0x2bd0] ;  /* 0x002bd000012a7983 */ /* 0x001ee80000300a00 */
[----:B------:R0:W-:Y:S04]  /*5b320*/  STL.64 [R1+0x1360], R44 ;  /* 0x0013602c01007387 */ /* 0x0001e80000100a00 */
[----:B------:R1:W-:Y:S01]  /*5b330*/  STL.64 [R1+0x1358], R60 ;  /* 0x0013583c01007387 */ /* 0x0003e20000100a00 */
[----:B0-----:R-:W-:-:S03]  /*5b340*/  IADD3 R44, P2, R49, R37, RZ ;  /* 0x00000025312c7210 */ /* 0x001fc60007f5e0ff */
[----:B------:R0:W-:Y:S01]  /*5b350*/  STL.64 [R1+0x12f8], R46 ;  /* 0x0012f82e01007387 */ /* 0x0001e20000100a00 */
[----:B-1----:R-:W-:Y:S01]  /*5b360*/  IADD3 R60, P1, R57, R34, RZ ;  /* 0x00000022393c7210 */ /* 0x002fe20007f3e0ff */
[----:B------:R-:W-:-:S04]  /*5b370*/  IMAD.X R45, R4, 0x1, R39, P2 ;  /* 0x00000001042d7824 */ /* 0x000fc800010e0627 */
[C---:B------:R-:W-:Y:S01]  /*5b380*/  IMAD.X R61, R56.reuse, 0x1, R36, P1 ;  /* 0x00000001383d7824 */ /* 0x040fe200008e0624 */
[----:B0-----:R-:W-:Y:S01]  /*5b390*/  IADD3 R46, P2, R57, R35, RZ ;  /* 0x00000023392e7210 */ /* 0x001fe20007f5e0ff */
[----:B------:R0:W-:Y:S04]  /*5b3a0*/  STL.64 [R1+0x12e0], R44 ;  /* 0x0012e02c01007387 */ /* 0x0001e80000100a00 */
[----:B------:R-:W-:Y:S01]  /*5b3b0*/  IMAD.X R47, R56, 0x1, R38, P2 ;  /* 0x00000001382f7824 */ /* 0x000fe200010e0626 */
[----:B------:R1:W-:Y:S04]  /*5b3c0*/  STL.64 [R1+0x12d8], R60 ;  /* 0x0012d83c01007387 */ /* 0x0003e80000100a00 */
[----:B------:R1:W-:Y:S01]  /*5b3d0*/  STL.64 [R1+0x12c8], R46 ;  /* 0x0012c82e01007387 */ /* 0x0003e20000100a00 */
[----:B--2---:R-:W-:-:S02]  /*5b3e0*/  SHF.R.S32.HI R53, RZ, 0x1f, R51 ;  /* 0x0000001fff357819 */ /* 0x004fc40000011433 */
[C---:B0-----:R-:W-:Y:S02]  /*5b3f0*/  IADD3 R44, P3, R51.reuse, R9, RZ ;  /* 0x00000009332c7210 */ /* 0x041fe40007f7e0ff */
[C---:B-1----:R-:W-:Y:S02]  /*5b400*/  IADD3 R60, P1, R51.reuse, R10, RZ ;  /* 0x0000000a333c7210 */ /* 0x042fe40007f3e0ff */
[----:B------:R-:W-:Y:S01]  /*5b410*/  IADD3 R46, P2, R51, R11, RZ ;  /* 0x0000000b332e7210 */ /* 0x000fe20007f5e0ff */
[C---:B------:R-:W-:Y:S02]  /*5b420*/  IMAD.X R45, R53.reuse, 0x1, R58, P3 ;  /* 0x00000001352d7824 */ /* 0x040fe400018e063a */
[C---:B------:R-:W-:Y:S02]  /*5b430*/  IMAD.X R61, R53.reuse, 0x1, R12, P1 ;  /* 0x00000001353d7824 */ /* 0x040fe400008e060c */
        /* <DEDUP_REMOVED lines=25> */
[-C--:B------:R-:W-:Y:S02]  /*5b5d0*/  IADD3 R4, P3, R5, R37.reuse, RZ ;  /* 0x0000002505047210 */ /* 0x080fe40007f7e0ff */
[----:B--2---:R-:W-:Y:S01]  /*5b5e0*/  IADD3 R46, P2, R51, R28, RZ ;  /* 0x0000001c332e7210 */ /* 0x004fe20007f5e0ff */
[C---:B------:R-:W-:Y:S01]  /*5b5f0*/  IMAD.X R61, R53.reuse, 0x1, R31, P1 ;  /* 0x00000001353d7824 */ /* 0x040fe200008e061f */
[----:B------:R0:W-:Y:S01]  /*5b600*/  STL.64 [R1+0x1278], R44 ;  /* 0x0012782c01007387 */ /* 0x0001e20000100a00 */
[--C-:B------:R-:W-:Y:S02]  /*5b610*/  IMAD.X R5, R6, 0x1, R39.reuse, P3 ;  /* 0x0000000106057824 */ /* 0x100fe400018e0627 */
[----:B------:R-:W-:Y:S01]  /*5b620*/  IMAD.X R47, R53, 0x1, R32, P2 ;  /* 0x00000001352f7824 */ /* 0x000fe200010e0620 */
[----:B------:R-:W-:Y:S01]  /*5b630*/  IADD3 R6, P2, R55, R37, RZ ;  /* 0x0000002537067210 */ /* 0x000fe20007f5e0ff */
[----:B0-----:R-:W2:Y:S04]  /*5b640*/  LDL.LU.64 R44, [R1+0x2bc8] ;  /* 0x002bc800012c7983 */ /* 0x001ea80000300a00 */
[----:B------:R0:W-:Y:S04]  /*5b650*/  STL.64 [R1+0x1270], R60 ;  /* 0x0012703c01007387 */ /* 0x0001e80000100a00 */
[----:B------:R1:W-:Y:S01]  /*5b660*/  STL.64 [R1+0x1268], R46 ;  /* 0x0012682e01007387 */ /* 0x0003e20000100a00 */
[----:B------:R-:W-:Y:S01]  /*5b670*/  IMAD.X R7, R48, 0x1, R39, P2 ;  /* 0x0000000130077824 */ /* 0x000fe200010e0627 */
[----:B0-----:R-:W-:-:S02]  /*5b680*/  IADD3 R60, P1, R51, R30, RZ ;  /* 0x0000001e333c7210 */ /* 0x001fc40007f3e0ff */
[----:B-1----:R-:W4:Y:S03]  /*5b690*/  LDL.LU.64 R46, [R1+0x2bc0] ;  /* 0x002bc000012e7983 */ /* 0x002f260000300a00 */
[----:B------:R-:W-:Y:S01]  /*5b6a0*/  IMAD.X R61, R53, 0x1, R33, P1 ;  /* 0x00000001353d7824 */ /* 0x000fe200008e0621 */
[----:B------:R0:W-:Y:S01]  /*5b6b0*/  STL.64 [R1+0x1248], R4 ;  /* 0x0012480401007387 */ /* 0x0001e20000100a00 */
[----:B------:R-:W-:-:S03]  /*5b6c0*/  IADD3 R48, P2, R51, R35, RZ ;  /* 0x0000002333307210 */ /* 0x000fc60007f5e0ff */
[----:B------:R1:W-:Y:S01]  /*5b6d0*/  STL.64 [R1+0x1258], R60 ;  /* 0x0012583c01007387 */ /* 0x0003e20000100a00 */
[----:B0-----:R-:W-:Y:S02]  /*5b6e0*/  IADD3 R4, P3, R51, R34, RZ ;  /* 0x0000002233047210 */ /* 0x001fe40007f7e0ff */
[----:B------:R-:W-:Y:S01]  /*5b6f0*/  SHF.R.S32.HI R55, RZ, 0x1f, R52 ;  /* 0x0000001fff377819 */ /* 0x000fe20000011434 */
[----:B-1----:R-:W3:Y:S02]  /*5b700*/  LDL.LU.64 R60, [R1+0x2bb8] ;  /* 0x002bb800013c7983 */ /* 0x002ee40000300a00 */
[C---:B------:R-:W-:Y:S02]  /*5b710*/  IMAD.X R5, R53.reuse, 0x1, R36, P3 ;  /* 0x0000000135057824 */ /* 0x040fe400018e0624 */
[----:B------:R0:W-:Y:S01]  /*5b720*/  STL.64 [R1+0x1228], R6 ;  /* 0x0012280601007387 */ /* 0x0001e20000100a00 */
[----:B------:R-:W-:-:S03]  /*5b730*/  IMAD.X R49, R53, 0x1, R38, P2 ;  /* 0x0000000135317824 */ /* 0x000fc600010e0626 */
[----:B------:R1:W-:Y:S01]  /*5b740*/  STL.64 [R1+0x1238], R4 ;  /* 0x0012380401007387 */ /* 0x0003e20000100a00 */
[C---:B0-----:R-:W-:Y:S02]  /*5b750*/  IADD3 R6, P1, R52.reuse, R9, RZ ;  /* 0x0000000934067210 */ /* 0x041fe40007f3e0ff */
[----:B-1----:R-:W-:-:S03]  /*5b760*/  IADD3 R4, P3, R52, R10, RZ ;  /* 0x0000000a34047210 */ /* 0x002fc60007f7e0ff */
        /* <DEDUP_REMOVED lines=8> */
[----:B------:R-:W-:Y:S01]  /*5b7f0*/  IADD3 R4, P3, R52, R16, RZ ;  /* 0x0000001034047210 */ /* 0x000fe20007f7e0ff */
        /* <DEDUP_REMOVED lines=26> */
[----:B------:R-:W-:Y:S01]  /*5b9a0*/  IADD3 R4, P3, R57, R37, RZ ;  /* 0x0000002539047210 */ /* 0x000fe20007f7e0ff */
[----:B------:R-:W-:-:S03]  /*5b9b0*/  IMAD.X R7, R55, 0x1, R33, P1 ;  /* 0x0000000137077824 */ /* 0x000fc600008e0621 */
[----:B------:R0:W-:Y:S01]  /*5b9c0*/  STL.64 [R1+0x11c0], R48 ;  /* 0x0011c03001007387 */ /* 0x0001e20000100a00 */
[----:B------:R-:W-:-:S03]  /*5b9d0*/  IMAD.X R5, R56, 0x1, R39, P3 ;  /* 0x0000000138057824 */ /* 0x000fc600018e0627 */
[----:B------:R1:W-:Y:S01]  /*5b9e0*/  STL.64 [R1+0x11b8], R6 ;  /* 0x0011b80601007387 */ /* 0x0003e20000100a00 */
[----:B0-----:R-:W-:-:S03]  /*5b9f0*/  IADD3 R48, P2, R52, R34, RZ ;  /* 0x0000002234307210 */ /* 0x001fc60007f5e0ff */
[----:B-1----:R-:W2:Y:S04]  /*5ba00*/  LDL.LU.64 R6, [R1+0x2bb0] ;  /* 0x002bb00001067983 */ /* 0x002ea80000300a00 */
[----:B------:R0:W-:Y:S01]  /*5ba10*/  STL.64 [R1+0x11a8], R4 ;  /* 0x0011a80401007387 */ /* 0x0001e20000100a00 */
[----:B------:R-:W-:Y:S01]  /*5ba20*/  IMAD.X R49, R55, 0x1, R36, P2 ;  /* 0x0000000137317824 */ /* 0x000fe200010e0624 */
[C---:B------:R-:W-:Y:S02]  /*5ba30*/  IADD3 R56, P1, R52.reuse, R35, RZ ;  /* 0x0000002334387210 */ /* 0x040fe40007f3e0ff */
[-C--:B0-----:R-:W-:Y:S02]  /*5ba40*/  IADD3 R4, P3, R51, R37.reuse, RZ ;  /* 0x0000002533047210 */ /* 0x081fe40007f7e0ff */
[----:B------:R0:W-:Y:S03]  /*5ba50*/  STL.64 [R1+0x11a0], R48 ;  /* 0x0011a03001007387 */ /* 0x0001e60000100a00 */
[----:B------:R-:W-:Y:S01]  /*5ba60*/  IMAD.X R5, R53, 0x1, R39, P3 ;  /* 0x0000000135057824 */ /* 0x000fe200018e0627 */
[----:B------:R-:W-:-:S02]  /*5ba70*/  IADD3 R52, P2, R52, R37, RZ ;  /* 0x0000002534347210 */ /* 0x000fc40007f5e0ff */
[----:B------:R-:W-:Y:S01]  /*5ba80*/  SHF.R.S32.HI R51, RZ, 0x1f, R54 ;  /* 0x0000001fff337819 */ /* 0x000fe20000011436 */
[----:B0-----:R-:W4:Y:S04]  /*5ba90*/  LDL.LU.64 R48, [R1+0x2ba8] ;  /* 0x002ba80001307983 */ /* 0x001f280000300a00 */
[----:B------:R0:W-:Y:S01]  /*5baa0*/  STL.64 [R1+0x1188], R4 ;  /* 0x0011880401007387 */ /* 0x0001e20000100a00 */
[C---:B------:R-:W-:Y:S02]  /*5bab0*/  IMAD.X R57, R55.reuse, 0x1, R38, P1 ;  /* 0x0000000137397824 */ /* 0x040fe400008e0626 */
[----:B------:R-:W-:Y:S01]  /*5bac0*/  IMAD.X R53, R55, 0x1, R39, P2 ;  /* 0x0000000137357824 */ /* 0x000fe200010e0627 */
[C---:B0-----:R-:W-:Y:S02]  /*5bad0*/  IADD3 R4, P3, R54.reuse, R9, RZ ;  /* 0x0000000936047210 */ /* 0x041fe40007f7e0ff */
[----:B------:R0:W-:Y:S03]  /*5bae0*/  STL.64 [R1+0x1180], R56 ;  /* 0x0011803801007387 */ /* 0x0001e60000100a00 */
[----:B------:R-:W-:Y:S01]  /*5baf0*/  IMAD.X R5, R51, 0x1, R58, P3 ;  /* 0x0000000133057824 */ /* 0x000fe200018e063a */
[----:B------:R1:W-:Y:S04]  /*5bb00*/  STL.64 [R1+0x1168], R52 ;  /* 0x0011683401007387 */ /* 0x0003e80000100a00 */
[----:B------:R1:W-:Y:S01]  /*5bb10*/  STL.64 [R1+0x1160], R4 ;  /* 0x0011600401007387 */ /* 0x0003e20000100a00 */
[----:B0-----:R-:W-:-:S02]  /*5bb20*/  IADD3 R56, P1, R54, R10, RZ ;  /* 0x0000000a36387210 */ /* 0x001fc40007f3e0ff */
        /* <DEDUP_REMOVED lines=31> */
[----:B------:R-:W-:Y:S01]  /*5bd20*/  STL.64 [R1+0x1108], R56 ;  /* 0x0011083801007387 */ /* 0x000fe20000100a00 */
[----:B------:R-:W-:-:S03]  /*5bd30*/  IMAD.X R5, R51, 0x1, R33, P3 ;  /* 0x0000000133057824 */ /* 0x000fc600018e0621 */
[----:B------:R-:W-:Y:S04]  /*5bd40*/  STL.64 [R1+0x1100], R52 ;  /* 0x0011003401007387 */ /* 0x000fe80000100a00 */
[----:B------:R0:W-:Y:S04]  /*5bd50*/  STL.64 [R1+0x10f8], R4 ;  /* 0x0010f80401007387 */ /* 0x0001e80000100a00 */
[----:B0-----:R-:W3:Y:S01]  /*5bd60*/  LDL.LU.64 R4, [R1+0x2ba0] ;  /* 0x002ba00001047983 */ /* 0x001ee20000300a00 */
[C---:B------:R-:W-:Y:S01]  /*5bd70*/  IADD3 R56, P1, R54.reuse, R34, RZ ;  /* 0x0000002236387210 */ /* 0x040fe20007f3e0ff */
[----:B------:R-:W-:Y:S01]  /*5bd80*/  IMAD.MOV.U32 R55, RZ, RZ, R51 ;  /* 0x000000ffff377224 */ /* 0x000fe200078e0033 */
[----:B------:R-:W-:-:S03]  /*5bd90*/  IADD3 R52, P2, R54, R35, RZ ;  /* 0x0000002336347210 */ /* 0x000fc60007f5e0ff */
[C---:B------:R-:W-:Y:S01]  /*5bda0*/  IMAD.X R57, R55.reuse, 0x1, R36, P1 ;  /* 0x0000000137397824 */ /* 0x040fe200008e0624 */
[----:B------:R-:W-:Y:S01]  /*5bdb0*/  IADD3 R54, P3, R54, R37, RZ ;  /* 0x0000002536367210 */ /* 0x000fe20007f7e0ff */
[----:B------:R-:W-:-:S03]  /*5bdc0*/  IMAD.X R53, R55, 0x1, R38, P2 ;  /* 0x0000000137357824 */ /* 0x000fc600010e0626 */
[----:B------:R0:W-:Y:S01]  /*5bdd0*/  STL.64 [R1+0x10f0], R56 ;  /* 0x0010f03801007387 */ /* 0x0001e20000100a00 */
[----:B------:R-:W-:-:S03]  /*5bde0*/  IMAD.X R55, R55, 0x1, R39, P3 ;  /* 0x0000000137377824 */ /* 0x000fc600018e0627 */
[----:B------:R1:W-:Y:S04]  /*5bdf0*/  STL.64 [R1+0x10e8], R52 ;  /* 0x0010e83401007387 */ /* 0x0003e80000100a00 */
[----:B------:R1:W-:Y:S01]  /*5be00*/  STL.64 [R1+0x10d0], R54 ;  /* 0x0010d03601007387 */ /* 0x0003e20000100a00 */
[----:B---3--:R-:W-:Y:S02]  /*5be10*/  SHF.R.S32.HI R51, RZ, 0x1f, R5 ;  /* 0x0000001fff337819 */ /* 0x008fe40000011405 */
        /* <DEDUP_REMOVED lines=16> */
[----:B-1----:R-:W-:Y:S01]  /*5bf20*/  IADD3 R56, P1, R5, R18, RZ ;  /* 0x0000001205387210 */ /* 0x002fe20007f3e0ff */
[----:B------:R0:W-:Y:S04]  /*5bf30*/  STL.64 [R1+0x10a0], R52 ;  /* 0x0010a03401007387 */ /* 0x0001e80000100a00 */
[----:B------:R-:W-:Y:S01]  /*5bf40*/  IMAD.X R57, R51, 0x1, R21, P1 ;  /* 0x0000000133397824 */ /* 0x000fe200008e0615 */
        /* <DEDUP_REMOVED lines=26> */
[----:B----4-:R-:W-:Y:S01]  /*5c0f0*/  SHF.R.S32.HI R5, RZ, 0x1f, R49 ;  /* 0x0000001fff057819 */ /* 0x010fe20000011431 */
[----:B------:R-:W-:Y:S02]  /*5c100*/  IMAD.X R57, R51, 0x1, R39, P1 ;  /* 0x0000000133397824 */ /* 0x000fe400008e0627 */
        /* <DEDUP_REMOVED lines=45> */
[----:B------:R1:W-:Y:S01]  /*5c3e0*/  STL.64 [R1+0xfb8], R54 ;  /* 0x000fb83601007387 */ /* 0x0003e20000100a00 */
[----:B------:R-:W-:-:S03]  /*5c3f0*/  SHF.R.S32.HI R51, RZ, 0x1f, R4 ;  /* 0x0000001fff337819 */ /* 0x000fc60000011404 */
[----:B------:R3:W-:Y:S01]  /*5c400*/  STL.64 [R1+0xfb0], R56 ;  /* 0x000fb03801007387 */ /* 0x0007e20000100a00 */
[----:B0-----:R-:W-:Y:S02]  /*5c410*/  IADD3 R52, P2, R49, R37, RZ ;  /* 0x0000002531347210 */ /* 0x001fe40007f5e0ff */
        /* <DEDUP_REMOVED lines=42> */
[----:B------:R1:W-:Y:S01]  /*5c6c0*/  STL.64 [R1+0xbe8], R54 ;  /* 0x000be83601007387 */ /* 0x0003e20000100a00 */
[----:B--2---:R-:W-:Y:S02]  /*5c6d0*/  SHF.R.S32.HI R49, RZ, 0x1f, R7 ;  /* 0x0000001fff317819 */ /* 0x004fe40000011407 */
[C---:B0-----:R-:W-:Y:S02]  /*5c6e0*/  IADD3 R52, P2, R4.reuse, R35, RZ ;  /* 0x0000002304347210 */ /* 0x041fe40007f5e0ff */
[----:B------:R-:W-:Y:S01]  /*5c6f0*/  IADD3 R4, P3, R4, R37, RZ ;  /* 0x0000002504047210 */ /* 0x000fe20007f7e0ff */
[----:B-1----:R-:W2:Y:S02]  /*5c700*/  LDL.LU.64 R54, [R1+0x2b98] ;  /* 0x002b980001367983 */ /* 0x002ea40000300a00 */
[C---:B------:R-:W-:Y:S02]  /*5c710*/  IMAD.X R53, R51.reuse, 0x1, R38, P2 ;  /* 0x0000000133357824 */ /* 0x040fe400010e0626 */
        /* <DEDUP_REMOVED lines=49> */
[----:B------:R-:W-:Y:S01]  /*5ca30*/  SHF.R.S32.HI R7, RZ, 0x1f, R48 ;  /* 0x0000001fff077819 */ /* 0x000fe20000011430 */
[----:B------:R-:W-:Y:S02]  /*5ca40*/  IMAD.X R57, R49, 0x1, R39, P1 ;  /* 0x0000000131397824 */ /* 0x000fe400008e0627 */
        /* <DEDUP_REMOVED lines=41> */
[C---:B---3--:R-:W-:Y:S01]  /*5cce0*/  IADD3 R56, P1, R48.reuse, R35, RZ ;  /* 0x0000002330387210 */ /* 0x048fe20007f3e0ff */
[C---:B------:R-:W-:Y:S01]  /*5ccf0*/  IMAD.X R5, R7.reuse, 0x1, R36, P3 ;  /* 0x0000000107057824 */ /* 0x040fe200018e0624 */
[----:B------:R-:W-:Y:S02]  /*5cd00*/  IADD3 R48, P2, R48, R37, RZ ;  /* 0x0000002530307210 */ /* 0x000fe40007f5e0ff */
[----:B------:R0:W-:Y:S01]  /*5cd10*/  STL.64 [R1+0xac8], R52 ;  /* 0x000ac83401007387 */ /* 0x0001e20000100a00 */
[C---:B------:R-:W-:Y:S02]  /*5cd20*/  IMAD.X R57, R7.reuse, 0x1, R38, P1 ;  /* 0x0000000107397824 */ /* 0x040fe400008e0626 */
[----:B------:R-:W-:Y:S01]  /*5cd30*/  IMAD.X R49, R7, 0x1, R39, P2 ;  /* 0x0000000107317824 */ /* 0x000fe200010e0627 */
[----:B------:R-:W-:Y:S01]  /*5cd40*/  SHF.R.S32.HI R51, RZ, 0x1f, R6 ;  /* 0x0000001fff337819 */ /* 0x000fe20000011406 */
[----:B0-----:R-:W3:Y:S04]  /*5cd50*/  LDL.LU.64 R52, [R1+0x2b90] ;  /* 0x002b900001347983 */ /* 0x001ee80000300a00 */
[----:B------:R0:W-:Y:S04]  /*5cd60*/  STL.64 [R1+0xac0], R4 ;  /* 0x000ac00401007387 */ /* 0x0001e80000100a00 */
[----:B------:R1:W-:Y:S04]  /*5cd70*/  STL.64 [R1+0xab8], R56 ;  /* 0x000ab83801007387 */ /* 0x0003e80000100a00 */
[----:B------:R4:W-:Y:S01]  /*5cd80*/  STL.64 [R1+0xaa8], R48 ;  /* 0x000aa83001007387 */ /* 0x0009e20000100a00 */
[----:B0-----:R-:W-:-:S02]  /*5cd90*/  IADD3 R4, P3, R6, R9, RZ ;  /* 0x0000000906047210 */ /* 0x001fc40007f7e0ff */
[----:B-1----:R-:W-:-:S03]  /*5cda0*/  IADD3 R56, P1, R6, R10, RZ ;  /* 0x0000000a06387210 */ /* 0x002fc60007f3e0ff */
[C---:B------:R-:W-:Y:S01]  /*5cdb0*/  IMAD.X R5, R51.reuse, 0x1, R58, P3 ;  /* 0x0000000133057824 */ /* 0x040fe200018e063a */
[----:B----4-:R-:W-:Y:S01]  /*5cdc0*/  IADD3 R48, P2, R6, R11, RZ ;  /* 0x0000000b06307210 */ /* 0x010fe20007f5e0ff */
        /* <DEDUP_REMOVED lines=30> */
[----:B------:R1:W-:Y:S01]  /*5cfb0*/  STL.64 [R1+0xb40], R56 ;  /* 0x000b403801007387 */ /* 0x0003e20000100a00 */
[----:B------:R-:W-:-:S03]  /*5cfc0*/  IMAD.MOV.U32 R7, RZ, RZ, R51 ;  /* 0x000000ffff077224 */ /* 0x000fc600078e0033 */
[----:B------:R4:W-:Y:S01]  /*5cfd0*/  STL.64 [R1+0xbb0], R48 ;  /* 0x000bb03001007387 */ /* 0x0009e20000100a00 */
[C---:B0-----:R-:W-:Y:S02]  /*5cfe0*/  IADD3 R4, P3, R6.reuse, R30, RZ ;  /* 0x0000001e06047210 */ /* 0x041fe40007f7e0ff */
[----:B-1----:R-:W-:-:S03]  /*5cff0*/  IADD3 R56, P1, R6, R34, RZ ;  /* 0x0000002206387210 */ /* 0x002fc60007f3e0ff */
[----:B------:R-:W-:Y:S01]  /*5d000*/  IMAD.X R5, R51, 0x1, R33, P3 ;  /* 0x0000000133057824 */ /* 0x000fe200018e0621 */
[----:B----4-:R-:W-:Y:S01]  /*5d010*/  IADD3 R48, P2, R6, R35, RZ ;  /* 0x0000002306307210 */ /* 0x010fe20007f5e0ff */
[----:B------:R-:W-:-:S03]  /*5d020*/  IMAD.X R57, R7, 0x1, R36, P1 ;  /* 0x0000000107397824 */ /* 0x000fc600008e0624 */
[----:B------:R0:W-:Y:S01]  /*5d030*/  STL.64 [R1+0xbd0], R4 ;  /* 0x000bd00401007387 */ /* 0x0001e20000100a00 */
[----:B------:R-:W-:Y:S01]  /*5d040*/  IADD3 R6, P3, R6, R37, RZ ;  /* 0x0000002506067210 */ /* 0x000fe20007f7e0ff */
[----:B------:R-:W-:Y:S01]  /*5d050*/  IMAD.X R49, R7, 0x1, R38, P2 ;  /* 0x0000000107317824 */ /* 0x000fe200010e0626 */
[----:B------:R-:W-:-:S03]  /*5d060*/  SHF.R.S32.HI R51, RZ, 0x1f, R61 ;  /* 0x0000001fff337819 */ /* 0x000fc6000001143d */
[----:B------:R-:W-:Y:S01]  /*5d070*/  IMAD.X R7, R7, 0x1, R39, P3 ;  /* 0x0000000107077824 */ /* 0x000fe200018e0627 */
[----:B0-----:R-:W4:Y:S04]  /*5d080*/  LDL.LU.64 R4, [R1+0x2b88] ;  /* 0x002b880001047983 */ /* 0x001f280000300a00 */
[----:B------:R0:W-:Y:S04]  /*5d090*/  STL.64 [R1+0xf80], R56 ;  /* 0x000f803801007387 */ /* 0x0001e80000100a00 */
[----:B------:R1:W-:Y:S01]  /*5d0a0*/  STL.64 [R1+0xfa8], R48 ;  /* 0x000fa83001007387 */ /* 0x0003e20000100a00 */
[----:B0-----:R-:W-:-:S02]  /*5d0b0*/  IADD3 R56, P1, R61, R9, RZ ;  /* 0x000000093d387210 */ /* 0x001fc40007f3e0ff */
        /* <DEDUP_REMOVED lines=45> */
[----:B------:R-:W-:Y:S02]  /*5d390*/  SHF.R.S32.HI R61, RZ, 0x1f, R60 ;  /* 0x0000001fff3d7819 */ /* 0x000fe4000001143c */
[C---:B--2---:R-:W-:Y:S01]  /*5d3a0*/  IADD3 R48, P2, R60.reuse, R9, RZ ;  /* 0x000000093c307210 */ /* 0x044fe20007f5e0ff */
[----:B------:R-:W-:Y:S01]  /*5d3b0*/  IMAD.X R57, R51, 0x1, R39, P1 ;  /* 0x0000000133397824 */ /* 0x000fe200008e0627 */
[----:B------:R0:W-:Y:S03]  /*5d3c0*/  STL.64 [R1+0x12f0], R6 ;  /* 0x0012f00601007387 */ /* 0x0001e60000100a00 */
[----:B------:R-:W-:Y:S01]  /*5d3d0*/  IMAD.X R49, R61, 0x1, R58, P2 ;  /* 0x000000013d317824 */ /* 0x000fe200010e063a */
        /* <DEDUP_REMOVED lines=93> */
[----:B0-----:R-:W-:Y:S02]  /*5d9b0*/  IADD3 R6, P3, R59, R37, RZ ;  /* 0x000000253b067210 */ /* 0x001fe40007f7e0ff */
[----:B------:R-:W-:Y:S02]  /*5d9c0*/  SHF.R.S32.HI R59, RZ, 0x1f, R47 ;  /* 0x0000001fff3b7819 */ /* 0x000fe4000001142f */
[C---:B-1----:R-:W-:Y:S01]  /*5d9d0*/  IADD3 R56, P1, R47.reuse, R9, RZ ;  /* 0x000000092f387210 */ /* 0x042fe20007f3e0ff */
        /* <DEDUP_REMOVED lines=193> */
[----:B------:R-:W-:Y:S02]  /*5e5f0*/  SHF.R.S32.HI R44, RZ, 0x1f, R43 ;  /* 0x0000001fff2c7819 */ /* 0x000fe4000001142b */
[----:B--2---:R-:W-:Y:S01]  /*5e600*/  IADD3 R48, P2, R43, R9, RZ ;  /* 0x000000092b307210 */ /* 0x004fe20007f5e0ff */
        /* <DEDUP_REMOVED lines=47> */
[----:B------:R-:W-:Y:S01]  /*5e900*/  IADD3 R60, P3, R42, R9, RZ ;  /* 0x000000092a3c7210 */ /* 0x000fe20007f7e0ff */
[----:B------:R-:W-:Y:S01]  /*5e910*/  IMAD.X R49, R44, 0x1, R39, P2 ;  /* 0x000000012c317824 */ /* 0x000fe200010e0627 */
[----:B------:R-:W-:Y:S01]  /*5e920*/  SHF.R.S32.HI R43, RZ, 0x1f, R42 ;  /* 0x0000001fff2b7819 */ /* 0x000fe2000001142a */
[----:B------:R-:W-:Y:S02]  /*5e930*/  IMAD.MOV.U32 R45, RZ, RZ, R61 ;  /* 0x000000ffff2d7224 */ /* 0x000fe400078e003d */
[----:B------:R-:W-:Y:S01]  /*5e940*/  IMAD.MOV.U32 R44, RZ, RZ, R60 ;  /* 0x000000ffff2c7224 */ /* 0x000fe200078e003c */
[----:B0-----:R-:W2:Y:S04]  /*5e950*/  LDL.LU.64 R6, [R1+0x2b80] ;  /* 0x002b800001067983 */ /* 0x001ea80000300a00 */
[----:B------:R0:W-:Y:S01]  /*5e960*/  STL.64 [R1+0x1d90], R56 ;  /* 0x001d903801007387 */ /* 0x0001e20000100a00 */
[----:B------:R-:W-:-:S03]  /*5e970*/  IMAD.X R45, R43, 0x1, R58, P3 ;  /* 0x000000012b2d7824 */ /* 0x000fc600018e063a */
[----:B------:R1:W-:Y:S01]  /*5e980*/  STL.64 [R1+0x1d88], R48 ;  /* 0x001d883001007387 */ /* 0x0003e20000100a00 */
[C---:B------:R-:W-:Y:S02]  /*5e990*/  IADD3 R44, P3, R42.reuse, R13, RZ ;  /* 0x0000000d2a2c7210 */ /* 0x040fe40007f7e0ff */
[C---:B0-----:R-:W-:Y:S01]  /*5e9a0*/  IADD3 R56, P1, R42.reuse, R10, RZ ;  /* 0x0000000a2a387210 */ /* 0x041fe20007f3e0ff */
[----:B-1----:R-:W3:Y:S04]  /*5e9b0*/  LDL.LU.64 R48, [R1+0x2b78] ;  /* 0x002b780001307983 */ /* 0x002ee80000300a00 */
[----:B------:R-:W-:Y:S01]  /*5e9c0*/  IMAD.X R57, R43, 0x1, R12, P1 ;  /* 0x000000012b397824 */ /* 0x000fe200008e060c */
[----:B------:R0:W-:Y:S04]  /*5e9d0*/  STL [R1+0x1d98], R60 ;  /* 0x001d983c01007387 */ /* 0x0001e80000100800 */
[----:B------:R1:W-:Y:S01]  /*5e9e0*/  STL [R1+0x1d9c], R45 ;  /* 0x001d9c2d01007387 */ /* 0x0003e20000100800 */
[----:B0-----:R-:W-:-:S03]  /*5e9f0*/  IADD3 R60, P2, R42, R11, RZ ;  /* 0x0000000b2a3c7210 */ /* 0x001fc60007f5e0ff */
[----:B------:R0:W-:Y:S02]  /*5ea00*/  STL.64 [R1+0x1da8], R56 ;  /* 0x001da83801007387 */ /* 0x0001e40000100a00 */
[C---:B------:R-:W-:Y:S02]  /*5ea10*/  IMAD.X R61, R43.reuse, 0x1, R14, P2 ;  /* 0x000000012b3d7824 */ /* 0x040fe400010e060e */
[----:B-1----:R-:W-:-:S03]  /*5ea20*/  IMAD.X R45, R43, 0x1, R15, P3 ;  /* 0x000000012b2d7824 */ /* 0x002fc600018e060f */
        /* <DEDUP_REMOVED lines=11> */
[----:B------:R1:W-:Y:S02]  /*5eae0*/  STL.64 [R1+0x1dc8], R44 ;  /* 0x001dc82c01007387 */ /* 0x0003e40000100a00 */
[----:B------:R-:W-:Y:S01]  /*5eaf0*/  IMAD.X R57, R43, 0x1, R24, P1 ;  /* 0x000000012b397824 */ /* 0x000fe200008e0618 */
[----:B0-----:R-:W-:-:S04]  /*5eb00*/  IADD3 R60, P2, R42, R23, RZ ;  /* 0x000000172a3c7210 */ /* 0x001fc80007f5e0ff */
        /* <DEDUP_REMOVED lines=20> */
[----:B------:R-:W-:Y:S01]  /*5ec50*/  IMAD.X R61, R43, 0x1, R38, P2 ;  /* 0x000000012b3d7824 */ /* 0x000fe200010e0626 */
[----:B------:R-:W-:-:S03]  /*5ec60*/  SHF.R.S32.HI R42, RZ, 0x1f, R41 ;  /* 0x0000001fff2a7819 */ /* 0x000fc60000011429 */
        /* <DEDUP_REMOVED lines=13> */
[C---:B------:R-:W-:Y:S02]  /*5ed40*/  IMAD.X R57, R42.reuse, 0x1, R15, P1 ;  /* 0x000000012a397824 */ /* 0x040fe400008e060f */
[----:B0-----:R-:W-:Y:S01]  /*5ed50*/  IMAD.MOV.U32 R61, RZ, RZ, R50 ;  /* 0x000000ffff3d7224 */ /* 0x001fe200078e0032 */
[C---:B------:R-:W-:Y:S02]  /*5ed60*/  IADD3 R50, P2, R41.reuse, R16, RZ ;  /* 0x0000001029327210 */ /* 0x040fe40007f5e0ff */
[----:B-1----:R-:W-:Y:S01]  /*5ed70*/  IADD3 R44, P3, R41, R17, RZ ;  /* 0x00000011292c7210 */ /* 0x002fe20007f7e0ff */
[----:B------:R0:W-:Y:S02]  /*5ed80*/  STL.64 [R1+0x1e30], R56 ;  /* 0x001e303801007387 */ /* 0x0001e40000100a00 */
[----:B------:R-:W-:-:S02]  /*5ed90*/  IMAD.X R51, R42, 0x1, R19, P2 ;  /* 0x000000012a337824 */ /* 0x000fc400010e0613 */
        /* <DEDUP_REMOVED lines=9> */
[C---:B------:R-:W-:Y:S01]  /*5ee30*/  IMAD.X R45, R42.reuse, 0x1, R25, P3 ;  /* 0x000000012a2d7824 */ /* 0x040fe200018e0619 */
[C---:B-1----:R-:W-:Y:S01]  /*5ee40*/  IADD3 R56, P1, R41.reuse, R26, RZ ;  /* 0x0000001a29387210 */ /* 0x042fe20007f3e0ff */
        /* <DEDUP_REMOVED lines=16> */
[----:B------:R-:W-:Y:S01]  /*5ef50*/  IMAD.X R45, R42, 0x1, R38, P3 ;  /* 0x000000012a2d7824 */ /* 0x000fe200018e0626 */
[----:B0-----:R-:W-:Y:S01]  /*5ef60*/  IADD3 R56, P1, R41, R37, RZ ;  /* 0x0000002529387210 */ /* 0x001fe20007f3e0ff */
[----:B------:R0:W-:Y:S01]  /*5ef70*/  STL.64 [R1+0x1e80], R50 ;  /* 0x001e803201007387 */ /* 0x0001e20000100a00 */
[----:B------:R-:W-:Y:S02]  /*5ef80*/  SHF.R.S32.HI R41, RZ, 0x1f, R40 ;  /* 0x0000001fff297819 */ /* 0x000fe40000011428 */
[----:B------:R-:W-:Y:S01]  /*5ef90*/  IADD3 R46, P2, R40, R9, RZ ;  /* 0x00000009282e7210 */ /* 0x000fe20007f5e0ff */
[----:B------:R-:W-:Y:S02]  /*5efa0*/  IMAD.X R57, R42, 0x1, R39, P1 ;  /* 0x000000012a397824 */ /* 0x000fe400008e0627 */
[----:B------:R-:W-:Y:S01]  /*5efb0*/  IMAD.MOV.U32 R43, RZ, RZ, R47 ;  /* 0x000000ffff2b7224 */ /* 0x000fe200078e002f */
[----:B0-----:R-:W3:Y:S04]  /*5efc0*/  LDL.LU.64 R50, [R1+0x2b70] ;  /* 0x002b700001327983 */ /* 0x001ee80000300a00 */
[----:B------:R0:W-:Y:S01]  /*5efd0*/  STL.64 [R1+0x1e90], R44 ;  /* 0x001e902c01007387 */ /* 0x0001e20000100a00 */
[----:B------:R-:W-:-:S03]  /*5efe0*/  IMAD.X R43, R41, 0x1, R58, P2 ;  /* 0x00000001292b7824 */ /* 0x000fc600010e063a */
[----:B------:R1:W-:Y:S01]  /*5eff0*/  STL.64 [R1+0x1e88], R56 ;  /* 0x001e883801007387 */ /* 0x0003e20000100a00 */
[----:B------:R-:W-:Y:S01]  /*5f000*/  IMAD.MOV.U32 R42, RZ, RZ, R46 ;  /* 0x000000ffff2a7224 */ /* 0x000fe200078e002e */
[C---:B0-----:R-:W-:Y:S02]  /*5f010*/  IADD3 R44, P3, R40.reuse, R10, RZ ;  /* 0x0000000a282c7210 */ /* 0x041fe40007f7e0ff */
[----:B-1----:R-:W3:Y:S03]  /*5f020*/  LDL.LU.64 R56, [R1+0x2b68] ;  /* 0x002b680001387983 */ /* 0x002ee60000300a00 */
[----:B------:R-:W-:Y:S01]  /*5f030*/  IMAD.X R45, R41, 0x1, R12, P3 ;  /* 0x00000001292d7824 */ /* 0x000fe200018e060c */
[----:B------:R0:W-:Y:S01]  /*5f040*/  STL [R1+0x1e98], R46 ;  /* 0x001e982e01007387 */ /* 0x0001e20000100800 */
[----:B------:R-:W-:-:S03]  /*5f050*/  IADD3 R42, P2, R40, R13, RZ ;  /* 0x0000000d282a7210 */ /* 0x000fc60007f5e0ff */
[----:B------:R1:W-:Y:S01]  /*5f060*/  STL [R1+0x1e9c], R43 ;  /* 0x001e9c2b01007387 */ /* 0x0003e20000100800 */
[----:B0-----:R-:W-:-:S03]  /*5f070*/  IADD3 R46, P1, R40, R11, RZ ;  /* 0x0000000b282e7210 */ /* 0x001fc60007f3e0ff */
[----:B------:R0:W-:Y:S02]  /*5f080*/  STL.64 [R1+0x1ea8], R44 ;  /* 0x001ea82c01007387 */ /* 0x0001e40000100a00 */
[C---:B------:R-:W-:Y:S02]  /*5f090*/  IMAD.X R47, R41.reuse, 0x1, R14, P1 ;  /* 0x00000001292f7824 */ /* 0x040fe400008e060e */
[C---:B-1----:R-:W-:Y:S01]  /*5f0a0*/  IMAD.X R43, R41.reuse, 0x1, R15, P2 ;  /* 0x00000001292b7824 */ /* 0x042fe200010e060f */
[C---:B0-----:R-:W-:Y:S02]  /*5f0b0*/  IADD3 R44, P3, R40.reuse, R16, RZ ;  /* 0x00000010282c7210 */ /* 0x041fe40007f7e0ff */
[----:B------:R0:W-:Y:S03]  /*5f0c0*/  STL.64 [R1+0x1ea0], R46 ;  /* 0x001ea02e01007387 */ /* 0x0001e60000100a00 */
        /* <DEDUP_REMOVED lines=33> */
[----:B------:R-:W-:-:S03]  /*5f2e0*/  SHF.R.S32.HI R40, RZ, 0x1f, R8 ;  /* 0x0000001fff287819 */ /* 0x000fc60000011408 */
[----:B------:R-:W-:Y:S01]  /*5f2f0*/  IMAD.X R43, R41, 0x1, R39, P2 ;  /* 0x00000001292b7824 */ /* 0x000fe200010e0627 */
[----:B0-----:R-:W-:Y:S01]  /*5f300*/  IADD3 R44, P3, R8, R9, RZ ;  /* 0x00000009082c7210 */ /* 0x001fe20007f7e0ff */
        /* <DEDUP_REMOVED lines=46> */
[----:B------:R-:W-:-:S03]  /*5f5f0*/  SHF.R.S32.HI R8, RZ, 0x1f, R0 ;  /* 0x0000001fff087819 */ /* 0x000fc60000011400 */
        /* <DEDUP_REMOVED lines=9> */
[----:B------:R-:W-:-:S03]  /*5f690*/  IMAD.X R41, R8, 0x1, R15, P1 ;  /* 0x0000000108297824 */ /* 0x000fc600008e060f */
[----:B------:R0:W-:Y:S01]  /*5f6a0*/  STL.64 [R1+0x1fa8], R42 ;  /* 0x001fa82a01007387 */ /* 0x0001e20000100a00 */
[----:B------:R-:W-:-:S03]  /*5f6b0*/  IMAD.X R45, R8, 0x1, R14, P3 ;  /* 0x00000001082d7824 */ /* 0x000fc600018e060e */
[----:B------:R-:W-:Y:S04]  /*5f6c0*/  STL.64 [R1+0x1f98], R46 ;  /* 0x001f982e01007387 */ /* 0x000fe80000100a00 */
[----:B------:R1:W-:Y:S01]  /*5f6d0*/  STL.64 [R1+0x1fa0], R44 ;  /* 0x001fa02c01007387 */ /* 0x0003e20000100a00 */
[----:B0-----:R-:W-:-:S03]  /*5f6e0*/  IADD3 R42, P2, R0, R16, RZ ;  /* 0x00000010002a7210 */ /* 0x001fc60007f5e0ff */
[----:B------:R0:W-:Y:S01]  /*5f6f0*/  STL.64 [R1+0x1fb0], R40 ;  /* 0x001fb02801007387 */ /* 0x0001e20000100a00 */
[----:B-1----:R-:W-:Y:S01]  /*5f700*/  IADD3 R44, P3, R0, R17, RZ ;  /* 0x00000011002c7210 */ /* 0x002fe20007f7e0ff */
[----:B------:R-:W-:Y:S01]  /*5f710*/  IMAD.X R43, R8, 0x1, R19, P2 ;  /* 0x00000001082b7824 */ /* 0x000fe200010e0613 */
[----:B0-----:R-:W-:-:S03]  /*5f720*/  IADD3 R40, P1, R0, R18, RZ ;  /* 0x0000001200287210 */ /* 0x001fc60007f3e0ff */
[C---:B------:R-:W-:Y:S01]  /*5f730*/  IMAD.X R45, R8.reuse, 0x1, R20, P3 ;  /* 0x00000001082d7824 */ /* 0x040fe200018e0614 */
[----:B------:R0:W-:Y:S01]  /*5f740*/  STL.64 [R1+0x1fb8], R42 ;  /* 0x001fb82a01007387 */ /* 0x0001e20000100a00 */
[----:B------:R-:W-:-:S03]  /*5f750*/  IMAD.X R41, R8, 0x1, R21, P1 ;  /* 0x0000000108297824 */ /* 0x000fc600008e0615 */
[----:B------:R1:W-:Y:S04]  /*5f760*/  STL.64 [R1+0x1fc0], R44 ;  /* 0x001fc02c01007387 */ /* 0x0003e80000100a00 */
[----:B------:R4:W-:Y:S01]  /*5f770*/  STL.64 [R1+0x1fc8], R40 ;  /* 0x001fc82801007387 */ /* 0x0009e20000100a00 */
[C---:B0-----:R-:W-:Y:S02]  /*5f780*/  IADD3 R42, P2, R0.reuse, R22, RZ ;  /* 0x00000016002a7210 */ /* 0x041fe40007f5e0ff */
[C---:B-1----:R-:W-:Y:S02]  /*5f790*/  IADD3 R44, P3, R0.reuse, R23, RZ ;  /* 0x00000017002c7210 */ /* 0x042fe40007f7e0ff */
[----:B----4-:R-:W-:Y:S01]  /*5f7a0*/  IADD3 R40, P1, R0, R26, RZ ;  /* 0x0000001a00287210 */ /* 0x010fe20007f3e0ff */
[----:B------:R-:W-:-:S02]  /*5f7b0*/  IMAD.X R43, R8, 0x1, R24, P2 ;  /* 0x00000001082b7824 */ /* 0x000fc400010e0618 */
[C---:B------:R-:W-:Y:S02]  /*5f7c0*/  IMAD.X R45, R8.reuse, 0x1, R25, P3 ;  /* 0x00000001082d7824 */ /* 0x040fe400018e0619 */
[----:B------:R-:W-:Y:S01]  /*5f7d0*/  IMAD.X R41, R8, 0x1, R29, P1 ;  /* 0x0000000108297824 */ /* 0x000fe200008e061d */
[----:B------:R-:W-:Y:S04]  /*5f7e0*/  STL.64 [R1+0x1fd0], R42 ;  /* 0x001fd02a01007387 */ /* 0x000fe80000100a00 */
[----:B------:R0:W-:Y:S04]  /*5f7f0*/  STL.64 [R1+0x1fe0], R40 ;  /* 0x001fe02801007387 */ /* 0x0001e80000100a00 */
[----:B------:R1:W-:Y:S04]  /*5f800*/  STL.64 [R1+0x1fd8], R44 ;  /* 0x001fd82c01007387 */ /* 0x0003e80000100a00 */
[----:B0-----:R-:W4:Y:S01]  /*5f810*/  LDL R40, [R1+0x17d0] ;  /* 0x0017d00001287983 */ /* 0x001f220000100800 */
[----:B------:R-:W-:-:S02]  /*5f820*/  IADD3 R42, P2, R0, R27, RZ ;  /* 0x0000001b002a7210 */ /* 0x000fc40007f5e0ff */
[C---:B------:R-:W-:Y:S02]  /*5f830*/  IADD3 R46, P3, R0.reuse, R28, RZ ;  /* 0x0000001c002e7210 */ /* 0x040fe40007f7e0ff */
[----:B-1----:R-:W-:Y:S01]  /*5f840*/  IADD3 R44, P1, R0, R30, RZ ;  /* 0x0000001e002c7210 */ /* 0x002fe20007f3e0ff */
[C---:B------:R-:W-:Y:S02]  /*5f850*/  IMAD.X R43, R8.reuse, 0x1, R31, P2 ;  /* 0x00000001082b7824 */ /* 0x040fe400010e061f */
[C---:B------:R-:W-:Y:S02]  /*5f860*/  IMAD.X R47, R8.reuse, 0x1, R32, P3 ;  /* 0x00000001082f7824 */ /* 0x040fe400018e0620 */
[----:B------:R-:W-:Y:S01]  /*5f870*/  IMAD.X R45, R8, 0x1, R33, P1 ;  /* 0x00000001082d7824 */ /* 0x000fe200008e0621 */
[----:B------:R0:W-:Y:S04]  /*5f880*/  STL.64 [R1+0x1fe8], R42 ;  /* 0x001fe82a01007387 */ /* 0x0001e80000100a00 */
        /* <DEDUP_REMOVED lines=12> */
[----:B------:R0:W-:Y:S02]  /*5f950*/  STL.64 [R1+0x2008], R44 ;  /* 0x0020082c01007387 */ /* 0x0001e40000100a00 */
[----:B------:R-:W-:Y:S01]  /*5f960*/  IMAD.X R43, R41, 0x1, R58, P2 ;  /* 0x00000001292b7824 */ /* 0x000fe200010e063a */
[C---:B-1----:R-:W-:Y:S02]  /*5f970*/  IADD3 R46, P3, R61.reuse, R10, RZ ;  /* 0x0000000a3d2e7210 */ /* 0x042fe40007f7e0ff */
[----:B0-----:R-:W-:Y:S02]  /*5f980*/  IADD3 R44, P1, R61, R11, RZ ;  /* 0x0000000b3d2c7210 */ /* 0x001fe40007f3e0ff */
[----:B------:R0:W-:Y:S03]  /*5f990*/  STL.64 [R1+0x2018], R42 ;  /* 0x0020182a01007387 */ /* 0x0001e60000100a00 */
[----:B------:R-:W-:-:S02]  /*5f9a0*/  IMAD.X R45, R41, 0x1, R14, P1 ;  /* 0x00000001292d7824 */ /* 0x000fc400008e060e */
[----:B------:R-:W-:Y:S01]  /*5f9b0*/  IMAD.X R47, R41, 0x1, R12, P3 ;  /* 0x00000001292f7824 */ /* 0x000fe200018e060c */
[----:B0-----:R-:W-:Y:S02]  /*5f9c0*/  IADD3 R42, P2, R61, R13, RZ ;  /* 0x0000000d3d2a7210 */ /* 0x001fe40007f5e0ff */
[----:B------:R0:W-:Y:S03]  /*5f9d0*/  STL.64 [R1+0x2020], R44 ;  /* 0x0020202c01007387 */ /* 0x0001e60000100a00 */
[----:B------:R-:W-:Y:S01]  /*5f9e0*/  IMAD.X R43, R41, 0x1, R15, P2 ;  /* 0x00000001292b7824 */ /* 0x000fe200010e060f */
[----:B------:R-:W-:Y:S01]  /*5f9f0*/  STL.64 [R1+0x2028], R46 ;  /* 0x0020282e01007387 */ /* 0x000fe20000100a00 */
[----:B0-----:R-:W-:-:S03]  /*5fa00*/  IADD3 R44, P1, R61, R16, RZ ;  /* 0x000000103d2c7210 */ /* 0x001fc60007f3e0ff */
[----:B------:R0:W-:Y:S02]  /*5fa10*/  STL.64 [R1+0x2030], R42 ;  /* 0x0020302a01007387 */ /* 0x0001e40000100a00 */
[----:B------:R-:W-:Y:S01]  /*5fa20*/  IMAD.X R45, R41, 0x1, R19, P1 ;  /* 0x00000001292d7824 */ /* 0x000fe200008e0613 */
[----:B0-----:R-:W-:-:S04]  /*5fa30*/  IADD3 R42, P2, R61, R17, RZ ;  /* 0x000000113d2a7210 */ /* 0x001fc80007f5e0ff */
[----:B------:R0:W-:Y:S01]  /*5fa40*/  STL.64 [R1+0x2038], R44 ;  /* 0x0020382c01007387 */ /* 0x0001e20000100a00 */
        /* <DEDUP_REMOVED lines=30> */
[----:B------:R-:W-:-:S05]  /*5fc30*/  IMAD.X R43, R41, 0x1, R39, P2 ;  /* 0x00000001292b7824 */ /* 0x000fca00010e0627 */
[----:B------:R1:W-:Y:S01]  /*5fc40*/  STL.64 [R1+0x2090], R42 ;  /* 0x0020902a01007387 */ /* 0x0003e20000100a00 */
[----:B----4-:R-:W-:Y:S01]  /*5fc50*/  ISETP.LT.AND P3, PT, R40, UR27, !P0 ;  /* 0x0000001b28007c0c */ /* 0x010fe2000c761270 */
[----:B------:R-:W-:Y:S02]  /*5fc60*/  ULDC UR27, c[0x0][0x248] ;  /* 0x00009200001b7ab9 */ /* 0x000fe40000000800 */
[----:B------:R-:W-:Y:S01]  /*5fc70*/  VIADD R0, R61, UR27 ;  /* 0x0000001b3d007c36 */ /* 0x000fe20008000000 */
[----:B------:R-:W-:-:S04]  /*5fc80*/  ULDC UR27, c[0x0][0x248] ;  /* 0x00009200001b7ab9 */ /* 0x000fc80000000800 */
[----:B------:R-:W-:Y:S02]  /*5fc90*/  SHF.R.S32.HI R41, RZ, 0x1f, R0 ;  /* 0x0000001fff297819 */ /* 0x000fe40000011400 */
[C---:B0-----:R-:W-:Y:S02]  /*5fca0*/  IADD3 R44, P2, R0.reuse, R9, RZ ;  /* 0x00000009002c7210 */ /* 0x041fe40007f5e0ff */
[----:B-1----:R-:W-:-:S03]  /*5fcb0*/  IADD3 R42, P1, R0, R10, RZ ;  /* 0x0000000a002a7210 */ /* 0x002fc60007f3e0ff */
[C---:B------:R-:W-:Y:S02]  /*5fcc0*/  IMAD.X R45, R41.reuse, 0x1, R58, P2 ;  /* 0x00000001292d7824 */ /* 0x040fe400010e063a */
[----:B------:R-:W-:-:S03]  /*5fcd0*/  IMAD.X R43, R41, 0x1, R12, P1 ;  /* 0x00000001292b7824 */ /* 0x000fc600008e060c */
[----:B------:R0:W-:Y:S04]  /*5fce0*/  STL.64 [R1+0x2088], R44 ;  /* 0x0020882c01007387 */ /* 0x0001e80000100a00 */
[----:B------:R1:W-:Y:S01]  /*5fcf0*/  STL.64 [R1+0x20a0], R42 ;  /* 0x0020a02a01007387 */ /* 0x0003e20000100a00 */
        /* <DEDUP_REMOVED lines=34> */
[----:B------:R0:W-:Y:S01]  /*5ff20*/  STL.64 [R1+0x20f8], R44 ;  /* 0x0020f82c01007387 */ /* 0x0001e20000100a00 */
[C---:B------:R-:W-:Y:S01]  /*5ff30*/  VIADD R40, R0.reuse, UR27 ;  /* 0x0000001b00287c36 */ /* 0x040fe20008000000 */
[----:B------:R-:W-:Y:S02]  /*5ff40*/  ULDC UR27, c[0x0][0x248] ;  /* 0x00009200001b7ab9 */ /* 0x000fe40000000800 */
[----:B------:R1:W-:Y:S01]  /*5ff50*/  STL.64 [R1+0x2100], R42 ;  /* 0x0021002a01007387 */ /* 0x0003e20000100a00 */
[C---:B0-----:R-:W-:Y:S02]  /*5ff60*/  IADD3 R44, P2, R0.reuse, R35, RZ ;  /* 0x00000023002c7210 */ /* 0x041fe40007f5e0ff */
[----:B-1----:R-:W-:-:S03]  /*5ff70*/  IADD3 R42, P1, R0, R37, RZ ;  /* 0x00000025002a7210 */ /* 0x002fc60007f3e0ff */
[C---:B------:R-:W-:Y:S02]  /*5ff80*/  IMAD.X R45, R41.reuse, 0x1, R38, P2 ;  /* 0x00000001292d7824 */ /* 0x040fe400010e0626 */
[----:B------:R-:W-:-:S03]  /*5ff90*/  IMAD.X R43, R41, 0x1, R39, P1 ;  /* 0x00000001292b7824 */ /* 0x000fc600008e0627 */
[----:B------:R0:W-:Y:S01]  /*5ffa0*/  STL.64 [R1+0x2118], R44 ;  /* 0x0021182c01007387 */ /* 0x0001e20000100a00 */
[----:B------:R-:W-:-:S03]  /*5ffb0*/  SHF.R.S32.HI R41, RZ, 0x1f, R40 ;  /* 0x0000001fff297819 */ /* 0x000fc60000011428 */
        /* <DEDUP_REMOVED lines=47> */
[C---:B------:R-:W-:Y:S01]  /*602b0*/  IMAD.X R45, R41.reuse, 0x1, R38, P2 ;  /* 0x00000001292d7824 */ /* 0x040fe200010e0626 */
[----:B------:R-:W-:Y:S01]  /*602c0*/  SHF.R.S32.HI R40, RZ, 0x1f, R8 ;  /* 0x0000001fff287819 */ /* 0x000fe20000011408 */
        /* <DEDUP_REMOVED lines=45> */
[----:B------:R-:W-:Y:S02]  /*605a0*/  IMAD.X R47, R40, 0x1, R38, P2 ;  /* 0x00000001282f7824 */ /* 0x000fe400010e0626 */
[C---:B------:R-:W-:Y:S01]  /*605b0*/  VIADD R0, R8.reuse, UR27 ;  /* 0x0000001b08007c36 */ /* 0x040fe20008000000 */
[----:B------:R-:W-:Y:S01]  /*605c0*/  STL.64 [R1+0x2200], R42 ;  /* 0x0022002a01007387 */ /* 0x000fe20000100a00 */
[----:B------:R-:W-:Y:S01]  /*605d0*/  ULDC UR27, c[0x0][0x248] ;  /* 0x00009200001b7ab9 */ /* 0x000fe20000000800 */
[----:B0-----:R-:W-:Y:S02]  /*605e0*/  IADD3 R44, P1, R8, R37, RZ ;  /* 0x00000025082c7210 */ /* 0x001fe40007f3e0ff */
[----:B------:R0:W-:Y:S01]  /*605f0*/  STL.64 [R1+0x2218], R46 ;  /* 0x0022182e01007387 */ /* 0x0001e20000100a00 */
[----:B------:R-:W-:Y:S02]  /*60600*/  SHF.R.S32.HI R8, RZ, 0x1f, R0 ;  /* 0x0000001fff087819 */ /* 0x000fe40000011400 */
[----:B------:R-:W-:-:S05]  /*60610*/  IMAD.X R45, R40, 0x1, R39, P1 ;  /* 0x00000001282d7824 */ /* 0x000fca00008e0627 */
[----:B------:R1:W-:Y:S01]  /*60620*/  STL.64 [R1+0x2210], R44 ;  /* 0x0022102c01007387 */ /* 0x0003e20000100a00 */
[----:B0-----:R-:W-:-:S05]  /*60630*/  IADD3 R46, P2, R0, R9, RZ ;  /* 0x00000009002e7210 */ /* 0x001fca0007f5e0ff */
[----:B------:R-:W-:Y:S01]  /*60640*/  IMAD.X R47, R8, 0x1, R58, P2 ;  /* 0x00000001082f7824 */ /* 0x000fe200010e063a */
[C---:B------:R-:W-:Y:S02]  /*60650*/  IADD3 R40, P2, R0.reuse, R11, RZ ;  /* 0x0000000b00287210 */ /* 0x040fe40007f5e0ff */
[----:B-1----:R-:W-:-:S03]  /*60660*/  IADD3 R44, P1, R0, R10, RZ ;  /* 0x0000000a002c7210 */ /* 0x002fc60007f3e0ff */
[C---:B------:R-:W-:Y:S02]  /*60670*/  IMAD.X R41, R8.reuse, 0x1, R14, P2 ;  /* 0x0000000108297824 */ /* 0x040fe400010e060e */
[----:B------:R-:W-:-:S05]  /*60680*/  IMAD.X R45, R8, 0x1, R12, P1 ;  /* 0x00000001082d7824 */ /* 0x000fca00008e060c */
[----:B------:R0:W-:Y:S04]  /*60690*/  STL.64 [R1+0x2220], R44 ;  /* 0x0022202c01007387 */ /* 0x0001e80000100a00 */
[----:B------:R-:W-:Y:S04]  /*606a0*/  STL.64 [R1+0x2208], R46 ;  /* 0x0022082e01007387 */ /* 0x000fe80000100a00 */
[----:B------:R1:W-:Y:S01]  /*606b0*/  STL.64 [R1+0x2228], R40 ;  /* 0x0022282801007387 */ /* 0x0003e20000100a00 */
[----:B0-----:R-:W-:-:S05]  /*606c0*/  IADD3 R44, P1, R0, R13, RZ ;  /* 0x0000000d002c7210 */ /* 0x001fca0007f3e0ff */
[----:B------:R-:W-:Y:S01]  /*606d0*/  IMAD.X R45, R8, 0x1, R15, P1 ;  /* 0x00000001082d7824 */ /* 0x000fe200008e060f */
[----:B-1----:R-:W-:-:S04]  /*606e0*/  IADD3 R40, P2, R0, R16, RZ ;  /* 0x0000001000287210 */ /* 0x002fc80007f5e0ff */
[----:B------:R0:W-:Y:S01]  /*606f0*/  STL.64 [R1+0x2230], R44 ;  /* 0x0022302c01007387 */ /* 0x0001e20000100a00 */
[----:B------:R-:W-:-:S05]  /*60700*/  IMAD.X R41, R8, 0x1, R19, P2 ;  /* 0x0000000108297824 */ /* 0x000fca00010e0613 */
        /* <DEDUP_REMOVED lines=19> */
[----:B0-----:R-:W-:-:S03]  /*60840*/  IADD3 R44, P1, R0, R28, RZ ;  /* 0x0000001c002c7210 */ /* 0x001fc60007f3e0ff */
[----:B------:R-:W-:Y:S02]  /*60850*/  STL [R1+0x2b00], R30 ;  /* 0x002b001e01007387 */ /* 0x000fe40000100800 */
[----:B------:R-:W-:Y:S01]  /*60860*/  IMAD.X R45, R8, 0x1, R32, P1 ;  /* 0x00000001082d7824 */ /* 0x000fe200008e0620 */
[----:B-1----:R-:W-:-:S04]  /*60870*/  IADD3 R40, P2, R0, R30, RZ ;  /* 0x0000001e00287210 */ /* 0x002fc80007f5e0ff */
[----:B------:R0:W-:Y:S01]  /*60880*/  STL.64 [R1+0x2270], R44 ;  /* 0x0022702c01007387 */ /* 0x0001e20000100a00 */
[----:B------:R-:W-:-:S03]  /*60890*/  IMAD.X R41, R8, 0x1, R33, P2 ;  /* 0x0000000108297824 */ /* 0x000fc600010e0621 */
[----:B------:R1:W-:Y:S04]  /*608a0*/  STL [R1+0x2b04], R34 ;  /* 0x002b042201007387 */ /* 0x0003e80000100800 */
[----:B------:R-:W-:Y:S01]  /*608b0*/  STL [R1+0x2b08], R33 ;  /* 0x002b082101007387 */ /* 0x000fe20000100800 */
[----:B0-----:R-:W-:-:S03]  /*608c0*/  IADD3 R44, P1, R0, R34, RZ ;  /* 0x00000022002c7210 */ /* 0x001fc60007f3e0ff */
[----:B------:R0:W-:Y:S01]  /*608d0*/  STL.64 [R1+0x2278], R40 ;  /* 0x0022782801007387 */ /* 0x0001e20000100a00 */
[----:B------:R-:W-:Y:S01]  /*608e0*/  VIADD R43, R0, UR27 ;  /* 0x0000001b002b7c36 */ /* 0x000fe20008000000 */
[----:B------:R-:W-:Y:S01]  /*608f0*/  LOP3.LUT R2, R2, 0xfbffffff, RZ, 0xc0, !PT ;  /* 0xfbffffff02027812 */ /* 0x000fe200078ec0ff */
[----:B------:R-:W-:Y:S01]  /*60900*/  ULDC UR27, c[0x0][0x228] ;  /* 0x00008a00001b7ab9 */ /* 0x000fe20000000800 */
[----:B------:R-:W-:Y:S01]  /*60910*/  IMAD.X R45, R8, 0x1, R36, P1 ;  /* 0x00000001082d7824 */ /* 0x000fe200008e0624 */
[C---:B-1----:R-:W-:Y:S01]  /*60920*/  IADD3 R34, P1, R0.reuse, R37, RZ ;  /* 0x0000002500227210 */ /* 0x042fe20007f3e0ff */
[----:B------:R1:W-:Y:S01]  /*60930*/  STL [R1+0x2b0c], R35 ;  /* 0x002b0c2301007387 */ /* 0x0003e20000100800 */
[----:B0-----:R-:W-:-:S03]  /*60940*/  IADD3 R40, P2, R0, R35, RZ ;  /* 0x0000002300287210 */ /* 0x001fc60007f5e0ff */
[----:B------:R0:W-:Y:S02]  /*60950*/  STL [R1+0x2b10], R36 ;  /* 0x002b102401007387 */ /* 0x0001e40000100800 */
[C---:B------:R-:W-:Y:S02]  /*60960*/  IMAD.X R41, R8.reuse, 0x1, R38, P2 ;  /* 0x0000000108297824 */ /* 0x040fe400010e0626 */
[----:B------:R4:W-:Y:S01]  /*60970*/  STL [R1+0x2b14], R37 ;  /* 0x002b142501007387 */ /* 0x0009e20000100800 */
[----:B-1----:R-:W-:Y:S01]  /*60980*/  IMAD.X R35, R8, 0x1, R39, P1 ;  /* 0x0000000108237824 */ /* 0x002fe200008e0627 */
[----:B------:R-:W-:Y:S02]  /*60990*/  SHF.R.S32.HI R30, RZ, 0x1f, R43 ;  /* 0x0000001fff1e7819 */ /* 0x000fe4000001142b */
[----:B------:R-:W-:Y:S01]  /*609a0*/  STL.64 [R1+0x2280], R44 ;  /* 0x0022802c01007387 */ /* 0x000fe20000100a00 */
[----:B0-----:R-:W-:-:S03]  /*609b0*/  IADD3 R36, P2, R43, R9, RZ ;  /* 0x000000092b247210 */ /* 0x001fc60007f5e0ff */
[----:B------:R-:W-:Y:S04]  /*609c0*/  STL [R1+0x2b18], R38 ;  /* 0x002b182601007387 */ /* 0x000fe80000100800 */
[----:B------:R-:W-:Y:S04]  /*609d0*/  STL.64 [R1+0x2290], R40 ;  /* 0x0022902801007387 */ /* 0x000fe80000100a00 */
[----:B------:R0:W-:Y:S01]  /*609e0*/  STL [R1+0x2b1c], R9 ;  /* 0x002b1c0901007387 */ /* 0x0001e20000100800 */
[----:B----4-:R-:W-:-:S03]  /*609f0*/  IMAD.X R37, R30, 0x1, R58, P2 ;  /* 0x000000011e257824 */ /* 0x010fc600010e063a */
[----:B------:R-:W-:Y:S01]  /*60a00*/  STL [R1+0x2b20], R39 ;  /* 0x002b202701007387 */ /* 0x000fe20000100800 */
[----:B------:R-:W-:-:S03]  /*60a10*/  IADD3 R8, P2, R43, R11, RZ ;  /* 0x0000000b2b087210 */ /* 0x000fc60007f5e0ff */
[----:B------:R1:W-:Y:S04]  /*60a20*/  STL.64 [R1+0x2288], R34 ;  /* 0x0022882201007387 */ /* 0x0003e80000100a00 */
[----:B------:R4:W-:Y:S01]  /*60a30*/  STL [R1+0x2b24], R10 ;  /* 0x002b240a01007387 */ /* 0x0009e20000100800 */
[C---:B0-----:R-:W-:Y:S01]  /*60a40*/  IMAD.X R9, R30.reuse, 0x1, R14, P2 ;  /* 0x000000011e097824 */ /* 0x041fe200010e060e */
[C---:B-1----:R-:W-:Y:S02]  /*60a50*/  IADD3 R34, P1, R43.reuse, R10, RZ ;  /* 0x0000000a2b227210 */ /* 0x042fe40007f3e0ff */
[----:B------:R-:W-:Y:S03]  /*60a60*/  STL [R1+0x2b28], R58 ;  /* 0x002b283a01007387 */ /* 0x000fe60000100800 */
[----:B------:R-:W-:Y:S01]  /*60a70*/  IMAD.X R35, R30, 0x1, R12, P1 ;  /* 0x000000011e237824 */ /* 0x000fe200008e060c */
[----:B------:R0:W-:Y:S01]  /*60a80*/  STL [R1+0x2b2c], R11 ;  /* 0x002b2c0b01007387 */ /* 0x0001e20000100800 */
[----:B----4-:R-:W-:-:S03]  /*60a90*/  IADD3 R10, P1, R43, R13, RZ ;  /* 0x0000000d2b0a7210 */ /* 0x010fc60007f3e0ff */
[----:B------:R-:W-:Y:S04]  /*60aa0*/  STL.64 [R1+0x22a0], R36 ;  /* 0x0022a02401007387 */ /* 0x000fe80000100a00 */
[----:B------:R-:W-:Y:S04]  /*60ab0*/  STL [R1+0x2b30], R12 ;  /* 0x002b300c01007387 */ /* 0x000fe80000100800 */
[----:B------:R-:W-:Y:S04]  /*60ac0*/  STL [R1+0x2b34], R13 ;  /* 0x002b340d01007387 */ /* 0x000fe80000100800 */
[----:B------:R-:W-:Y:S01]  /*60ad0*/  STL.64 [R1+0x2298], R34 ;  /* 0x0022982201007387 */ /* 0x000fe20000100a00 */
[----:B0-----:R-:W-:-:S03]  /*60ae0*/  IMAD.X R11, R30, 0x1, R15, P1 ;  /* 0x000000011e0b7824 */ /* 0x001fc600008e060f */
[----:B------:R-:W-:Y:S04]  /*60af0*/  STL [R1+0x2b38], R14 ;  /* 0x002b380e01007387 */ /* 0x000fe80000100800 */
[----:B------:R0:W-:Y:S04]  /*60b00*/  STL.64 [R1+0x22a8], R8 ;  /* 0x0022a80801007387 */ /* 0x0001e80000100a00 */
[----:B------:R-:W-:Y:S01]  /*60b10*/  STL [R1+0x2b3c], R16 ;  /* 0x002b3c1001007387 */ /* 0x000fe20000100800 */
[----:B0-----:R-:W-:-:S03]  /*60b20*/  IADD3 R8, P2, R43, R16, RZ ;  /* 0x000000102b087210 */ /* 0x001fc60007f5e0ff */
[----:B------:R-:W-:Y:S02]  /*60b30*/  STL [R1+0x2b40], R15 ;  /* 0x002b400f01007387 */ /* 0x000fe40000100800 */
[----:B------:R-:W-:Y:S02]  /*60b40*/  IMAD.X R9, R30, 0x1, R19, P2 ;  /* 0x000000011e097824 */ /* 0x000fe400010e0613 */
[----:B------:R0:W-:Y:S04]  /*60b50*/  STL.64 [R1+0x22b0], R10 ;  /* 0x0022b00a01007387 */ /* 0x0001e80000100a00 */
[----:B------:R-:W-:Y:S04]  /*60b60*/  STL [R1+0x2b44], R17 ;  /* 0x002b441101007387 */ /* 0x000fe80000100800 */
[----:B------:R-:W-:Y:S01]  /*60b70*/  STL [R1+0x2b48], R19 ;  /* 0x002b481301007387 */ /* 0x000fe20000100800 */
[----:B0-----:R-:W-:-:S03]  /*60b80*/  IADD3 R10, P1, R43, R17, RZ ;  /* 0x000000112b0a7210 */ /* 0x001fc60007f3e0ff */
[----:B------:R-:W4:Y:S04]  /*60b90*/  LDL R39, [R1+0x17d8] ;  /* 0x0017d80001277983 */ /* 0x000f280000100800 */
[----:B------:R0:W-:Y:S01]  /*60ba0*/  STL.64 [R1+0x22b8], R8 ;  /* 0x0022b80801007387 */ /* 0x0001e20000100a00 */
[----:B------:R-:W-:-:S03]  /*60bb0*/  IMAD.X R11, R30, 0x1, R20, P1 ;  /* 0x000000011e0b7824 */ /* 0x000fc600008e0614 */
        /* <DEDUP_REMOVED lines=8> */
[----:B------:R0:W-:Y:S02]  /*60c40*/  STL.64 [R1+0x22c8], R8 ;  /* 0x0022c80801007387 */ /* 0x0001e40000100a00 */
[----:B------:R-:W-:Y:S02]  /*60c50*/  IMAD.X R11, R30, 0x1, R24, P1 ;  /* 0x000000011e0b7824 */ /* 0x000fe400008e0618 */
[----:B------:R-:W-:Y:S01]  /*60c60*/  STL [R1+0x2b5c], R23 ;  /* 0x002b5c1701007387 */ /* 0x000fe20000100800 */
[----:B0-----:R-:W-:-:S03]  /*60c70*/  IADD3 R8, P2, R43, R23, RZ ;  /* 0x000000172b087210 */ /* 0x001fc60007f5e0ff */
[----:B------:R0:W-:Y:S02]  /*60c80*/  STL.64 [R1+0x22d0], R10 ;  /* 0x0022d00a01007387 */ /* 0x0001e40000100a00 */
[----:B------:R-:W-:-:S05]  /*60c90*/  IMAD.X R9, R30, 0x1, R25, P2 ;  /* 0x000000011e097824 */ /* 0x000fca00010e0619 */
[----:B------:R1:W-:Y:S01]  /*60ca0*/  STL.64 [R1+0x22d8], R8 ;  /* 0x0022d80801007387 */ /* 0x0003e20000100a00 */
[----:B0-----:R-:W-:-:S05]  /*60cb0*/  IADD3 R10, P1, R43, R26, RZ ;  /* 0x0000001a2b0a7210 */ /* 0x001fca0007f3e0ff */
[----:B------:R-:W-:Y:S01]  /*60cc0*/  IMAD.X R11, R30, 0x1, R29, P1 ;  /* 0x000000011e0b7824 */ /* 0x000fe200008e061d */
[----:B-1----:R-:W2:Y:S04]  /*60cd0*/  LDL R9, [R1+0x17dc] ;  /* 0x0017dc0001097983 */ /* 0x002ea80000100800 */
[----:B------:R0:W-:Y:S04]  /*60ce0*/  STL.64 [R1+0x22e0], R10 ;  /* 0x0022e00a01007387 */ /* 0x0001e80000100a00 */
[----:B------:R-:W3:Y:S01]  /*60cf0*/  LDL R38, [R1+0x17e0] ;  /* 0x0017e00001267983 */ /* 0x000ee20000100800 */
[----:B------:R-:W-:-:S03]  /*60d00*/  IADD3 R12, P2, R43, R27, RZ ;  /* 0x0000001b2b0c7210 */ /* 0x000fc60007f5e0ff */
[----:B------:R-:W3:Y:S02]  /*60d10*/  LDL R37, [R1+0x17e4] ;  /* 0x0017e40001257983 */ /* 0x000ee40000100800 */
[C---:B------:R-:W-:Y:S01]  /*60d20*/  IMAD.X R13, R30.reuse, 0x1, R31, P2 ;  /* 0x000000011e0d7824 */ /* 0x040fe200010e061f */
[----:B0-----:R-:W-:Y:S01]  /*60d30*/  IADD3 R10, P1, R43, R28, RZ ;  /* 0x0000001c2b0a7210 */ /* 0x001fe20007f3e0ff */
[----:B------:R-:W3:Y:S04]  /*60d40*/  LDL R36, [R1+0x17e8] ;  /* 0x0017e80001247983 */ /* 0x000ee80000100800 */
[----:B------:R-:W-:Y:S01]  /*60d50*/  IMAD.X R11, R30, 0x1, R32, P1 ;  /* 0x000000011e0b7824 */ /* 0x000fe200008e0620 */
[----:B------:R0:W-:Y:S04]  /*60d60*/  STL.64 [R1+0x22e8], R12 ;  /* 0x0022e80c01007387 */ /* 0x0001e80000100a00 */
[----:B------:R-:W3:Y:S04]  /*60d70*/  LDL.LU R0, [R1+0x2a80] ;  /* 0x002a800001007983 */ /* 0x000ee80000300800 */
[----:B------:R-:W3:Y:S04]  /*60d80*/  LDL R15, [R1+0x17fc] ;  /* 0x0017fc00010f7983 */ /* 0x000ee80000100800 */
[----:B------:R-:W3:Y:S04]  /*60d90*/  LDL R14, [R1+0x1800] ;  /* 0x00180000010e7983 */ /* 0x000ee80000100800 */
[----:B------:R1:W-:Y:S04]  /*60da0*/  STL.64 [R1+0x22f0], R10 ;  /* 0x0022f00a01007387 */ /* 0x0003e80000100a00 */
[----:B------:R-:W3:Y:S04]  /*60db0*/  LDL R35, [R1+0x17ec] ;  /* 0x0017ec0001237983 */ /* 0x000ee80000100800 */
[----:B------:R-:W3:Y:S04]  /*60dc0*/  LDL R33, [R1+0x17f0] ;  /* 0x0017f00001217983 */ /* 0x000ee80000100800 */
[----:B------:R-:W3:Y:S04]  /*60dd0*/  LDL R34, [R1+0x17f4] ;  /* 0x0017f40001227983 */ /* 0x000ee80000100800 */
[----:B------:R-:W3:Y:S04]  /*60de0*/  LDL R30, [R1+0x17f8] ;  /* 0x0017f800011e7983 */ /* 0x000ee80000100800 */
[----:B0-----:R-:W3:Y:S04]  /*60df0*/  LDL R13, [R1+0x17c0] ;  /* 0x0017c000010d7983 */ /* 0x001ee80000100800 */
[----:B-1----:R-:W3:Y:S04]  /*60e00*/  LDL R10, [R1+0x17d4] ;  /* 0x0017d400010a7983 */ /* 0x002ee80000100800 */
[----:B------:R-:W3:Y:S04]  /*60e10*/  LDL R12, [R1+0x17c8] ;  /* 0x0017c800010c7983 */ /* 0x000ee80000100800 */
[----:B------:R-:W3:Y:S01]  /*60e20*/  LDL R11, [R1+0x17cc] ;  /* 0x0017cc00010b7983 */ /* 0x000ee20000100800 */
[----:B------:R-:W-:-:S03]  /*60e30*/  @P3 LOP3.LUT R2, R2, 0x4000000, RZ, 0xfc, !PT ;  /* 0x0400000002023812 */ /* 0x000fc600078efcff */
[----:B------:R-:W3:Y:S01]  /*60e40*/  LDL R58, [R1+0x17d0] ;  /* 0x0017d000013a7983 */ /* 0x000ee20000100800 */
[----:B------:R-:W-:Y:S02]  /*60e50*/  LOP3.LUT R2, R2, 0xfeffffff, RZ, 0xc0, !PT ;  /* 0xfeffffff02027812 */ /* 0x000fe400078ec0ff */
[----:B----4-:R-:W-:Y:S01]  /*60e60*/  ISETP.LT.AND P2, PT, R39, UR38, !P0 ;  /* 0x0000002627007c0c */ /* 0x010fe2000c741270 */
[----:B------:R-:W-:-:S12]  /*60e70*/  ULDC UR38, c[0x0][0x228] ;  /* 0x00008a0000267ab9 */ /* 0x000fd80000000800 */
[----:B------:R-:W-:-:S04]  /*60e80*/  @P2 LOP3.LUT R2, R2, 0x1000000, RZ, 0xfc, !PT ;  /* 0x0100000002022812 */ /* 0x000fc800078efcff */
[----:B------:R-:W-:Y:S02]  /*60e90*/  LOP3.LUT R2, R2, 0xff7fffff, RZ, 0xc0, !PT ;  /* 0xff7fffff02027812 */ /* 0x000fe400078ec0ff */
[----:B--2---:R-:W-:Y:S01]  /*60ea0*/  ISETP.LT.AND P1, PT, R9, UR35, !P0 ;  /* 0x0000002309007c0c */ /* 0x004fe2000c721270 */
[----:B------:R-:W-:Y:S01]  /*60eb0*/  ULDC UR35, c[0x0][0x228] ;  /* 0x00008a0000237ab9 */ /* 0x000fe20000000800 */
[----:B---3--:R-:W-:Y:S01]  /*60ec0*/  ISETP.LT.AND P3, PT, R38, UR55, !P0 ;  /* 0x0000003726007c0c */ /* 0x008fe2000c761270 */
[----:B------:R-:W-:-:S10]  /*60ed0*/  ULDC UR55, c[0x0][0x228] ;  /* 0x00008a0000377ab9 */ /* 0x000fd40000000800 */
[----:B------:R-:W-:Y:S02]  /*60ee0*/  @P1 LOP3.LUT R2, R2, 0x800000, RZ, 0xfc, !PT ;  /* 0x0080000002021812 */ /* 0x000fe400078efcff */
[----:B------:R-:W-:Y:S01]  /*60ef0*/  ISETP.LT.AND P2, PT, R37, UR54, !P0 ;  /* 0x0000003625007c0c */ /* 0x000fe2000c741270 */
[----:B------:R-:W-:Y:S01]  /*60f00*/  ULDC UR54, c[0x0][0x228] ;  /* 0x00008a0000367ab9 */ /* 0x000fe20000000800 */
[----:B------:R-:W-:-:S04]  /*60f10*/  LOP3.LUT R2, R2, 0xffbfffff, RZ, 0xc0, !PT ;  /* 0xffbfffff02027812 */ /* 0x000fc800078ec0ff */
[----:B------:R-:W-:Y:S02]  /*60f20*/  @P3 LOP3.LUT R2, R2, 0x400000, RZ, 0xfc, !PT ;  /* 0x0040000002023812 */ /* 0x000fe400078efcff */
[----:B------:R-:W-:Y:S01]  /*60f30*/  ISETP.LT.AND P1, PT, R36, UR53, !P0 ;  /* 0x0000003524007c0c */ /* 0x000fe2000c721270 */
[----:B------:R-:W-:Y:S01]  /*60f40*/  ULDC UR53, c[0x0][0x228] ;  /* 0x00008a0000357ab9 */ /* 0x000fe20000000800 */
[----:B------:R-:W-:-:S04]  /*60f50*/  LOP3.LUT R2, R2, 0xffdfffff, RZ, 0xc0, !PT ;  /* 0xffdfffff02027812 */ /* 0x000fc800078ec0ff */
[----:B------:R-:W-:-:S04]  /*60f60*/  @P2 LOP3.LUT R2, R2, 0x200000, RZ, 0xfc, !PT ;  /* 0x0020000002022812 */ /* 0x000fc800078efcff */
[----:B------:R-:W-:-:S04]  /*60f70*/  LOP3.LUT R2, R2, 0xffefffff, RZ, 0xc0, !PT ;  /* 0xffefffff02027812 */ /* 0x000fc800078ec0ff */
[----:B------:R-:W-:Y:S02]  /*60f80*/  @P1 LOP3.LUT R2, R2, 0x100000, RZ, 0xfc, !PT ;  /* 0x0010000002021812 */ /* 0x000fe400078efcff */
[----:B------:R-:W-:Y:S02]  /*60f90*/  ISETP.LT.AND P3, PT, R35, UR31, !P0 ;  /* 0x0000001f23007c0c */ /* 0x000fe4000c761270 */
[----:B------:R-:W-:Y:S02]  /*60fa0*/  LOP3.LUT R2, R2, 0xfff7ffff, RZ, 0xc0, !PT ;  /* 0xfff7ffff02027812 */ /* 0x000fe400078ec0ff */
[----:B------:R-:W-:Y:S01]  /*60fb0*/  ISETP.LT.AND P2, PT, R33, UR30, !P0 ;  /* 0x0000001e21007c0c */ /* 0x000fe2000c741270 */
[----:B------:R-:W-:Y:S01]  /*60fc0*/  ULDC.64 UR30, c[0x0][0x228] ;  /* 0x00008a00001e7ab9 */ /* 0x000fe20000000a00 */
[----:B------:R-:W-:Y:S01]  /*60fd0*/  ISETP.LT.AND P1, PT, R34, UR57, !P0 ;  /* 0x0000003922007c0c */ /* 0x000fe2000c721270 */
[----:B------:R-:W-:-:S06]  /*60fe0*/  ULDC UR57, c[0x0][0x228] ;  /* 0x00008a0000397ab9 */ /* 0x000fcc0000000800 */
[----:B------:R-:W-:-:S04]  /*60ff0*/  @P3 LOP3.LUT R2, R2, 0x80000, RZ, 0xfc, !PT ;  /* 0x0008000002023812 */ /* 0x000fc800078efcff */
[----:B------:R-:W-:-:S04]  /*61000*/  LOP3.LUT R2, R2, 0xfffbffff, RZ, 0xc0, !PT ;  /* 0xfffbffff02027812 */ /* 0x000fc800078ec0ff */
        /* <DEDUP_REMOVED lines=19> */
[----:B------:R-:W-:Y:S01]  /*61140*/  ISETP.GE.AND P0, PT, R0, UR29, PT ;  /* 0x0000001d00007c0c */ /* 0x000fe2000bf06270 */
[----:B------:R-:W-:Y:S01]  /*61150*/  ULDC UR29, c[0x0][0x228] ;  /* 0x00008a00001d7ab9 */ /* 0x000fe20000000800 */
[----:B------:R-:W2:Y:S02]  /*61160*/  LDL.LU R0, [R1+0x2a84] ;  /* 0x002a840001007983 */ /* 0x000ea40000300800 */
[----:B------:R-:W-:Y:S01]  /*61170*/  ISETP.LT.AND P3, PT, R10, UR30, !P0 ;  /* 0x0000001e0a007c0c */ /* 0x000fe2000c761270 */
[----:B------:R-:W-:Y:S01]  /*61180*/  ULDC UR30, c[0x0][0x228] ;  /* 0x00008a00001e7ab9 */ /* 0x000fe20000000800 */
[----:B------:R-:W-:Y:S02]  /*61190*/  ISETP.LT.AND P2, PT, R12, UR36, !P0 ;  /* 0x000000240c007c0c */ /* 0x000fe4000c741270 */
[----:B------:R-:W-:-:S02]  /*611a0*/  LOP3.LUT R2, R2, 0xfffffdff, RZ, 0xc0, !PT ;  /* 0xfffffdff02027812 */ /* 0x000fc400078ec0ff */
[----:B------:R-:W-:Y:S01]  /*611b0*/  ISETP.LT.AND P1, PT, R11, UR37, !P0 ;  /* 0x000000250b007c0c */ /* 0x000fe2000c721270 */
[----:B------:R-:W-:-:S06]  /*611c0*/  ULDC.64 UR36, c[0x0][0x228] ;  /* 0x00008a0000247ab9 */ /* 0x000fcc0000000a00 */
        /* <DEDUP_REMOVED lines=41> */
[----:B------:R-:W-:Y:S02]  /*61460*/  LOP3.LUT R2, R2, 0xfffffffd, RZ, 0xc0, !PT ;  /* 0xfffffffd02027812 */ /* 0x000fe400078ec0ff */
[----:B------:R-:W-:Y:S02]  /*61470*/  LOP3.LUT R4, R4, 0x7fffffff, RZ, 0xc0, !PT ;  /* 0x7fffffff04047812 */ /* 0x000fe400078ec0ff */
[----:B------:R-:W-:Y:S02]  /*61480*/  @P1 LOP3.LUT R2, R2, 0x2, RZ, 0xfc, !PT ;  /* 0x0000000202021812 */ /* 0x000fe400078efcff */
[----:B------:R-:W-:Y:S01]  /*61490*/  ISETP.LT.AND P1, PT, R14, UR51, !P0 ;  /* 0x000000330e007c0c */ /* 0x000fe2000c721270 */
[----:B------:R-:W-:Y:S01]  /*614a0*/  ULDC UR51, c[0x0][0x228] ;  /* 0x00008a0000337ab9 */ /* 0x000fe20000000800 */
[----:B------:R-:W-:Y:S01]  /*614b0*/  ISETP.LT.AND P3, PT, R30, UR49, !P0 ;  /* 0x000000311e007c0c */ /* 0x000fe2000c761270 */
[----:B------:R-:W-:-:S02]  /*614c0*/  ULDC UR49, c[0x0][0x228] ;  /* 0x00008a0000317ab9 */ /* 0x000fc40000000800 */
[----:B------:R-:W-:Y:S02]  /*614d0*/  @P2 LOP3.LUT R4, R4, 0x80000000, RZ, 0xfc, !PT ;  /* 0x8000000004042812 */ /* 0x000fe400078efcff */
[----:B------:R-:W-:Y:S01]  /*614e0*/  ISETP.LT.AND P0, PT, R13, UR52, !P0 ;  /* 0x000000340d007c0c */ /* 0x000fe2000c701270 */
[----:B------:R-:W-:Y:S01]  /*614f0*/  ULDC UR52, c[0x0][0x228] ;  /* 0x00008a0000347ab9 */ /* 0x000fe20000000800 */
[----:B------:R-:W-:-:S04]  /*61500*/  LOP3.LUT R4, R4, 0xbfffffff, RZ, 0xc0, !PT ;  /* 0xbfffffff04047812 */ /* 0x000fc800078ec0ff */
[----:B------:R-:W-:-:S04]  /*61510*/  @P1 LOP3.LUT R4, R4, 0x40000000, RZ, 0xfc, !PT ;  /* 0x4000000004041812 */ /* 0x000fc800078efcff */
[----:B------:R-:W-:-:S04]  /*61520*/  LOP3.LUT R4, R4, 0xdfffffff, RZ, 0xc0, !PT ;  /* 0xdfffffff04047812 */ /* 0x000fc800078ec0ff */
[----:B------:R-:W-:Y:S02]  /*61530*/  @P0 LOP3.LUT R4, R4, 0x20000000, RZ, 0xfc, !PT ;  /* 0x2000000004040812 */ /* 0x000fe400078efcff */
[----:B------:R-:W-:-:S04]  /*61540*/  LOP3.LUT R2, R2, 0xfffffffe, RZ, 0xc0, !PT ;  /* 0xfffffffe02027812 */ /* 0x000fc800078ec0ff */
[----:B------:R-:W-:Y:S02]  /*61550*/  @P3 LOP3.LUT R2, R2, 0x1, RZ, 0xfc, !PT ;  /* 0x0000000102023812 */ /* 0x000fe400078efcff */
[----:B--2---:R-:W-:Y:S01]  /*61560*/  ISETP.GE.AND P0, PT, R0, UR31, PT ;  /* 0x0000001f00007c0c */ /* 0x004fe2000bf06270 */
[----:B------:R-:W-:Y:S01]  /*61570*/  ULDC UR31, c[0x0][0x228] ;  /* 0x00008a00001f7ab9 */ /* 0x000fe20000000800 */
[----:B------:R-:W2:Y:S02]  /*61580*/  LDL.LU R0, [R1+0x2a88] ;  /* 0x002a880001007983 */ /* 0x000ea40000300800 */
[----:B------:R-:W-:Y:S01]  /*61590*/  ISETP.LT.AND P3, PT, R10, UR36, !P0 ;  /* 0x000000240a007c0c */ /* 0x000fe2000c761270 */
[----:B------:R-:W-:Y:S01]  /*615a0*/  ULDC UR36, c[0x0][0x228] ;  /* 0x00008a0000247ab9 */ /* 0x000fe20000000800 */
[----:B------:R-:W-:Y:S01]  /*615b0*/  ISETP.LT.AND P2, PT, R12, UR55, !P0 ;  /* 0x000000370c007c0c */ /* 0x000fe2000c741270 */
[----:B------:R-:W-:Y:S01]  /*615c0*/  ULDC UR55, c[0x0][0x228] ;  /* 0x00008a0000377ab9 */ /* 0x000fe20000000800 */
[----:B------:R-:W-:-:S02]  /*615d0*/  LOP3.LUT R4, R4, 0xfdffffff, RZ, 0xc0, !PT ;  /* 0xfdffffff04047812 */ /* 0x000fc400078ec0ff */
        /* <DEDUP_REMOVED lines=17> */
[----:B------:R-:W-:Y:S02]  /*616f0*/  ISETP.LT.AND P3, PT, R38, UR8, !P0 ;  /* 0x0000000826007c0c */ /* 0x000fe4000c761270 */
[----:B------:R-:W-:-:S04]  /*61700*/  LOP3.LUT R4, R4, 0xff7fffff, RZ, 0xc0, !PT ;  /* 0xff7fffff04047812 */ /* 0x000fc800078ec0ff */
[----:B------:R-:W-:Y:S02]  /*61710*/  @P1 LOP3.LUT R4, R4, 0x800000, RZ, 0xfc, !PT ;  /* 0x0080000004041812 */ /* 0x000fe400078efcff */
[----:B------:R-:W-:Y:S01]  /*61720*/  ISETP.LT.AND P2, PT, R37, UR9, !P0 ;  /* 0x0000000925007c0c */ /* 0x000fe2000c741270 */
[----:B------:R-:W-:Y:S01]  /*61730*/  ULDC.64 UR8, c[0x0][0x228] ;  /* 0x00008a0000087ab9 */ /* 0x000fe20000000a00 */
        /* <DEDUP_REMOVED lines=98> */
[----:B------:R-:W-:-:S04]  /*61d60*/  @P0 LOP3.LUT R5, R5, 0x20000000, RZ, 0xfc, !PT ;  /* 0x2000000005050812 */ /* 0x000fc800078efcff */
[----:B------:R-:W-:Y:S02]  /*61d70*/  LOP3.LUT R5, R5, 0xfdffffff, RZ, 0xc0, !PT ;  /* 0xfdffffff05057812 */ /* 0x000fe400078ec0ff */
[----:B--2---:R-:W-:Y:S01]  /*61d80*/  ISETP.GE.AND P0, PT, R0, UR9, PT ;  /* 0x0000000900007c0c */ /* 0x004fe2000bf06270 */
[----:B------:R-:W-:Y:S01]  /*61d90*/  ULDC UR9, c[0x0][0x228] ;  /* 0x00008a0000097ab9 */ /* 0x000fe20000000800 */
[----:B------:R-:W2:Y:S02]  /*61da0*/  LDL.LU R0, [R1+0x2a90] ;  /* 0x002a900001007983 */ /* 0x000ea40000300800 */
[----:B------:R-:W-:Y:S01]  /*61db0*/  ISETP.LT.AND P2, PT, R10, UR22, !P0 ;  /* 0x000000160a007c0c */ /* 0x000fe2000c741270 */
[----:B------:R-:W-:Y:S01]  /*61dc0*/  ULDC UR22, c[0x0][0x228] ;  /* 0x00008a0000167ab9 */ /* 0x000fe20000000800 */
[----:B------:R-:W-:Y:S01]  /*61dd0*/  ISETP.LT.AND P1, PT, R12, UR46, !P0 ;  /* 0x0000002e0c007c0c */ /* 0x000fe2000c721270 */
[----:B------:R-:W-:-:S10]  /*61de0*/  ULDC UR46, c[0x0][0x228] ;  /* 0x00008a00002e7ab9 */ /* 0x000fd40000000800 */
[----:B------:R-:W-:-:S04]  /*61df0*/  @P2 LOP3.LUT R5, R5, 0x2000000, RZ, 0xfc, !PT ;  /* 0x0200000005052812 */ /* 0x000fc800078efcff */
        /* <DEDUP_REMOVED lines=11> */
[----:B------:R-:W-:-:S04]  /*61eb0*/  @P1 LOP3.LUT R5, R5, 0x8000000, RZ, 0xfc, !PT ;  /* 0x0800000005051812 */ /* 0x000fc800078efcff */
        /* <DEDUP_REMOVED lines=8> */
[----:B------:R-:W-:Y:S01]  /*61f40*/  ISETP.LT.AND P1, PT, R38, UR49, !P0 ;  /* 0x0000003126007c0c */ /* 0x000fe2000c721270 */
[----:B------:R-:W-:Y:S01]  /*61f50*/  ULDC UR49, c[0x0][0x228] ;  /* 0x00008a0000317ab9 */ /* 0x000fe20000000800 */
[----:B------:R-:W-:Y:S01]  /*61f60*/  ISETP.LT.AND P3, PT, R37, UR48, !P0 ;  /* 0x0000003025007c0c */ /* 0x000fe2000c761270 */
[----:B------:R-:W-:Y:S01]  /*61f70*/  ULDC UR48, c[0x0][0x228] ;  /* 0x00008a0000307ab9 */ /* 0x000fe20000000800 */
[----:B------:R-:W-:Y:S02]  /*61f80*/  LOP3.LUT R5, R5, 0xffbfffff, RZ, 0xc0, !PT ;  /* 0xffbfffff05057812 */ /* 0x000fe400078ec0ff */
        /* <DEDUP_REMOVED lines=35> */
[----:B--2---:R-:W-:Y:S02]  /*621c0*/  ISETP.GE.AND P0, PT, R0, UR23, PT ;  /* 0x0000001700007c0c */ /* 0x004fe4000bf06270 */
        /* <DEDUP_REMOVED lines=327> */
[----:B------:R-:W-:Y:S02]  /*63640*/  LOP3.LUT R7, R7, 0xfffffffe, RZ, 0xc0, !PT ;  /* 0xfffffffe07077812 */ /* 0x000fe400078ec0ff */
[----:B--2---:R-:W-:Y:S01]  /*63650*/  ISETP.GE.AND P0, PT, R0, UR9, PT ;  /* 0x0000000900007c0c */ /* 0x004fe2000bf06270 */
[----:B------:R-:W-:Y:S01]  /*63660*/  ULDC UR9, c[0x0][0x228] ;  /* 0x00008a0000097ab9 */ /* 0x000fe20000000800 */
[----:B------:R-:W2:Y:S02]  /*63670*/  LDL.LU R0, [R1+0x2aa8] ;  /* 0x002aa80001007983 */ /* 0x000ea40000300800 */
[----:B------:R-:W-:Y:S01]  /*63680*/  ISETP.LT.AND P1, PT, R10, UR36, !P0 ;  /* 0x000000240a007c0c */ /* 0x000fe2000c721270 */
[----:B------:R-:W-:Y:S01]  /*63690*/  ULDC UR36, c[0x0][0x228] ;  /* 0x00008a0000247ab9 */ /* 0x000fe20000000800 */
[----:B------:R-:W-:-:S02]  /*636a0*/  @P3 LOP3.LUT R7, R7, 0x1, RZ, 0xfc, !PT ;  /* 0x0000000107073812 */ /* 0x000fc400078efcff */
[----:B------:R-:W-:Y:S01]  /*636b0*/  ISETP.LT.AND P3, PT, R12, UR9, !P0 ;  /* 0x000000090c007c0c */ /* 0x000fe2000c761270 */
[----:B------:R-:W-:Y:S01]  /*636c0*/  ULDC UR9, c[0x0][0x228] ;  /* 0x00008a0000097ab9 */ /* 0x000fe20000000800 */
[----:B------:R-:W-:Y:S02]  /*636d0*/  LOP3.LUT R48, R48, 0xfdffffff, RZ, 0xc0, !PT ;  /* 0xfdffffff30307812 */ /* 0x000fe400078ec0ff */
[----:B------:R-:W-:Y:S01]  /*636e0*/  ISETP.LT.AND P2, PT, R11, UR44, !P0 ;  /* 0x0000002c0b007c0c */ /* 0x000fe2000c741270 */
[----:B------:R-:W-:-:S04]  /*636f0*/  ULDC UR44, c[0x0][0x228] ;  /* 0x00008a00002c7ab9 */ /* 0x000fc80000000800 */
        /* <DEDUP_REMOVED lines=61> */
[----:B------:R-:W-:Y:S02]  /*63ad0*/  LOP3.LUT R48, R48, 0xfffffdff, RZ, 0xc0, !PT ;  /* 0xfffffdff30307812 */ /* 0x000fe400078ec0ff */
[----:B------:R-:W-:Y:S01]  /*63ae0*/  ISETP.LT.AND P2, PT, R12, UR12, !P0 ;  /* 0x0000000c0c007c0c */ /* 0x000fe2000c741270 */
[----:B------:R-:W-:-:S08]  /*63af0*/  ULDC UR12, c[0x0][0x228] ;  /* 0x00008a00000c7ab9 */ /* 0x000fd00000000800 */
        /* <DEDUP_REMOVED lines=315> */
[----:B------:R-:W-:Y:S01]  /*64eb0*/  ULDC.64 UR36, c[0x0][0x228] ;  /* 0x00008a0000247ab9 */ /* 0x000fe20000000a00 */
        /* <DEDUP_REMOVED lines=11> */
[----:B------:R-:W-:Y:S01]  /*64f70*/  ULDC UR36, c[0x0][0x228] ;  /* 0x00008a0000247ab9 */ /* 0x000fe20000000800 */
[----:B------:R-:W-:-:S07]  /*64f80*/  LOP3.LUT R50, R50, 0xfffffffe, RZ, 0xc0, !PT ;  /* 0xfffffffe32327812 */ /* 0x000fce00078ec0ff */
[----:B------:R-:W-:Y:S02]  /*64f90*/  @P1 LOP3.LUT R51, R51, 0x2000000, RZ, 0xfc, !PT ;  /* 0x0200000033331812 */ /* 0x000fe400078efcff */
[----:B------:R-:W-:Y:S02]  /*64fa0*/  ISETP.LT.AND P1, PT, R11, UR43, !P0 ;  /* 0x0000002b0b007c0c */ /* 0x000fe4000c721270 */
[----:B------:R-:W-:Y:S02]  /*64fb0*/  LOP3.LUT R51, R51, 0xefffffff, RZ, 0xc0, !PT ;  /* 0xefffffff33337812 */ /* 0x000fe400078ec0ff */
[----:B------:R-:W-:Y:S02]  /*64fc0*/  @P3 LOP3.LUT R50, R50, 0x1, RZ, 0xfc, !PT ;  /* 0x0000000132323812 */ /* 0x000fe400078efcff */
        /* <DEDUP_REMOVED lines=188> */
[----:B------:R-:W2:Y:S04]  /*65b90*/  LDL.LU R0, [R1+0x2acc] ;  /* 0x002acc0001007983 */ /* 0x000ea80000300800 */
[----:B------:R-:W3:Y:S01]  /*65ba0*/  LDL R19, [R1+0x14cc] ;  /* 0x0014cc0001137983 */ /* 0x000ee20000100800 */
        /* <DEDUP_REMOVED lines=38> */
[----:B------:R-:W-:Y:S02]  /*65e10*/  ISETP.LT.AND P2, PT, R33, UR28, !P0 ;  /* 0x0000001c21007c0c */ /* 0x000fe4000c741270 */
[----:B------:R-:W-:Y:S02]  /*65e20*/  LOP3.LUT R53, R53, 0x7fffffff, RZ, 0xc0, !PT ;  /* 0x7fffffff35357812 */ /* 0x000fe400078ec0ff */
[----:B------:R-:W-:Y:S01]  /*65e30*/  LOP3.LUT R54, R54, 0x7fffffff, RZ, 0xc0, !PT ;  /* 0x7fffffff36367812 */ /* 0x000fe200078ec0ff */
[----:B------:R-:W-:Y:S01]  /*65e40*/  VIADD R41, R43, UR31 ;  /* 0x0000001f2b297c36 */ /* 0x000fe20008000000 */
[----:B------:R-:W-:Y:S01]  /*65e50*/  LOP3.LUT R52, R52, 0xfffffff7, RZ, 0xc0, !PT ;  /* 0xfffffff734347812 */ /* 0x000fe200078ec0ff */
[----:B------:R-:W-:Y:S01]  /*65e60*/  ULDC UR28, c[0x0][0x228] ;  /* 0x00008a00001c7ab9 */ /* 0x000fe20000000800 */
[----:B------:R-:W-:Y:S01]  /*65e70*/  ISETP.LT.AND P1, PT, R34, UR23, !P0 ;  /* 0x0000001722007c0c */ /* 0x000fe2000c721270 */
[----:B------:R-:W-:Y:S01]  /*65e80*/  ULDC UR23, c[0x0][0x228] ;  /* 0x00008a0000177ab9 */ /* 0x000fe20000000800 */
[----:B------:R-:W-:Y:S01]  /*65e90*/  @P3 LOP3.LUT R52, R52, 0x8, RZ, 0xfc, !PT ;  /* 0x0000000834343812 */ /* 0x000fe200078efcff */
[----:B------:R-:W-:-:S03]  /*65ea0*/  ULDC UR31, c[0x0][0x228] ;  /* 0x00008a00001f7ab9 */ /* 0x000fc60000000800 */
        /* <DEDUP_REMOVED lines=8> */
[----:B------:R-:W-:Y:S01]  /*65f30*/  ISETP.LT.AND P3, PT, R30, UR20, !P0 ;  /* 0x000000141e007c0c */ /* 0x000fe2000c761270 */
[----:B------:R-:W-:Y:S02]  /*65f40*/  ULDC UR20, c[0x0][0x228] ;  /* 0x00008a0000147ab9 */ /* 0x000fe40000000800 */
        /* <DEDUP_REMOVED lines=8> */
[----:B------:R-:W-:Y:S02]  /*65fd0*/  LOP3.LUT R53, R53, 0xefffffff, RZ, 0xc0, !PT ;  /* 0xefffffff35357812 */ /* 0x000fe400078ec0ff */
[----:B------:R-:W-:Y:S02]  /*65fe0*/  @P3 LOP3.LUT R52, R52, 0x1, RZ, 0xfc, !PT ;  /* 0x0000000134343812 */ /* 0x000fe400078efcff */
[----:B--2---:R-:W-:Y:S01]  /*65ff0*/  ISETP.GE.AND P0, PT, R0, UR9, PT ;  /* 0x0000000900007c0c */ /* 0x004fe2000bf06270 */
[----:B------:R-:W-:-:S03]  /*66000*/  ULDC UR9, c[0x0][0x248] ;  /* 0x0000920000097ab9 */ /* 0x000fc60000000800 */
[----:B------:R-:W-:Y:S02]  /*66010*/  ISETP.LT.AND P1, PT, R12, UR47, !P0 ;  /* 0x0000002f0c007c0c */ /* 0x000fe4000c721270 */
[----:B------:R-:W-:Y:S01]  /*66020*/  ISETP.LT.AND P3, PT, R11, UR48, !P0 ;  /* 0x000000300b007c0c */ /* 0x000fe2000c761270 */
[----:B------:R-:W-:Y:S01]  /*66030*/  ULDC UR48, c[0x0][0x228] ;  /* 0x00008a0000307ab9 */ /* 0x000fe20000000800 */
[----:B------:R-:W-:Y:S01]  /*66040*/  ISETP.LT.AND P2, PT, R58, UR43, !P0 ;  /* 0x0000002b3a007c0c */ /* 0x000fe2000c741270 */
[----:B------:R-:W-:-:S08]  /*66050*/  ULDC UR43, c[0x0][0x228] ;  /* 0x00008a00002b7ab9 */ /* 0x000fd00000000800 */
        /* <DEDUP_REMOVED lines=8> */
[----:B---3--:R-:W-:Y:S01]  /*660e0*/  VIADD R0, R19, 0x15 ;  /* 0x0000001513007836 */ /* 0x008fe20000000000 */
[----:B------:R-:W-:Y:S01]  /*660f0*/  LOP3.LUT R53, R53, 0xfdffffff, RZ, 0xc0, !PT ;  /* 0xfdffffff35357812 */ /* 0x000fe200078ec0ff */
[----:B------:R-:W-:-:S03]  /*66100*/  ULDC UR40, c[0x0][0x228] ;  /* 0x00008a0000287ab9 */ /* 0x000fc60000000800 */
        /* <DEDUP_REMOVED lines=44> */
[----:B------:R-:W-:Y:S01]  /*663d0*/  VIADD R42, R40, UR36 ;  /* 0x00000024282a7c36 */ /* 0x000fe20008000000 */
[----:B------:R-:W-:Y:S01]  /*663e0*/  LOP3.LUT R53, R53, 0xffffbfff, RZ, 0xc0, !PT ;  /* 0xffffbfff35357812 */ /* 0x000fe200078ec0ff */
[----:B------:R-:W-:-:S03]  /*663f0*/  ULDC UR38, c[0x0][0x228] ;  /* 0x00008a0000267ab9 */ /* 0x000fc60000000800 */
[----:B------:R-:W-:-:S04]  /*66400*/  @P1 LOP3.LUT R53, R53, 0x4000, RZ, 0xfc, !PT ;  /* 0x0000400035351812 */ /* 0x000fc800078efcff */
[----:B------:R-:W-:-:S04]  /*66410*/  LOP3.LUT R53, R53, 0xffffdfff, RZ, 0xc0, !PT ;  /* 0xffffdfff35357812 */ /* 0x000fc800078ec0ff */
[----:B------:R-:W-:Y:S02]  /*66420*/  @P0 LOP3.LUT R53, R53, 0x2000, RZ, 0xfc, !PT ;  /* 0x0000200035350812 */ /* 0x000fe400078efcff */
[----:B------:R-:W-:Y:S02]  /*66430*/  ISETP.GE.AND P0, PT, R0, UR41, PT ;  /* 0x0000002900007c0c */ /* 0x000fe4000bf06270 */
[----:B------:R-:W-:Y:S01]  /*66440*/  LOP3.LUT R53, R53, 0xfffffeff, RZ, 0xc0, !PT ;  /* 0xfffffeff35357812 */ /* 0x000fe200078ec0ff */
[----:B------:R-:W-:Y:S01]  /*66450*/  VIADD R0, R19, 0x14 ;  /* 0x0000001413007836 */ /* 0x000fe20000000000 */
[----:B------:R-:W-:Y:S01]  /*66460*/  ISETP.LT.AND P1, PT, R39, UR46, !P0 ;  /* 0x0000002e27007c0c */ /* 0x000fe2000c721270 */
[----:B------:R-:W-:Y:S01]  /*66470*/  ULDC UR46, c[0x0][0x228] ;  /* 0x00008a00002e7ab9 */ /* 0x000fe20000000800 */
[----:B------:R-:W-:Y:S01]  /*66480*/  ISETP.LT.AND P3, PT, R12, UR44, !P0 ;  /* 0x0000002c0c007c0c */ /* 0x000fe2000c761270 */
[----:B------:R-:W-:Y:S01]  /*66490*/  ULDC UR44, c[0x0][0x228] ;  /* 0x00008a00002c7ab9 */ /* 0x000fe20000000800 */
[----:B------:R-:W-:Y:S01]  /*664a0*/  ISETP.LT.AND P2, PT, R11, UR48, !P0 ;  /* 0x000000300b007c0c */ /* 0x000fe2000c741270 */
[----:B------:R-:W-:Y:S01]  /*664b0*/  ULDC UR48, c[0x0][0x228] ;  /* 0x00008a0000307ab9 */ /* 0x000fe20000000800 */
[----:B------:R-:W-:Y:S01]  /*664c0*/  LOP3.LUT R55, R55, 0x7fffffff, RZ, 0xc0, !PT ;  /* 0x7fffffff37377812 */ /* 0x000fe200078ec0ff */
        /* <DEDUP_REMOVED lines=49> */
[----:B------:R-:W-:Y:S02]  /*667e0*/  ULDC.64 UR36, c[0x0][0x228] ;  /* 0x00008a0000247ab9 */ /* 0x000fe40000000a00 */
[----:B------:R-:W-:Y:S02]  /*667f0*/  @P2 LOP3.LUT R54, R54, 0x80000000, RZ, 0xfc, !PT ;  /* 0x8000000036362812 */ /* 0x000fe400078efcff */
[----:B------:R-:W-:Y:S02]  /*66800*/  ISETP.LT.AND P0, PT, R13, UR45, !P0 ;  /* 0x0000002d0d007c0c */ /* 0x000fe4000c701270 */
[----:B------:R-:W-:Y:S01]  /*66810*/  LOP3.LUT R53, R53, 0xfffffffe, RZ, 0xc0, !PT ;  /* 0xfffffffe35357812 */ /* 0x000fe200078ec0ff */
[----:B------:R-:W-:Y:S01]  /*66820*/  VIADD R45, R44, UR42 ;  /* 0x0000002a2c2d7c36 */ /* 0x000fe20008000000 */
[----:B------:R-:W-:Y:S01]  /*66830*/  LOP3.LUT R54, R54, 0xbfffffff, RZ, 0xc0, !PT ;  /* 0xbfffffff36367812 */ /* 0x000fe200078ec0ff */
[----:B------:R-:W-:-:S03]  /*66840*/  ULDC UR45, c[0x0][0x228] ;  /* 0x00008a00002d7ab9 */ /* 0x000fc60000000800 */
[----:B------:R-:W-:-:S04]  /*66850*/  @P1 LOP3.LUT R54, R54, 0x40000000, RZ, 0xfc, !PT ;  /* 0x4000000036361812 */ /* 0x000fc800078efcff */
[----:B------:R-:W-:-:S04]  /*66860*/  LOP3.LUT R54, R54, 0xdfffffff, RZ, 0xc0, !PT ;  /* 0xdfffffff36367812 */ /* 0x000fc800078ec0ff */
[----:B------:R-:W-:Y:S02]  /*66870*/  @P0 LOP3.LUT R54, R54, 0x20000000, RZ, 0xfc, !PT ;  /* 0x2000000036360812 */ /* 0x000fe400078efcff */
[----:B------:R-:W-:Y:S02]  /*66880*/  ISETP.GE.AND P0, PT, R0, UR47, PT ;  /* 0x0000002f00007c0c */ /* 0x000fe4000bf06270 */
[----:B------:R-:W-:Y:S02]  /*66890*/  @P3 LOP3.LUT R53, R53, 0x1, RZ, 0xfc, !PT ;  /* 0x0000000135353812 */ /* 0x000fe400078efcff */
[----:B------:R-:W-:Y:S01]  /*668a0*/  LOP3.LUT R54, R54, 0xfeffffff, RZ, 0xc0, !PT ;  /* 0xfeffffff36367812 */ /* 0x000fe200078ec0ff */
[----:B------:R-:W-:Y:S01]  /*668b0*/  VIADD R0, R19, 0x13 ;  /* 0x0000001313007836 */ /* 0x000fe20000000000 */
[----:B------:R-:W-:Y:S01]  /*668c0*/  ISETP.LT.AND P3, PT, R39, UR36, !P0 ;  /* 0x0000002427007c0c */ /* 0x000fe2000c761270 */
[----:B------:R-:W-:Y:S01]  /*668d0*/  ULDC UR36, c[0x0][0x228] ;  /* 0x00008a0000247ab9 */ /* 0x000fe20000000800 */
[----:B------:R-:W-:Y:S01]  /*668e0*/  ISETP.LT.AND P2, PT, R12, UR43, !P0 ;  /* 0x0000002b0c007c0c */ /* 0x000fe2000c741270 */
[----:B------:R-:W-:Y:S01]  /*668f0*/  ULDC.64 UR42, c[0x0][0x228] ;  /* 0x00008a00002a7ab9 */ /* 0x000fe20000000a00 */
        /* <DEDUP_REMOVED lines=57> */
[----:B------:R-:W-:Y:S02]  /*66c90*/  @P2 LOP3.LUT R54, R54, 0x8000, RZ, 0xfc, !PT ;  /* 0x0000800036362812 */ /* 0x000fe400078efcff */
[----:B------:R-:W-:Y:S01]  /*66ca0*/  ISETP.LT.AND P0, PT, R13, UR26, !P0 ;  /* 0x0000001a0d007c0c */ /* 0x000fe2000c701270 */
[----:B------:R-:W-:Y:S01]  /*66cb0*/  ULDC UR26, c[0x0][0x228] ;  /* 0x00008a00001a7ab9 */ /* 0x000fe20000000800 */
[----:B------:R-:W-:-:S04]  /*66cc0*/  LOP3.LUT R54, R54, 0xffffbfff, RZ, 0xc0, !PT ;  /* 0xffffbfff36367812 */ /* 0x000fc800078ec0ff */
        /* <DEDUP_REMOVED lines=58> */
[----:B------:R-:W-:-:S03]  /*67070*/  ISETP.LT.AND P3, PT, R30, UR19, !P0 ;  /* 0x000000131e007c0c */ /* 0x000fc6000c761270 */
[----:B------:R-:W-:Y:S01]  /*67080*/  @P2 LOP3.LUT R55, R55, 0x80000000, RZ, 0xfc, !PT ;  /* 0x8000000037372812 */ /* 0x000fe200078efcff */
[----:B------:R-:W-:Y:S01]  /*67090*/  VIADD R59, R47, UR12 ;  /* 0x0000000c2f3b7c36 */ /* 0x000fe20008000000 */
[----:B------:R-:W-:Y:S01]  /*670a0*/  ISETP.LT.AND P0, PT, R13, UR6, !P0 ;  /* 0x000000060d007c0c */ /* 0x000fe2000c701270 */
[----:B------:R-:W-:Y:S01]  /*670b0*/  ULDC UR6, c[0x0][0x228] ;  /* 0x00008a0000067ab9 */ /* 0x000fe20000000800 */
[----:B------:R-:W-:Y:S01]  /*670c0*/  LOP3.LUT R55, R55, 0xbfffffff, RZ, 0xc0, !PT ;  /* 0xbfffffff37377812 */ /* 0x000fe200078ec0ff */
[----:B------:R-:W-:Y:S01]  /*670d0*/  ULDC UR8, c[0x0][0x228] ;  /* 0x00008a0000087ab9 */ /* 0x000fe20000000800 */
[----:B------:R-:W-:Y:S01]  /*670e0*/  LOP3.LUT R54, R54, 0xfffffffe, RZ, 0xc0, !PT ;  /* 0xfffffffe36367812 */ /* 0x000fe200078ec0ff */
[----:B------:R-:W-:Y:S01]  /*670f0*/  ULDC UR12, c[0x0][0x228] ;  /* 0x00008a00000c7ab9 */ /* 0x000fe20000000800 */
[----:B------:R-:W-:Y:S01]  /*67100*/  @P1 LOP3.LUT R55, R55, 0x40000000, RZ, 0xfc, !PT ;  /* 0x4000000037371812 */ /* 0x000fe200078efcff */
[----:B------:R-:W-:-:S03]  /*67110*/  ULDC UR19, c[0x0][0x228] ;  /* 0x00008a0000137ab9 */ /* 0x000fc60000000800 */
[----:B------:R-:W-:-:S04]  /*67120*/  LOP3.LUT R55, R55, 0xdfffffff, RZ, 0xc0, !PT ;  /* 0xdfffffff37377812 */ /* 0x000fc800078ec0ff */
[----:B------:R-:W-:Y:S02]  /*67130*/  @P0 LOP3.LUT R55, R55, 0x20000000, RZ, 0xfc, !PT ;  /* 0x2000000037370812 */ /* 0x000fe400078efcff */
[----:B------:R-:W-:Y:S02]  /*67140*/  ISETP.GE.AND P0, PT, R0, UR43, PT ;  /* 0x0000002b00007c0c */ /* 0x000fe4000bf06270 */
[----:B------:R-:W-:Y:S02]  /*67150*/  @P3 LOP3.LUT R54, R54, 0x1, RZ, 0xfc, !PT ;  /* 0x0000000136363812 */ /* 0x000fe400078efcff */
[----:B------:R-:W-:Y:S01]  /*67160*/  LOP3.LUT R55, R55, 0xfeffffff, RZ, 0xc0, !PT ;  /* 0xfeffffff37377812 */ /* 0x000fe200078ec0ff */
[----:B------:R-:W-:Y:S01]  /*67170*/  VIADD R0, R19, 0x11 ;  /* 0x0000001113007836 */ /* 0x000fe20000000000 */
[----:B------:R-:W-:Y:S01]  /*67180*/  ISETP.LT.AND P3, PT, R39, UR22, !P0 ;  /* 0x0000001627007c0c */ /* 0x000fe2000c761270 */
[----:B------:R-:W-:Y:S01]  /*67190*/  VIADD R60, R59, UR20 ;  /* 0x000000143b3c7c36 */ /* 0x000fe20008000000 */
[----:B------:R-:W-:Y:S01]  /*671a0*/  ISETP.LT.AND P2, PT, R12, UR60, !P0 ;  /* 0x0000003c0c007c0c */ /* 0x000fe2000c741270 */
[----:B------:R-:W-:Y:S01]  /*671b0*/  ULDC UR60, c[0x0][0x228] ;  /* 0x00008a00003c7ab9 */ /* 0x000fe20000000800 */
[----:B------:R-:W-:Y:S01]  /*671c0*/  ISETP.LT.AND P1, PT, R11, UR61, !P0 ;  /* 0x0000003d0b007c0c */ /* 0x000fe2000c721270 */
[----:B------:R-:W-:Y:S01]  /*671d0*/  ULDC UR61, c[0x0][0x228] ;  /* 0x00008a00003d7ab9 */ /* 0x000fe20000000800 */
[----:B------:R-:W-:-:S07]  /*671e0*/  ULDC UR43, c[0x0][0x248] ;  /* 0x00009200002b7ab9 */ /* 0x000fce0000000800 */
        /* <DEDUP_REMOVED lines=20> */
[----:B------:R-:W-:Y:S01]  /*67330*/  VIADD R20, R19, 0xc ;  /* 0x0000000c13147836 */ /* 0x000fe20000000000 */
        /* <DEDUP_REMOVED lines=41> */
[----:B------:R-:W-:Y:S01]  /*675d0*/  ULDC.64 UR22, c[0x0][0x228] ;  /* 0x00008a0000167ab9 */ /* 0x000fe20000000a00 */
[----:B------:R-:W-:Y:S01]  /*675e0*/  ISETP.LT.AND P1, PT, R12, UR60, !P0 ;  /* 0x0000003c0c007c0c */ /* 0x000fe2000c721270 */
[----:B------:R-:W-:Y:S01]  /*675f0*/  ULDC UR60, c[0x0][0x228] ;  /* 0x00008a00003c7ab9 */ /* 0x000fe20000000800 */
[----:B------:R-:W-:Y:S01]  /*67600*/  ISETP.LT.AND P3, PT, R58, UR54, !P0 ;  /* 0x000000363a007c0c */ /* 0x000fe2000c761270 */
[----:B------:R-:W-:Y:S01]  /*67610*/  ULDC UR54, c[0x0][0x228] ;  /* 0x00008a0000367ab9 */ /* 0x000fe20000000800 */
[----:B------:R-:W-:Y:S01]  /*67620*/  VIADD R61, R60, UR9 ;  /* 0x000000093c3d7c36 */ /* 0x000fe20008000000 */
[----:B------:R-:W-:Y:S01]  /*67630*/  ULDC UR9, c[0x0][0x248] ;  /* 0x0000920000097ab9 */ /* 0x000fe20000000800 */
[----:B------:R-:W-:-:S05]  /*67640*/  ULDC UR20, c[0x0][0x228] ;  /* 0x00008a0000147ab9 */ /* 0x000fca0000000800 */
[----:B------:R-:W-:-:S04]  /*67650*/  @P2 LOP3.LUT R55, R55, 0x100, RZ, 0xfc, !PT ;  /* 0x0000010037372812 */ /* 0x000fc800078efcff */
[----:B------:R-:W-:-:S04]  /*67660*/  LOP3.LUT R55, R55, 0xffffefff, RZ, 0xc0, !PT ;  /* 0xffffefff37377812 */ /* 0x000fc800078ec0ff */
[----:B------:R-:W-:Y:S02]  /*67670*/  @P1 LOP3.LUT R55, R55, 0x1000, RZ, 0xfc, !PT ;  /* 0x0000100037371812 */ /* 0x000fe400078efcff */
[----:B------:R-:W-:Y:S01]  /*67680*/  ISETP.LT.AND P1, PT, R11, UR53, !P0 ;  /* 0x000000350b007c0c */ /* 0x000fe2000c721270 */
[----:B------:R-:W-:Y:S01]  /*67690*/  ULDC UR53, c[0x0][0x228] ;  /* 0x00008a0000357ab9 */ /* 0x000fe20000000800 */
[----:B------:R-:W-:Y:S02]  /*676a0*/  LOP3.LUT R55, R55, 0xfffff7ff, RZ, 0xc0, !PT ;  /* 0xfffff7ff37377812 */ /* 0x000fe400078ec0ff */
[----:B------:R-:W-:Y:S01]  /*676b0*/  ISETP.LT.AND P2, PT, R10, UR55, !P0 ;  /* 0x000000370a007c0c */ /* 0x000fe2000c741270 */
[----:B------:R-:W-:-:S08]  /*676c0*/  ULDC UR55, c[0x0][0x228] ;  /* 0x00008a0000377ab9 */ /* 0x000fd00000000800 */
[----:B------:R-:W-:-:S04]  /*676d0*/  @P1 LOP3.LUT R55, R55, 0x800, RZ, 0xfc, !PT ;  /* 0x0000080037371812 */ /* 0x000fc800078efcff */
        /* <DEDUP_REMOVED lines=13> */
[----:B------:R0:W-:Y:S01]  /*677b0*/  STL [R1], R8 ;  /* 0x0000000801007387 */ /* 0x0001e20000100800 */
[----:B------:R-:W-:Y:S01]  /*677c0*/  LOP3.LUT R55, R55, 0xffffffbf, RZ, 0xc0, !PT ;  /* 0xffffffbf37377812 */ /* 0x000fe200078ec0ff */
[----:B------:R-:W-:-:S03]  /*677d0*/  ULDC UR46, c[0x0][0x228] ;  /* 0x00008a00002e7ab9 */ /* 0x000fc60000000800 */
        /* <DEDUP_REMOVED lines=9> */
[----:B0-----:R-:W-:Y:S01]  /*67870*/  VIADD R8, R8, UR9 ;  /* 0x0000000908087c36 */ /* 0x001fe20008000000 */
[----:B------:R-:W-:Y:S01]  /*67880*/  LOP3.LUT R55, R55, 0xfffffff7, RZ, 0xc0, !PT ;  /* 0xfffffff737377812 */ /* 0x000fe200078ec0ff */
[----:B------:R-:W-:Y:S01]  /*67890*/  ULDC.64 UR40, c[0x0][0x228] ;  /* 0x00008a0000287ab9 */ /* 0x000fe20000000a00 */
[----:B------:R-:W-:Y:S01]  /*678a0*/  ISETP.LT.AND P1, PT, R34, UR39, !P0 ;  /* 0x0000002722007c0c */ /* 0x000fe2000c721270 */
[----:B------:R-:W-:Y:S01]  /*678b0*/  ULDC UR39, c[0x0][0x248] ;  /* 0x0000920000277ab9 */ /* 0x000fe20000000800 */
[----:B------:R-:W-:Y:S01]  /*678c0*/  @P3 LOP3.LUT R55, R55, 0x8, RZ, 0xfc, !PT ;  /* 0x0000000837373812 */ /* 0x000fe200078efcff */
[----:B------:R-:W-:-:S03]  /*678d0*/  ULDC UR9, c[0x0][0x228] ;  /* 0x00008a0000097ab9 */ /* 0x000fc60000000800 */
[----:B------:R-:W-:-:S04]  /*678e0*/  LOP3.LUT R55, R55, 0xfffffffb, RZ, 0xc0, !PT ;  /* 0xfffffffb37377812 */ /* 0x000fc800078ec0ff */
[----:B------:R-:W-:Y:S02]  /*678f0*/  @P2 LOP3.LUT R55, R55, 0x4, RZ, 0xfc, !PT ;  /* 0x0000000437372812 */ /* 0x000fe400078efcff */
[----:B------:R-:W-:Y:S01]  /*67900*/  ISETP.LT.AND P2, PT, R15, UR29, !P0 ;  /* 0x0000001d0f007c0c */ /* 0x000fe2000c741270 */
[----:B------:R0:W-:Y:S01]  /*67910*/  STL [R1+0x4], R8 ;  /* 0x0000040801007387 */ /* 0x0001e20000100800 */
[----:B------:R-:W-:Y:S01]  /*67920*/  LOP3.LUT R55, R55, 0xfffffffd, RZ, 0xc0, !PT ;  /* 0xfffffffd37377812 */ /* 0x000fe200078ec0ff */
[----:B------:R-:W-:-:S03]  /*67930*/  ULDC UR29, c[0x0][0x228] ;  /* 0x00008a00001d7ab9 */ /* 0x000fc60000000800 */
[----:B------:R-:W-:Y:S02]  /*67940*/  @P1 LOP3.LUT R55, R55, 0x2, RZ, 0xfc, !PT ;  /* 0x0000000237371812 */ /* 0x000fe400078efcff */
[----:B------:R-:W-:Y:S01]  /*67950*/  ISETP.LT.AND P1, PT, R14, UR24, !P0 ;  /* 0x000000180e007c0c */ /* 0x000fe2000c721270 */
[----:B------:R-:W-:Y:S01]  /*67960*/  ULDC UR24, c[0x0][0x228] ;  /* 0x00008a0000187ab9 */ /* 0x000fe20000000800 */
[----:B------:R-:W-:-:S03]  /*67970*/  ISETP.LT.AND P3, PT, R30, UR30, !P0 ;  /* 0x0000001e1e007c0c */ /* 0x000fc6000c761270 */
[----:B------:R-:W-:Y:S01]  /*67980*/  @P2 LOP3.LUT R56, R56, 0x80000000, RZ, 0xfc, !PT ;  /* 0x8000000038382812 */ /* 0x000fe200078efcff */
[----:B0-----:R-:W-:Y:S01]  /*67990*/  VIADD R8, R8, UR39 ;  /* 0x0000002708087c36 */ /* 0x001fe20008000000 */
[----:B------:R-:W-:Y:S01]  /*679a0*/  ISETP.LT.AND P0, PT, R13, UR16, !P0 ;  /* 0x000000100d007c0c */ /* 0x000fe2000c701270 */
[----:B------:R-:W-:Y:S01]  /*679b0*/  ULDC UR16, c[0x0][0x228] ;  /* 0x00008a0000107ab9 */ /* 0x000fe20000000800 */
[----:B------:R-:W-:Y:S01]  /*679c0*/  LOP3.LUT R56, R56, 0xbfffffff, RZ, 0xc0, !PT ;  /* 0xbfffffff38387812 */ /* 0x000fe200078ec0ff */
[----:B------:R-:W-:Y:S01]  /*679d0*/  ULDC UR30, c[0x0][0x228] ;  /* 0x00008a00001e7ab9 */ /* 0x000fe20000000800 */
[----:B------:R-:W-:Y:S01]  /*679e0*/  LOP3.LUT R55, R55, 0xfffffffe, RZ, 0xc0, !PT ;  /* 0xfffffffe37377812 */ /* 0x000fe200078ec0ff */
[----:B------:R-:W-:Y:S01]  /*679f0*/  ULDC UR39, c[0x0][0x228] ;  /* 0x00008a0000277ab9 */ /* 0x000fe20000000800 */
[----:B------:R-:W-:-:S04]  /*67a00*/  @P1 LOP3.LUT R56, R56, 0x40000000, RZ, 0xfc, !PT ;  /* 0x4000000038381812 */ /* 0x000fc800078efcff */
[----:B------:R-:W-:-:S04]  /*67a10*/  LOP3.LUT R56, R56, 0xdfffffff, RZ, 0xc0, !PT ;  /* 0xdfffffff38387812 */ /* 0x000fc800078ec0ff */
[----:B------:R-:W-:Y:S02]  /*67a20*/  @P0 LOP3.LUT R56, R56, 0x20000000, RZ, 0xfc, !PT ;  /* 0x2000000038380812 */ /* 0x000fe400078efcff */
[----:B------:R-:W-:Y:S02]  /*67a30*/  ISETP.GE.AND P0, PT, R0, UR21, PT ;  /* 0x0000001500007c0c */ /* 0x000fe4000bf06270 */
[----:B------:R-:W-:Y:S02]  /*67a40*/  LOP3.LUT R56, R56, 0xfeffffff, RZ, 0xc0, !PT ;  /* 0xfeffffff38387812 */ /* 0x000fe400078ec0ff */
[----:B------:R-:W-:Y:S01]  /*67a50*/  @P3 LOP3.LUT R55, R55, 0x1, RZ, 0xfc, !PT ;  /* 0x0000000137373812 */ /* 0x000fe200078efcff */
[----:B------:R-:W-:Y:S01]  /*67a60*/  VIADD R0, R19, 0xf ;  /* 0x0000000f13007836 */ /* 0x000fe20000000000 */
[----:B------:R-:W-:Y:S01]  /*67a70*/  ISETP.LT.AND P2, PT, R39, UR22, !P0 ;  /* 0x0000001627007c0c */ /* 0x000fe2000c741270 */
[----:B------:R0:W-:Y:S01]  /*67a80*/  STL [R1+0x8], R8 ;  /* 0x0000080801007387 */ /* 0x0001e20000100800 */
[----:B------:R-:W-:Y:S01]  /*67a90*/  ISETP.LT.AND P1, PT, R12, UR55, !P0 ;  /* 0x000000370c007c0c */ /* 0x000fe2000c721270 */
[----:B------:R-:W-:Y:S01]  /*67aa0*/  ULDC UR55, c[0x0][0x228] ;  /* 0x00008a0000377ab9 */ /* 0x000fe20000000800 */
[----:B------:R-:W-:Y:S01]  /*67ab0*/  ISETP.LT.AND P3, PT, R58, UR53, !P0 ;  /* 0x000000353a007c0c */ /* 0x000fe2000c761270 */
[----:B------:R-:W-:Y:S01]  /*67ac0*/  ULDC UR22, c[0x0][0x228] ;  /* 0x00008a0000167ab9 */ /* 0x000fe20000000800 */
[----:B------:R-:W-:Y:S01]  /*67ad0*/  ULDC UR21, c[0x0][0x228] ;  /* 0x00008a0000157ab9 */ /* 0x000fe20000000800 */
[----:B------:R-:W-:-:S06]  /*67ae0*/  ULDC UR53, c[0x0][0x228] ;  /* 0x00008a0000357ab9 */ /* 0x000fcc0000000800 */
        /* <DEDUP_REMOVED lines=20> */
[----:B0-----:R-:W-:Y:S01]  /*67c30*/  VIADD R8, R8, UR5 ;  /* 0x0000000508087c36 */ /* 0x001fe20008000000 */
        /* <DEDUP_REMOVED lines=40> */
[----:B------:R-:W-:Y:S01]  /*67ec0*/  VIADD R0, R8, UR36 ;  /* 0x0000002408007c36 */ /* 0x000fe20008000000 */
[----:B------:R-:W-:Y:S01]  /*67ed0*/  LOP3.LUT R56, R56, 0xfffffeff, RZ, 0xc0, !PT ;  /* 0xfffffeff38387812 */ /* 0x000fe200078ec0ff */
[----:B------:R-:W-:-:S03]  /*67ee0*/  ULDC UR23, c[0x0][0x228] ;  /* 0x00008a0000177ab9 */ /* 0x000fc60000000800 */
[----:B------:R1:W-:Y:S04]  /*67ef0*/  STL [R1+0x20], R0 ;  /* 0x0000200001007387 */ /* 0x0003e80000100800 */
[----:B------:R-:W2:Y:S04]  /*67f00*/  LDL.LU R18, [R1+0xac] ;  /* 0x0000ac0001127983 */ /* 0x000ea80000300800 */
[----:B------:R-:W3:Y:S04]  /*67f10*/  LDL.LU R17, [R1+0xa8] ;  /* 0x0000a80001117983 */ /* 0x000ee80000300800 */
[----:B------:R-:W4:Y:S01]  /*67f20*/  LDL.LU R16, [R1+0xa4] ;  /* 0x0000a40001107983 */ /* 0x000f220000300800 */
[----:B------:R-:W-:Y:S01]  /*67f30*/  ISETP.LT.AND P3, PT, R39, UR40, !P0 ;  /* 0x0000002827007c0c */ /* 0x000fe2000c761270 */
[----:B------:R-:W-:Y:S01]  /*67f40*/  ULDC UR40, c[0x0][0x228] ;  /* 0x00008a0000287ab9 */ /* 0x000fe20000000800 */
        /* <DEDUP_REMOVED lines=37> */
[----:B------:R-:W-:-:S04]  /*681a0*/  @P3 LOP3.LUT R56, R56, 0x8, RZ, 0xfc, !PT ;  /* 0x0000000838383812 */ /* 0x000fc800078efcff */
[----:B------:R-:W-:-:S04]  /*681b0*/  LOP3.LUT R56, R56, 0xfffffffb, RZ, 0xc0, !PT ;  /* 0xfffffffb38387812 */ /* 0x000fc800078ec0ff */
[----:B------:R-:W-:Y:S02]  /*681c0*/  @P2 LOP3.LUT R56, R56, 0x4, RZ, 0xfc, !PT ;  /* 0x0000000438382812 */ /* 0x000fe400078efcff */
[----:B------:R-:W-:Y:S01]  /*681d0*/  ISETP.LT.AND P2, PT, R15, UR42, !P0 ;  /* 0x0000002a0f007c0c */ /* 0x000fe2000c741270 */
[----:B------:R-:W-:Y:S01]  /*681e0*/  VIADD R15, R0, UR26 ;  /* 0x0000001a000f7c36 */ /* 0x000fe20008000000 */
[----:B------:R-:W-:Y:S02]  /*681f0*/  ISETP.LT.AND P1, PT, R34, UR28, !P0 ;  /* 0x0000001c22007c0c */ /* 0x000fe4000c721270 */
[----:B------:R-:W-:Y:S02]  /*68200*/  LOP3.LUT R56, R56, 0xfffffffd, RZ, 0xc0, !PT ;  /* 0xfffffffd38387812 */ /* 0x000fe400078ec0ff */
[----:B------:R-:W-:Y:S01]  /*68210*/  ISETP.LT.AND P3, PT, R30, UR37, !P0 ;  /* 0x000000251e007c0c */ /* 0x000fe2000c761270 */
[----:B------:R1:W-:Y:S06]  /*68220*/  STL [R1+0x24], R15 ;  /* 0x0000240f01007387 */ /* 0x0003ec0000100800 */
[----:B------:R-:W-:Y:S01]  /*68230*/  @P2 LOP3.LUT R57, R57, 0x80000000, RZ, 0xfc, !PT ;  /* 0x8000000039392812 */ /* 0x000fe200078efcff */
[----:B0-----:R-:W4:Y:S01]  /*68240*/  LDL R8, [R1+0x17fc] ;  /* 0x0017fc0001087983 */ /* 0x001f220000100800 */
[----:B------:R-:W-:Y:S01]  /*68250*/  @P1 LOP3.LUT R56, R56, 0x2, RZ, 0xfc, !PT ;  /* 0x0000000238381812 */ /* 0x000fe200078efcff */
[----:B-1----:R-:W-:Y:S01]  /*68260*/  VIADD R0, R19, 0xe ;  /* 0x0000000e13007836 */ /* 0x002fe20000000000 */
[----:B------:R-:W-:Y:S01]  /*68270*/  ULDC.64 UR26, c[0x0][0x228] ;  /* 0x00008a00001a7ab9 */ /* 0x000fe20000000a00 */
[----:B------:R-:W-:Y:S01]  /*68280*/  VIADD R15, R15, UR43 ;  /* 0x0000002b0f0f7c36 */ /* 0x000fe20008000000 */
[----:B------:R-:W-:Y:S01]  /*68290*/  ISETP.LT.AND P1, PT, R14, UR49, !P0 ;  /* 0x000000310e007c0c */ /* 0x000fe2000c721270 */
[----:B------:R-:W-:Y:S01]  /*682a0*/  ULDC UR37, c[0x0][0x228] ;  /* 0x00008a0000257ab9 */ /* 0x000fe20000000800 */
[----:B------:R-:W-:Y:S01]  /*682b0*/  LOP3.LUT R57, R57, 0xbfffffff, RZ, 0xc0, !PT ;  /* 0xbfffffff39397812 */ /* 0x000fe200078ec0ff */
[----:B------:R-:W-:Y:S01]  /*682c0*/  ULDC.64 UR42, c[0x0][0x228] ;  /* 0x00008a00002a7ab9 */ /* 0x000fe20000000a00 */
[----:B------:R0:W-:Y:S01]  /*682d0*/  STL [R1+0x18], R15 ;  /* 0x0000180f01007387 */ /* 0x0001e20000100800 */
[----:B------:R-:W-:Y:S01]  /*682e0*/  ISETP.LT.AND P0, PT, R13, UR50, !P0 ;  /* 0x000000320d007c0c */ /* 0x000fe2000c701270 */
[----:B------:R-:W-:Y:S01]  /*682f0*/  ULDC UR28, c[0x0][0x228] ;  /* 0x00008a00001c7ab9 */ /* 0x000fe20000000800 */
[----:B------:R-:W-:Y:S01]  /*68300*/  LOP3.LUT R56, R56, 0xfffffffe, RZ, 0xc0, !PT ;  /* 0xfffffffe38387812 */ /* 0x000fe200078ec0ff */
[----:B------:R-:W-:Y:S01]  /*68310*/  ULDC UR49, c[0x0][0x228] ;  /* 0x00008a0000317ab9 */ /* 0x000fe20000000800 */
[----:B------:R-:W-:-:S04]  /*68320*/  ULDC UR50, c[0x0][0x228] ;  /* 0x00008a0000327ab9 */ /* 0x000fc80000000800 */
[----:B------:R-:W-:-:S04]  /*68330*/  @P1 LOP3.LUT R57, R57, 0x40000000, RZ, 0xfc, !PT ;  /* 0x4000000039391812 */ /* 0x000fc800078efcff */
[----:B------:R-:W-:-:S04]  /*68340*/  LOP3.LUT R57, R57, 0xdfffffff, RZ, 0xc0, !PT ;  /* 0xdfffffff39397812 */ /* 0x000fc800078ec0ff */
[----:B------:R-:W-:Y:S02]  /*68350*/  @P0 LOP3.LUT R57, R57, 0x20000000, RZ, 0xfc, !PT ;  /* 0x2000000039390812 */ /* 0x000fe400078efcff */
[----:B------:R-:W-:-:S04]  /*68360*/  ISETP.GE.AND P0, PT, R0, UR41, PT ;  /* 0x0000002900007c0c */ /* 0x000fc8000bf06270 */
[----:B------:R-:W-:Y:S02]  /*68370*/  ISETP.LT.AND P1, PT, R39, UR26, !P0 ;  /* 0x0000001a27007c0c */ /* 0x000fe4000c721270 */
[----:B------:R-:W-:Y:S02]  /*68380*/  @P3 LOP3.LUT R56, R56, 0x1, RZ, 0xfc, !PT ;  /* 0x0000000138383812 */ /* 0x000fe400078efcff */
[----:B------:R-:W-:Y:S02]  /*68390*/  LOP3.LUT R57, R57, 0xfeffffff, RZ, 0xc0, !PT ;  /* 0xfeffffff39397812 */ /* 0x000fe400078ec0ff */
[----:B---3--:R-:W-:Y:S02]  /*683a0*/  LOP3.LUT R22, R17, 0xffff, RZ, 0xc0, !PT ;  /* 0x0000ffff11167812 */ /* 0x008fe400078ec0ff */
[----:B--2---:R-:W-:Y:S01]  /*683b0*/  LOP3.LUT R23, R18, 0xffff, RZ, 0xc0, !PT ;  /* 0x0000ffff12177812 */ /* 0x004fe200078ec0ff */
[----:B------:R-:W-:Y:S01]  /*683c0*/  VIADD R0, R19, 0xd ;  /* 0x0000000d13007836 */ /* 0x000fe20000000000 */
[----:B------:R-:W-:Y:S01]  /*683d0*/  LOP3.LUT R17, R3, 0xffff, RZ, 0xc0, !PT ;  /* 0x0000ffff03117812 */ /* 0x000fe200078ec0ff */
[----:B------:R-:W-:Y:S01]  /*683e0*/  ULDC UR26, c[0x0][0x228] ;  /* 0x00008a00001a7ab9 */ /* 0x000fe20000000800 */
[----:B------:R-:W2:Y:S01]  /*683f0*/  LDL.LU R3, [R1+0x2b60] ;  /* 0x002b600001037983 */ /* 0x000ea20000300800 */
[----:B----4-:R-:W-:-:S03]  /*68400*/  LOP3.LUT R18, R16, 0xffff, RZ, 0xc0, !PT ;  /* 0x0000ffff10127812 */ /* 0x010fc600078ec0ff */
[----:B------:R-:W3:Y:S01]  /*68410*/  LDL.LU R16, [R1+0x2ad0] ;  /* 0x002ad00001107983 */ /* 0x000ee20000300800 */
[----:B------:R-:W-:Y:S01]  /*68420*/  ISETP.LT.AND P3, PT, R12, UR40, !P0 ;  /* 0x000000280c007c0c */ /* 0x000fe2000c761270 */
[----:B------:R-:W-:Y:S01]  /*68430*/  ULDC UR40, c[0x0][0x228] ;  /* 0x00008a0000287ab9 */ /* 0x000fe20000000800 */
[----:B------:R-:W-:Y:S02]  /*68440*/  @P1 LOP3.LUT R57, R57, 0x1000000, RZ, 0xfc, !PT ;  /* 0x0100000039391812 */ /* 0x000fe400078efcff */
[----:B------:R-:W-:Y:S01]  /*68450*/  ISETP.LT.AND P2, PT, R11, UR44, !P0 ;  /* 0x0000002c0b007c0c */ /* 0x000fe2000c741270 */
[----:B------:R-:W-:Y:S01]  /*68460*/  ULDC UR44, c[0x0][0x228] ;  /* 0x00008a00002c7ab9 */ /* 0x000fe20000000800 */
[----:B------:R-:W-:Y:S02]  /*68470*/  LOP3.LUT R57, R57, 0xefffffff, RZ, 0xc0, !PT ;  /* 0xefffffff39397812 */ /* 0x000fe400078ec0ff */
[----:B------:R-:W-:Y:S01]  /*68480*/  ISETP.LT.AND P1, PT, R58, UR45, !P0 ;  /* 0x0000002d3a007c0c */ /* 0x000fe2000c721270 */
[----:B------:R-:W-:-:S04]  /*68490*/  ULDC UR45, c[0x0][0x228] ;  /* 0x00008a00002d7ab9 */ /* 0x000fc80000000800 */
[----:B------:R-:W-:-:S04]  /*684a0*/  @P3 LOP3.LUT R57, R57, 0x10000000, RZ, 0xfc, !PT ;  /* 0x1000000039393812 */ /* 0x000fc800078efcff */
        /* <DEDUP_REMOVED lines=37> */
[----:B------:R-:W-:Y:S01]  /*68700*/  STL [R1+0x2a78], R23 ;  /* 0x002a781701007387 */ /* 0x000fe20000100800 */
[----:B------:R-:W-:Y:S01]  /*68710*/  ISETP.LT.AND P2, PT, R8, UR40, !P0 ;  /* 0x0000002808007c0c */ /* 0x000fe2000c741270 */
[----:B------:R-:W-:Y:S01]  /*68720*/  ULDC.64 UR40, c[0x0][0x228] ;  /* 0x00008a0000287ab9 */ /* 0x000fe20000000a00 */
[----:B------:R-:W-:Y:S01]  /*68730*/  @P1 LOP3.LUT R57, R57, 0x20000, RZ, 0xfc, !PT ;  /* 0x0002000039391812 */ /* 0x000fe200078efcff */
[----:B------:R-:W-:-:S03]  /*68740*/  ULDC.64 UR36, c[0x0][0x228] ;  /* 0x00008a0000247ab9 */ /* 0x000fc60000000a00 */
[----:B------:R-:W-:-:S04]  /*68750*/  LOP3.LUT R57, R57, 0xfffeffff, RZ, 0xc0, !PT ;  /* 0xfffeffff39397812 */ /* 0x000fc800078ec0ff */
[----:B------:R-:W-:Y:S02]  /*68760*/  @P3 LOP3.LUT R57, R57, 0x10000, RZ, 0xfc, !PT ;  /* 0x0001000039393812 */ /* 0x000fe400078efcff */
[----:B------:R-:W-:Y:S02]  /*68770*/  ISETP.LT.AND P1, PT, R14, UR44, !P0 ;  /* 0x0000002c0e007c0c */ /* 0x000fe4000c721270 */
[----:B------:R-:W-:-:S04]  /*68780*/  LOP3.LUT R57, R57, 0xffff7fff, RZ, 0xc0, !PT ;  /* 0xffff7fff39397812 */ /* 0x000fc800078ec0ff */
[----:B------:R-:W-:Y:S02]  /*68790*/  @P2 LOP3.LUT R57, R57, 0x8000, RZ, 0xfc, !PT ;  /* 0x0000800039392812 */ /* 0x000fe400078efcff */
[----:B------:R-:W-:Y:S01]  /*687a0*/  ISETP.LT.AND P0, PT, R13, UR45, !P0 ;  /* 0x0000002d0d007c0c */ /* 0x000fe2000c701270 */
[----:B------:R-:W-:Y:S01]  /*687b0*/  STL [R1+0x2a74], R22 ;  /* 0x002a741601007387 */ /* 0x000fe20000100800 */
[----:B------:R-:W-:Y:S01]  /*687c0*/  LOP3.LUT R57, R57, 0xffffbfff, RZ, 0xc0, !PT ;  /* 0xffffbfff39397812 */ /* 0x000fe200078ec0ff */
[----:B------:R-:W-:-:S03]  /*687d0*/  ULDC.64 UR44, c[0x0][0x228] ;  /* 0x00008a00002c7ab9 */ /* 0x000fc60000000a00 */
[----:B------:R-:W-:-:S04]  /*687e0*/  @P1 LOP3.LUT R57, R57, 0x4000, RZ, 0xfc, !PT ;  /* 0x0000400039391812 */ /* 0x000fc800078efcff */
[----:B------:R-:W-:-:S04]  /*687f0*/  LOP3.LUT R57, R57, 0xffffdfff, RZ, 0xc0, !PT ;  /* 0xffffdfff39397812 */ /* 0x000fc800078ec0ff */
[----:B------:R-:W-:Y:S02]  /*68800*/  @P0 LOP3.LUT R57, R57, 0x2000, RZ, 0xfc, !PT ;  /* 0x0000200039390812 */ /* 0x000fe400078efcff */
[----:B------:R-:W-:Y:S01]  /*68810*/  ISETP.GE.AND P0, PT, R0, UR27, PT ;  /* 0x0000001b00007c0c */ /* 0x000fe2000bf06270 */
[----:B------:R-:W-:-:S03]  /*68820*/  ULDC UR27, c[0x0][0x228] ;  /* 0x00008a00001b7ab9 */ /* 0x000fc60000000800 */
[----:B------:R-:W-:Y:S01]  /*68830*/  ISETP.LT.AND P2, PT, R39, UR40, !P0 ;  /* 0x0000002827007c0c */ /* 0x000fe2000c741270 */
[----:B------:R-:W-:Y:S01]  /*68840*/  ULDC UR40, c[0x0][0x228] ;  /* 0x00008a0000287ab9 */ /* 0x000fe20000000800 */
[----:B------:R-:W-:Y:S01]  /*68850*/  ISETP.LT.AND P1, PT, R12, UR26, !P0 ;  /* 0x0000001a0c007c0c */ /* 0x000fe2000c721270 */
[----:B------:R-:W-:Y:S01]  /*68860*/  ULDC UR26, c[0x0][0x228] ;  /* 0x00008a00001a7ab9 */ /* 0x000fe20000000800 */
[----:B------:R-:W-:-:S09]  /*68870*/  LOP3.LUT R57, R57, 0xfffffeff, RZ, 0xc0, !PT ;  /* 0xfffffeff39397812 */ /* 0x000fd200078ec0ff */
[----:B------:R-:W-:-:S04]  /*68880*/  @P2 LOP3.LUT R57, R57, 0x100, RZ, 0xfc, !PT ;  /* 0x0000010039392812 */ /* 0x000fc800078efcff */
[----:B------:R-:W-:-:S04]  /*68890*/  LOP3.LUT R57, R57, 0xffffefff, RZ, 0xc0, !PT ;  /* 0xffffefff39397812 */ /* 0x000fc800078ec0ff */
[----:B------:R-:W-:Y:S02]  /*688a0*/  @P1 LOP3.LUT R57, R57, 0x1000, RZ, 0xfc, !PT ;  /* 0x0000100039391812 */ /* 0x000fe400078efcff */
[----:B------:R-:W-:Y:S01]  /*688b0*/  ISETP.LT.AND P1, PT, R11, UR61, !P0 ;  /* 0x0000003d0b007c0c */ /* 0x000fe2000c721270 */
[----:B------:R-:W-:Y:S01]  /*688c0*/  ULDC UR61, c[0x0][0x228] ;  /* 0x00008a00003d7ab9 */ /* 0x000fe20000000800 */
[----:B------:R-:W-:Y:S02]  /*688d0*/  ISETP.LT.AND P3, PT, R58, UR40, !P0 ;  /* 0x000000283a007c0c */ /* 0x000fe4000c761270 */
[----:B------:R-:W-:Y:S02]  /*688e0*/  LOP3.LUT R57, R57, 0xfffff7ff, RZ, 0xc0, !PT ;  /* 0xfffff7ff39397812 */ /* 0x000fe400078ec0ff */
[----:B------:R-:W-:-:S07]  /*688f0*/  ISETP.LT.AND P2, PT, R10, UR27, !P0 ;  /* 0x0000001b0a007c0c */ /* 0x000fce000c741270 */
[----:B------:R-:W-:-:S04]  /*68900*/  @P1 LOP3.LUT R57, R57, 0x800, RZ, 0xfc, !PT ;  /* 0x0000080039391812 */ /* 0x000fc800078efcff */
[----:B------:R-:W-:-:S04]  /*68910*/  LOP3.LUT R57, R57, 0xfffffbff, RZ, 0xc0, !PT ;  /* 0xfffffbff39397812 */ /* 0x000fc800078ec0ff */
[----:B------:R-:W-:Y:S02]  /*68920*/  @P3 LOP3.LUT R57, R57, 0x400, RZ, 0xfc, !PT ;  /* 0x0000040039393812 */ /* 0x000fe400078efcff */
[----:B------:R-:W-:Y:S02]  /*68930*/  ISETP.LT.AND P1, PT, R9, UR26, !P0 ;  /* 0x0000001a09007c0c */ /* 0x000fe4000c721270 */
        /* <DEDUP_REMOVED lines=24> */
[----:B------:R-:W-:Y:S02]  /*68ac0*/  ISETP.LT.AND P3, PT, R30, UR16, !P0 ;  /* 0x000000101e007c0c */ /* 0x000fe4000c761270 */
[----:B------:R-:W-:Y:S01]  /*68ad0*/  ISETP.LT.AND P0, PT, R13, UR24, !P0 ;  /* 0x000000180d007c0c */ /* 0x000fe2000c701270 */
[----:B------:R-:W-:Y:S04]  /*68ae0*/  STL [R1+0x2a84], R18 ;  /* 0x002a841201007387 */ /* 0x000fe80000100800 */
[----:B------:R-:W-:Y:S04]  /*68af0*/  STL [R1+0x2a80], R17 ;  /* 0x002a801101007387 */ /* 0x000fe80000100800 */
[----:B------:R0:W-:Y:S04]  /*68b00*/  STL [R1+0x14], R15 ;  /* 0x0000140f01007387 */ /* 0x0001e80000100800 */
[----:B------:R-:W4:Y:S01]  /*68b10*/  LDL.LU R21, [R1+0xcc] ;  /* 0x0000cc0001157983 */ /* 0x000f220000300800 */
[----:B--2---:R-:W-:-:S04]  /*68b20*/  LOP3.LUT R3, R3, 0x7fffffff, RZ, 0xc0, !PT ;  /* 0x7fffffff03037812 */ /* 0x004fc800078ec0ff */
[----:B------:R-:W-:-:S04]  /*68b30*/  @P2 LOP3.LUT R3, R3, 0x80000000, RZ, 0xfc, !PT ;  /* 0x8000000003032812 */ /* 0x000fc800078efcff */
[----:B------:R-:W-:-:S04]  /*68b40*/  LOP3.LUT R3, R3, 0xbfffffff, RZ, 0xc0, !PT ;  /* 0xbfffffff03037812 */ /* 0x000fc800078ec0ff */
[----:B------:R-:W-:-:S04]  /*68b50*/  @P1 LOP3.LUT R3, R3, 0x40000000, RZ, 0xfc, !PT ;  /* 0x4000000003031812 */ /* 0x000fc800078efcff */
[----:B------:R-:W-:Y:S02]  /*68b60*/  LOP3.LUT R3, R3, 0xdfffffff, RZ, 0xc0, !PT ;  /* 0xdfffffff03037812 */ /* 0x000fe400078ec0ff */
[----:B------:R-:W-:Y:S02]  /*68b70*/  ISETP.GE.AND P1, PT, R20, UR41, PT ;  /* 0x0000002914007c0c */ /* 0x000fe4000bf26270 */
[----:B------:R-:W-:Y:S01]  /*68b80*/  @P0 LOP3.LUT R3, R3, 0x20000000, RZ, 0xfc, !PT ;  /* 0x2000000003030812 */ /* 0x000fe200078efcff */
[----:B------:R-:W2:Y:S01]  /*68b90*/  LDL.LU R20, [R1+0xc8] ;  /* 0x0000c80001147983 */ /* 0x000ea20000300800 */
[----:B---3--:R-:W-:Y:S01]  /*68ba0*/  ISETP.GE.AND P0, PT, R16, UR37, PT ;  /* 0x0000002510007c0c */ /* 0x008fe2000bf06270 */
[----:B------:R-:W-:Y:S02]  /*68bb0*/  VIADD R16, R15, UR48 ;  /* 0x000000300f107c36 */ /* 0x000fe40008000000 */
[----:B------:R-:W-:Y:S02]  /*68bc0*/  VIADD R0, R19, 0xb ;  /* 0x0000000b13007836 */ /* 0x000fe40000000000 */
[----:B------:R-:W3:Y:S04]  /*68bd0*/  LDL.LU R19, [R1+0xc4] ;  /* 0x0000c40001137983 */ /* 0x000ee80000300800 */
[----:B------:R1:W-:Y:S04]  /*68be0*/  STL [R1+0x10], R16 ;  /* 0x0000101001007387 */ /* 0x0003e80000100800 */
[----:B0-----:R-:W3:Y:S01]  /*68bf0*/  LDL.LU R15, [R1+0xc0] ;  /* 0x0000c000010f7983 */ /* 0x001ee20000300800 */
[----:B------:R-:W-:-:S02]  /*68c00*/  ISETP.LT.AND P4, PT, R39, UR42, !P1 ;  /* 0x0000002a27007c0c */ /* 0x000fc4000cf81270 */
[----:B------:R-:W-:Y:S02]  /*68c10*/  LOP3.LUT R57, R57, 0xfffffffe, RZ, 0xc0, !PT ;  /* 0xfffffffe39397812 */ /* 0x000fe400078ec0ff */
[----:B------:R-:W-:Y:S02]  /*68c20*/  LOP3.LUT R3, R3, 0xfeffffff, RZ, 0xc0, !PT ;  /* 0xfeffffff03037812 */ /* 0x000fe400078ec0ff */
[----:B------:R-:W-:Y:S02]  /*68c30*/  @P3 LOP3.LUT R57, R57, 0x1, RZ, 0xfc, !PT ;  /* 0x0000000139393812 */ /* 0x000fe400078efcff */
[----:B------:R-:W-:Y:S02]  /*68c40*/  ISETP.LT.AND P3, PT, R12, UR29, !P1 ;  /* 0x0000001d0c007c0c */ /* 0x000fe4000cf61270 */
[----:B------:R-:W-:-:S03]  /*68c50*/  ISETP.LT.AND P2, PT, R11, UR30, !P1 ;  /* 0x0000001e0b007c0c */ /* 0x000fc6000cf41270 */
        /* <DEDUP_REMOVED lines=46> */
[----:B------:R-:W-:Y:S02]  /*68f40*/  LOP3.LUT R3, R3, 0xfffbffff, RZ, 0xc0, !PT ;  /* 0xfffbffff03037812 */ /* 0x000fe400078ec0ff */
[----:B------:R-:W-:Y:S02]  /*68f50*/  ISETP.GE.AND P4, PT, R0, UR43, PT ;  /* 0x0000002b00007c0c */ /* 0x000fe4000bf86270 */
[----:B------:R-:W-:Y:S02]  /*68f60*/  @P3 LOP3.LUT R3, R3, 0x40000, RZ, 0xfc, !PT ;  /* 0x0004000003033812 */ /* 0x000fe400078efcff */
[----:B------:R-:W-:-:S02]  /*68f70*/  ISETP.LT.AND P2, PT, R12, UR19, !P4 ;  /* 0x000000130c007c0c */ /* 0x000fc4000e741270 */
        /* <DEDUP_REMOVED lines=17> */
[----:B------:R-:W-:Y:S01]  /*69090*/  ISETP.LT.AND P2, PT, R38, UR52, !P4 ;  /* 0x0000003426007c0c */ /* 0x000fe2000e741270 */
[----:B-1----:R-:W-:Y:S01]  /*690a0*/  VIADD R16, R16, UR5 ;  /* 0x0000000510107c36 */ /* 0x002fe20008000000 */
        /* <DEDUP_REMOVED lines=9> */
[----:B----4-:R-:W-:Y:S02]  /*69140*/  PRMT R21, R21, 0x4210, R23 ;  /* 0x0000421015157816 */ /* 0x010fe40000000017 */
[----:B------:R-:W4:Y:S04]  /*69150*/  LDL.LU R23, [R1+0x2b5c] ;  /* 0x002b5c0001177983 */ /* 0x000f280000300800 */
[----:B------:R0:W-:Y:S04]  /*69160*/  STL [R1+0x50], R21 ;  /* 0x0000501501007387 */ /* 0x0001e80000100800 */
[----:B0-----:R-:W4:Y:S04]  /*69170*/  LDL.LU R21, [R1+0x2b58] ;  /* 0x002b580001157983 */ /* 0x001f280000300800 */
[----:B------:R0:W-:Y:S02]  /*69180*/  STL [R1+0xc], R16 ;  /* 0x00000c1001007387 */ /* 0x0001e40000100800 */
[----:B0-----:R-:W-:Y:S01]  /*69190*/  VIADD R16, R16, UR6 ;  /* 0x0000000610107c36 */ /* 0x001fe20008000000 */
[----:B--2---:R-:W-:-:S02]  /*691a0*/  PRMT R20, R20, 0x4210, R22 ;  /* 0x0000421014147816 */ /* 0x004fc40000000016 */
[----:B------:R-:W2:Y:S01]  /*691b0*/  LDL.LU R22, [R1+0x2b54] ;  /* 0x002b540001167983 */ /* 0x000ea20000300800 */
[----:B---3--:R-:W-:-:S03]  /*691c0*/  PRMT R19, R19, 0x4210, R18 ;  /* 0x0000421013137816 */ /* 0x008fc60000000012 */
[----:B------:R0:W-:Y:S01]  /*691d0*/  STL [R1+0x54], R20 ;  /* 0x0000541401007387 */ /* 0x0001e20000100800 */
[----:B------:R-:W-:-:S03]  /*691e0*/  PRMT R15, R15, 0x4210, R17 ;  /* 0x000042100f0f7816 */ /* 0x000fc60000000011 */
[----:B0-----:R-:W3:Y:S04]  /*691f0*/  LDL.LU R20, [R1+0x2b50] ;  /* 0x002b500001147983 */ /* 0x001ee80000300800 */
[----:B------:R-:W4:Y:S04]  /*69200*/  LDL.LU R18, [R1+0x2b4c] ;  /* 0x002b4c0001127983 */ /* 0x000f280000300800 */
[----:B------:R0:W-:Y:S04]  /*69210*/  STL [R1+0x58], R19 ;  /* 0x0000581301007387 */ /* 0x0001e80000100800 */
[----:B0-----:R-:W2:Y:S04]  /*69220*/  LDL.LU R19, [R1+0x2b48] ;  /* 0x002b480001137983 */ /* 0x001ea80000300800 */
[----:B------:R-:W3:Y:S04]  /*69230*/  LDL.LU R17, [R1+0x2b44] ;  /* 0x002b440001117983 */ /* 0x000ee80000300800 */
[----:B------:R0:W-:Y:S01]  /*69240*/  STL [R1+0x5c], R15 ;  /* 0x00005c0f01007387 */ /* 0x0001e20000100800 */
[----:B------:R-:W-:-:S03]  /*69250*/  ISETP.GE.AND P5, PT, R13, UR34, PT ;  /* 0x000000220d007c0c */ /* 0x000fc6000bfa6270 */
[----:B0-----:R-:W4:Y:S04]  /*69260*/  LDL.LU R15, [R1+0x2b40] ;  /* 0x002b4000010f7983 */ /* 0x001f280000300800 */
[----:B------:R0:W-:Y:S01]  /*69270*/  STL [R1+0x3c], R16 ;  /* 0x00003c1001007387 */ /* 0x0001e20000100800 */
[----:B------:R-:W-:Y:S01]  /*69280*/  LOP3.LUT R3, R3, 0xfffffffb, RZ, 0xc0, !PT ;  /* 0xfffffffb03037812 */ /* 0x000fe200078ec0ff */
[----:B0-----:R-:W-:-:S05]  /*69290*/  VIADD R16, R16, UR8 ;  /* 0x0000000810107c36 */ /* 0x001fca0008000000 */
[----:B------:R0:W-:Y:S01]  /*692a0*/  STL [R1+0x4c], R16 ;  /* 0x00004c1001007387 */ /* 0x0001e20000100800 */
[----:B------:R-:W-:-:S03]  /*692b0*/  @P1 LOP3.LUT R3, R3, 0x4, RZ, 0xfc, !PT ;  /* 0x0000000403031812 */ /* 0x000fc600078efcff */
[----:B0-----:R-:W2:Y:S04]  /*692c0*/  LDL.LU R16, [R1+0x2b3c] ;  /* 0x002b3c0001107983 */ /* 0x001ea80000300800 */
[----:B------:R-:W3:Y:S04]  /*692d0*/  LDL.LU R14, [R1+0x2b38] ;  /* 0x002b3800010e7983 */ /* 0x000ee80000300800 */
[----:B------:R-:W4:Y:S04]  /*692e0*/  LDL.LU R13, [R1+0x2b34] ;  /* 0x002b3400010d7983 */ /* 0x000f280000300800 */
[----:B------:R-:W2:Y:S04]  /*692f0*/  LDL.LU R12, [R1+0x2b30] ;  /* 0x002b3000010c7983 */ /* 0x000ea80000300800 */
[----:B------:R-:W3:Y:S04]  /*69300*/  LDL.LU R11, [R1+0x2b2c] ;  /* 0x002b2c00010b7983 */ /* 0x000ee80000300800 */
[----:B------:R-:W4:Y:S01]  /*69310*/  LDL.LU R58, [R1+0x2b28] ;  /* 0x002b2800013a7983 */ /* 0x000f220000300800 */
[----:B------:R-:W-:-:S03]  /*69320*/  LOP3.LUT R3, R3, 0xfffffffd, RZ, 0xc0, !PT ;  /* 0xfffffffd03037812 */ /* 0x000fc600078ec0ff */
[----:B------:R-:W2:Y:S04]  /*69330*/  LDL.LU R10, [R1+0x2b24] ;  /* 0x002b2400010a7983 */ /* 0x000ea80000300800 */
[----:B------:R-:W3:Y:S04]  /*69340*/  LDL.LU R39, [R1+0x2b20] ;  /* 0x002b200001277983 */ /* 0x000ee80000300800 */
[----:B------:R-:W4:Y:S01]  /*69350*/  LDL.LU R9, [R1+0x2b1c] ;  /* 0x002b1c0001097983 */ /* 0x000f220000300800 */
[----:B------:R-:W-:-:S03]  /*69360*/  ISETP.LT.AND P3, PT, R33, UR56, !P4 ;  /* 0x0000003821007c0c */ /* 0x000fc6000e761270 */
[----:B------:R-:W2:Y:S01]  /*69370*/  LDL.LU R38, [R1+0x2b18] ;  /* 0x002b180001267983 */ /* 0x000ea20000300800 */
[----:B------:R-:W-:-:S03]  /*69380*/  ISETP.LT.AND P1, PT, R34, UR57, !P4 ;  /* 0x0000003922007c0c */ /* 0x000fc6000e721270 */
[----:B------:R-:W3:Y:S01]  /*69390*/  LDL.LU R37, [R1+0x2b14] ;  /* 0x002b140001257983 */ /* 0x000ee20000300800 */
[----:B------:R-:W-:-:S03]  /*693a0*/  @P2 LOP3.LUT R3, R3, 0x2, RZ, 0xfc, !PT ;  /* 0x0000000203032812 */ /* 0x000fc600078efcff */
[----:B------:R-:W4:Y:S01]  /*693b0*/  LDL.LU R36, [R1+0x2b10] ;  /* 0x002b100001247983 */ /* 0x000f220000300800 */
[----:B------:R-:W-:-:S03]  /*693c0*/  ISETP.LT.AND P2, PT, R30, UR58, !P4 ;  /* 0x0000003a1e007c0c */ /* 0x000fc6000e741270 */
[----:B------:R-:W2:Y:S04]  /*693d0*/  LDL.LU R35, [R1+0x2b0c] ;  /* 0x002b0c0001237983 */ /* 0x000ea80000300800 */
[----:B------:R-:W3:Y:S04]  /*693e0*/  LDL.LU R33, [R1+0x2b08] ;  /* 0x002b080001217983 */ /* 0x000ee80000300800 */
[----:B------:R-:W4:Y:S04]  /*693f0*/  LDL.LU R34, [R1+0x2b04] ;  /* 0x002b040001227983 */ /* 0x000f280000300800 */
[----:B------:R-:W2:Y:S01]  /*69400*/  LDL.LU R30, [R1+0x2b00] ;  /* 0x002b0000011e7983 */ /* 0x000ea20000300800 */
[----:B------:R-:W-:-:S04]  /*69410*/  LOP3.LUT R3, R3, 0xfffffffe, RZ, 0xc0, !PT ;  /* 0xfffffffe03037812 */ /* 0x000fc800078ec0ff */
[----:B------:R-:W-:Y:S02]  /*69420*/  @P3 LOP3.LUT R3, R3, 0x1, RZ, 0xfc, !PT ;  /* 0x0000000103033812 */ /* 0x000fe400078efcff */
[----:B------:R-:W-:Y:S02]  /*69430*/  ISETP.LT.AND P3, PT, R8, UR59, !P4 ;  /* 0x0000003b08007c0c */ /* 0x000fe4000e761270 */
[----:B------:R-:W0:Y:S02]  /*69440*/  S2R R8, SR_TID.X ;  /* 0x0000000000087919 */ /* 0x000e240000002100 */
[----:B0-----:R-:W-:Y:S01]  /*69450*/  LOP3.LUT R8, R8, 0x1f, RZ, 0xc0, !PT ;  /* 0x0000001f08087812 */ /* 0x001fe200078ec0ff */
[----:B------:R-:W-:Y:S01]  /*69460*/  STL.64 [R1+0x3010], R26 ;  /* 0x0030101a01007387 */ /* 0x000fe20000100a00 */
[----:B------:R-:W-:Y:S01]  /*69470*/  LOP3.LUT R2, R2, 0xdfffffff, RZ, 0xc0, !PT ;  /* 0xdfffffff02027812 */ /* 0x000fe200078ec0ff */
[----:B------:R-:W-:Y:S01]  /*69480*/  ULDC.64 UR24, c[0x0][0x228] ;  /* 0x00008a0000187ab9 */ /* 0x000fe20000000a00 */
[----:B------:R-:W-:Y:S01]  /*69490*/  LOP3.LUT R0, R0, 0xfffff7ff, RZ, 0xc0, !PT ;  /* 0xfffff7ff00007812 */ /* 0x000fe200078ec0ff */
[----:B------:R0:W-:Y:S01]  /*694a0*/  STL.64 [R1+0x3008], R24 ;  /* 0x0030081801007387 */ /* 0x0001e20000100a00 */
[----:B------:R-:W-:Y:S01]  /*694b0*/  LEA R8, R8, UR4, 0x4 ;  /* 0x0000000408087c11 */ /* 0x000fe2000f8e20ff */
[----:B------:R-:W-:Y:S01]  /*694c0*/  ULDC.64 UR34, c[0x0][0x228] ;  /* 0x00008a0000227ab9 */ /* 0x000fe20000000a00 */
[----:B------:R-:W-:Y:S01]  /*694d0*/  @P0 LOP3.LUT R2, R2, 0x20000000, RZ, 0xfc, !PT ;  /* 0x2000000002020812 */ /* 0x000fe200078efcff */
[----:B------:R-:W-:Y:S01]  /*694e0*/  ULDC.64 UR10, c[0x0][0x228] ;  /* 0x00008a00000a7ab9 */ /* 0x000fe20000000a00 */
[----:B------:R-:W-:Y:S01]  /*694f0*/  ULDC.64 UR12, c[0x0][0x228] ;  /* 0x00008a00000c7ab9 */ /* 0x000fe20000000a00 */
[----:B------:R-:W-:Y:S01]  /*69500*/  ULDC.64 UR14, c[0x0][0x228] ;  /* 0x00008a00000e7ab9 */ /* 0x000fe20000000a00 */
[----:B------:R-:W-:Y:S01]  /*69510*/  ULDC.64 UR16, c[0x0][0x228] ;  /* 0x00008a0000107ab9 */ /* 0x000fe20000000a00 */
[----:B------:R-:W-:Y:S01]  /*69520*/  ULDC.64 UR18, c[0x0][0x228] ;  /* 0x00008a0000127ab9 */ /* 0x000fe20000000a00 */
[----:B------:R-:W-:Y:S01]  /*69530*/  ULDC.64 UR20, c[0x0][0x228] ;  /* 0x00008a0000147ab9 */ /* 0x000fe20000000a00 */
[----:B------:R-:W-:Y:S01]  /*69540*/  ULDC.64 UR22, c[0x0][0x228] ;  /* 0x00008a0000167ab9 */ /* 0x000fe20000000a00 */
[----:B------:R-:W-:Y:S01]  /*69550*/  ULDC.64 UR8, c[0x0][0x228] ;  /* 0x00008a0000087ab9 */ /* 0x000fe20000000a00 */
[----:B0-----:R-:W4:Y:S01]  /*69560*/  LDL.LU R24, [R1+0x50] ;  /* 0x0000500001187983 */ /* 0x001f220000300800 */
[----:B------:R-:W-:Y:S01]  /*69570*/  ULDC.64 UR6, c[0x0][0x228] ;  /* 0x00008a0000067ab9 */ /* 0x000fe20000000a00 */
[----:B------:R-:W-:Y:S01]  /*69580*/  ULDC.64 UR4, c[0x0][0x228] ;  /* 0x00008a0000047ab9 */ /* 0x000fe20000000a00 */
[----:B------:R-:W-:Y:S01]  /*69590*/  ULDC.64 UR26, c[0x0][0x228] ;  /* 0x00008a00001a7ab9 */ /* 0x000fe20000000a00 */
[----:B------:R-:W4:Y:S01]  /*695a0*/  LDL.LU R25, [R1+0x54] ;  /* 0x0000540001197983 */ /* 0x000f220000300800 */
[----:B------:R-:W-:Y:S01]  /*695b0*/  ULDC.64 UR28, c[0x0][0x228] ;  /* 0x00008a00001c7ab9 */ /* 0x000fe20000000a00 */
[----:B------:R-:W-:Y:S01]  /*695c0*/  ULDC.64 UR30, c[0x0][0x228] ;  /* 0x00008a00001e7ab9 */ /* 0x000fe20000000a00 */
[----:B------:R-:W-:Y:S01]  /*695d0*/  ULDC.64 UR42, c[0x0][0x228] ;  /* 0x00008a00002a7ab9 */ /* 0x000fe20000000a00 */
[----:B------:R-:W4:Y:S01]  /*695e0*/  LDL.LU R26, [R1+0x58] ;  /* 0x00005800011a7983 */ /* 0x000f220000300800 */
[----:B------:R-:W-:Y:S01]  /*695f0*/  ULDC.64 UR40, c[0x0][0x228] ;  /* 0x00008a0000287ab9 */ /* 0x000fe20000000a00 */
[----:B------:R-:W-:Y:S01]  /*69600*/  ULDC.64 UR38, c[0x0][0x228] ;  /* 0x00008a0000267ab9 */ /* 0x000fe20000000a00 */
[----:B------:R-:W-:Y:S01]  /*69610*/  ULDC.64 UR36, c[0x0][0x228] ;  /* 0x00008a0000247ab9 */ /* 0x000fe20000000a00 */
[----:B------:R-:W4:Y:S04]  /*69620*/  LDL.LU R27, [R1+0x5c] ;  /* 0x00005c00011b7983 */ /* 0x000f280000300800 */
[----:B------:R0:W-:Y:S01]  /*69630*/  STL.64 [R1+0x2ff8], R44 ;  /* 0x002ff82c01007387 */ /* 0x0001e20000100a00 */
[----:B------:R-:W-:Y:S06]  /*69640*/  BAR.SYNC.DEFER_BLOCKING 0x0 ;  /* 0x0000000000007b1d */ /* 0x000fec0000010000 */
[----:B0-----:R-:W4:Y:S04]  /*69650*/  LDL.LU R44, [R1+0xf20] ;  /* 0x000f2000012c7983 */ /* 0x001f280000300800 */
[----:B------:R-:W4:Y:S04]  /*69660*/  LDL.LU R45, [R1+0xf24] ;  /* 0x000f2400012d7983 */ /* 0x000f280000300800 */
[----:B------:R0:W-:Y:S04]  /*69670*/  STL.64 [R1+0x2fe8], R46 ;  /* 0x002fe82e01007387 */ /* 0x0001e80000100a00 */
[----:B0-----:R-:W4:Y:S04]  /*69680*/  LDL.LU R46, [R1+0xa68] ;  /* 0x000a6800012e7983 */ /* 0x001f280000300800 */
[----:B------:R-:W4:Y:S04]  /*69690*/  LDL.LU R47, [R1+0xa6c] ;  /* 0x000a6c00012f7983 */ /* 0x000f280000300800 */
[----:B------:R0:W-:Y:S04]  /*696a0*/  STL.64 [R1+0x2fd0], R60 ;  /* 0x002fd03c01007387 */ /* 0x0001e80000100a00 */
[----:B0-----:R-:W4:Y:S04]  /*696b0*/  LDL.LU R60, [R1+0xf30] ;  /* 0x000f3000013c7983 */ /* 0x001f280000300800 */
[----:B------:R-:W4:Y:S04]  /*696c0*/  LDL.LU R61, [R1+0xf34] ;  /* 0x000f3400013d7983 */ /* 0x000f280000300800 */
[----:B------:R0:W-:Y:S04]  /*696d0*/  STL [R1+0x2bd4], R57 ;  /* 0x002bd43901007387 */ /* 0x0001e80000100800 */
[----:B0-----:R-:W4:Y:S04]  /*696e0*/  LDL.LU R57, [R1+0xa7c] ;  /* 0x000a7c0001397983 */ /* 0x001f280000300800 */
[----:B------:R0:W-:Y:S04]  /*696f0*/  STL [R1+0x2bc0], R56 ;  /* 0x002bc03801007387 */ /* 0x0001e80000100800 */
[----:B0-----:R-:W4:Y:S01]  /*69700*/  LDL.LU R56, [R1+0xa78] ;  /* 0x000a780001387983 */ /* 0x001f220000300800 */
[----:B------:R-:W-:-:S03]  /*69710*/  LOP3.LUT P0, RZ, R3, 0x4000, RZ, 0xc0, !PT ;  /* 0x0000400003ff7812 */ /* 0x000fc6000780c0ff */
[----:B------:R0:W-:Y:S10]  /*69720*/  STL [R1+0x2bb4], R55 ;  /* 0x002bb43701007387 */ /* 0x0001f40000100800 */
[----:B------:R-:W-:Y:S01]  /*69730*/  @P0 LOP3.LUT R0, R0, 0x800, RZ, 0xfc, !PT ;  /* 0x0000080000000812 */ /* 0x000fe200078efcff */
[----:B0-----:R-:W4:Y:S01]  /*69740*/  LDL.LU R55, [R1+0xa64] ;  /* 0x000a640001377983 */ /* 0x001f220000300800 */
[----:B------:R-:W-:-:S02]  /*69750*/  LOP3.LUT P0, RZ, R3, 0x80, RZ, 0xc0, !PT ;  /* 0x0000008003ff7812 */ /* 0x000fc4000780c0ff */
[----:B------:R-:W-:Y:S01]  /*69760*/  LOP3.LUT R0, R0, 0xffffefff, RZ, 0xc0, !PT ;  /* 0xffffefff00007812 */ /* 0x000fe200078ec0ff */
        /* <DEDUP_REMOVED lines=15> */
[----:B------:R0:W-:Y:S04]  /*69860*/  STL [R1+0x2b88], R51 ;  /* 0x002b883301007387 */ /* 0x0001e80000100800 */
[----:B0-----:R-:W4:Y:S06]  /*69870*/  LDL.LU R51, [R1+0xf28] ;  /* 0x000f280001337983 */ /* 0x001f2c0000300800 */
[----:B------:R-:W-:-:S02]  /*69880*/  @P0 LOP3.LUT R0, R0, 0x8000, RZ, 0xfc, !PT ;  /* 0x0000800000000812 */ /* 0x000fc400078efcff */
[----:B------:R-:W-:Y:S01]  /*69890*/  LOP3.LUT P0, RZ, R3, 0x8, RZ, 0xc0, !PT ;  /* 0x0000000803ff7812 */ /* 0x000fe2000780c0ff */
[----:B------:R0:W-:Y:S01]  /*698a0*/  STL [R1+0x2b78], R50 ;  /* 0x002b783201007387 */ /* 0x0001e20000100800 */
[----:B------:R-:W-:-:S03]  /*698b0*/  LOP3.LUT R0, R0, 0xfffeffff, RZ, 0xc0, !PT ;  /* 0xfffeffff00007812 */ /* 0x000fc600078ec0ff */
[----:B0-----:R-:W4:Y:S08]  /*698c0*/  LDL.LU R50, [R1+0xf38] ;  /* 0x000f380001327983 */ /* 0x001f300000300800 */
[----:B------:R-:W-:Y:S02]  /*698d0*/  @P0 LOP3.LUT R0, R0, 0x10000, RZ, 0xfc, !PT ;  /* 0x0001000000000812 */ /* 0x000fe400078efcff */
[----:B------:R-:W-:Y:S01]  /*698e0*/  LOP3.LUT P0, RZ, R3, 0x4, RZ, 0xc0, !PT ;  /* 0x0000000403ff7812 */ /* 0x000fe2000780c0ff */
[----:B------:R-:W-:Y:S01]  /*698f0*/  STL [R1+0x2b54], R49 ;  /* 0x002b543101007387 */ /* 0x000fe20000100800 */
[----:B------:R-:W-:-:S03]  /*69900*/  LOP3.LUT R0, R0, 0xfffdffff, RZ, 0xc0, !PT ;  /* 0xfffdffff00007812 */ /* 0x000fc600078ec0ff */
[----:B------:R-:W-:Y:S04]  /*69910*/  STL [R1+0x2b50], R48 ;  /* 0x002b503001007387 */ /* 0x000fe80000100800 */
[----:B------:R0:W-:Y:S04]  /*69920*/  STL.64 [R1+0x2b28], R6 ;  /* 0x002b280601007387 */ /* 0x0001e80000100a00 */
[----:B------:R-:W-:Y:S01]  /*69930*/  @P0 LOP3.LUT R0, R0, 0x20000, RZ, 0xfc, !PT ;  /* 0x0002000000000812 */ /* 0x000fe200078efcff */
[----:B------:R-:W-:Y:S01]  /*69940*/  STL.64 [R1+0x2b10], R4 ;  /* 0x002b100401007387 */ /* 0x000fe20000100a00 */
[----:B------:R-:W-:-:S02]  /*69950*/  LOP3.LUT P0, RZ, R3, 0x2, RZ, 0xc0, !PT ;  /* 0x0000000203ff7812 */ /* 0x000fc4000780c0ff */
[----:B------:R-:W-:Y:S01]  /*69960*/  LOP3.LUT R0, R0, 0xfffbffff, RZ, 0xc0, !PT ;  /* 0xfffbffff00007812 */ /* 0x000fe200078ec0ff */
[----:B------:R2:W-:Y:S01]  /*69970*/  STL [R1+0x2b0c], R2 ;  /* 0x002b0c0201007387 */ /* 0x0005e20000100800 */
[----:B0-----:R-:W-:-:S09]  /*69980*/  SHF.R.S32.HI R7, RZ, 0x1f, R43 ;  /* 0x0000001fff077819 */ /* 0x001fd2000001142b */
[----:B------:R-:W-:Y:S02]  /*69990*/  @P0 LOP3.LUT R0, R0, 0x40000, RZ, 0xfc, !PT ;  /* 0x0004000000000812 */ /* 0x000fe400078efcff */
[----:B--2---:R-:W-:Y:S02]  /*699a0*/  IADD3 R2, P6, R43, R30, RZ ;  /* 0x0000001e2b027210 */ /* 0x004fe40007fde0ff */
[----:B------:R-:W-:Y:S01]  /*699b0*/  LOP3.LUT P0, RZ, R3, 0x1, RZ, 0xc0, !PT ;  /* 0x0000000103ff7812 */ /* 0x000fe2000780c0ff */
[----:B------:R-:W-:Y:S04]  /*699c0*/  STL [R1+0x2be0], R0 ;  /* 0x002be00001007387 */ /* 0x000fe80000100800 */
[----:B------:R3:W-:Y:S04]  /*699d0*/  STL [R1+0x2be4], R3 ;  /* 0x002be40301007387 */ /* 0x0007e80000100800 */
[----:B------:R-:W-:Y:S01]  /*699e0*/  STL [R1+0x14c8], R8 ;  /* 0x0014c80801007387 */ /* 0x000fe20000100800 */
[----:B---3--:R-:W-:-:S03]  /*699f0*/  IMAD.X R3, R7, 0x1, R33, P6 ;  /* 0x0000000107037824 */ /* 0x008fc600030e0621 */
[----:B----4-:R0:W-:Y:S04]  /*69a00*/  STSM.16.M88.4 [R8], R24 ;  /* 0x0000001808007844 */ /* 0x0101e80000000200 */
[----:B0-----:R-:W2:Y:S04]  /*69a10*/  LDL.LU.64 R26, [R1+0x3010] ;  /* 0x00301000011a7983 */ /* 0x001ea80000300a00 */
[----:B------:R-:W3:Y:S01]  /*69a20*/  LDL.LU.64 R24, [R1+0x3008] ;  /* 0x0030080001187983 */ /* 0x000ee20000300a00 */
[----:B------:R-:W-:-:S03]  /*69a30*/  F2FP.SATFINITE.E4M3.F32.PACK_AB_MERGE_C R0, R57, R56, RZ ;  /* 0x000000383900723e */ /* 0x000fc600048070ff */
[----:B------:R-:W4:Y:S04]  /*69a40*/  LDL.LU R56, [R1+0xa40] ;  /* 0x000a400001387983 */ /* 0x000f280000300800 */
[----:B------:R-:W4:Y:S04]  /*69a50*/  LDL.LU R57, [R1+0xa44] ;  /* 0x000a440001397983 */ /* 0x000f280000300800 */
[----:B------:R0:W-:Y:S04]  /*69a60*/  STL.64 [R1+0x2500], R2 ;  /* 0x0025000201007387 */ /* 0x0001e80000100a00 */
[----:B------:R1:W-:Y:S01]  /*69a70*/  STL [R1+0x2648], R0 ;  /* 0x0026480001007387 */ /* 0x0003e20000100800 */
[----:B0-----:R-:W-:-:S02]  /*69a80*/  IADD3 R2, P6, R43, R34, RZ ;  /* 0x000000222b027210 */ /* 0x001fc40007fde0ff */
[----:B-1----:R-:W-:-:S03]  /*69a90*/  F2FP.SATFINITE.E4M3.F32.PACK_AB_MERGE_C R0, R61, R60, RZ ;  /* 0x0000003c3d00723e */ /* 0x002fc600048070ff */
[----:B------:R-:W-:Y:S02]  /*69aa0*/  IMAD.X R3, R7, 0x1, R36, P6 ;  /* 0x0000000107037824 */ /* 0x000fe400030e0624 */
[----:B------:R0:W-:Y:S04]  /*69ab0*/  STL [R1+0x25cc], R0 ;  /* 0x0025cc0001007387 */ /* 0x0001e80000100800 */
[----:B------:R-:W2:Y:S04]  /*69ac0*/  LDL.LU R60, [R1+0xa48] ;  /* 0x000a4800013c7983 */ /* 0x000ea80000300800 */
[----:B------:R-:W2:Y:S01]  /*69ad0*/  LDL.LU R61, [R1+0xa4c] ;  /* 0x000a4c00013d7983 */ /* 0x000ea20000300800 */
[----:B0-----:R-:W-:-:S03]  /*69ae0*/  F2FP.SATFINITE.E4M3.F32.PACK_AB_MERGE_C R0, R45, R44, RZ ;  /* 0x0000002c2d00723e */ /* 0x001fc600048070ff */
[----:B------:R0:W-:Y:S02]  /*69af0*/  STL.64 [R1+0x24f8], R2 ;  /* 0x0024f80201007387 */ /* 0x0001e40000100a00 */
[----:B0-----:R-:W-:-:S05]  /*69b00*/  IADD3 R2, P6, R43, R35, RZ ;  /* 0x000000232b027210 */ /* 0x001fca0007fde0ff */
[----:B------:R-:W-:Y:S01]  /*69b10*/  IMAD.X R3, R7, 0x1, R38, P6 ;  /* 0x0000000107037824 */ /* 0x000fe200030e0626 */
[----:B------:R-:W-:-:S05]  /*69b20*/  F2FP.SATFINITE.E4M3.F32.PACK_AB_MERGE_C R4, R54, R50, RZ ;  /* 0x000000323604723e */ /* 0x000fca00048070ff */
[----:B------:R0:W-:Y:S04]  /*69b30*/  STL [R1+0x25c8], R4 ;  /* 0x0025c80401007387 */ /* 0x0001e80000100800 */
[----:B------:R-:W-:Y:S04]  /*69b40*/  STL [R1+0x259c], R0 ;  /* 0x00259c0001007387 */ /* 0x000fe80000100800 */
[----:B0-----:R-:W3:Y:S04]  /*69b50*/  LDL.LU R4, [R1+0xa30] ;  /* 0x000a300001047983 */ /* 0x001ee80000300800 */
[----:B------:R-:W3:Y:S04]  /*69b60*/  LDL.LU R5, [R1+0xa34] ;  /* 0x000a340001057983 */ /* 0x000ee80000300800 */
[----:B------:R-:W3:Y:S04]  /*69b70*/  LDL.LU R48, [R1+0xa38] ;  /* 0x000a380001307983 */ /* 0x000ee80000300800 */
[----:B------:R0:W-:Y:S04]  /*69b80*/  STL.64 [R1+0x24f0], R2 ;  /* 0x0024f00201007387 */ /* 0x0001e80000100a00 */
[----:B------:R-:W3:Y:S04]  /*69b90*/  LDL.LU R49, [R1+0xa3c] ;  /* 0x000a3c0001317983 */ /* 0x000ee80000300800 */
[----:B------:R-:W3:Y:S01]  /*69ba0*/  LDL.LU R50, [R1+0xa20] ;  /* 0x000a200001327983 */ /* 0x000ee20000300800 */
[----:B0-----:R-:W-:-:S03]  /*69bb0*/  IADD3 R2, P6, R43, R37, RZ ;  /* 0x000000252b027210 */ /* 0x001fc60007fde0ff */
[----:B------:R-:W3:Y:S04]  /*69bc0*/  LDL.LU R54, [R1+0xa24] ;  /* 0x000a240001367983 */ /* 0x000ee80000300800 */
[----:B------:R-:W3:Y:S01]  /*69bd0*/  LDL.LU R44, [R1+0xa28] ;  /* 0x000a2800012c7983 */ /* 0x000ee20000300800 */
[----:B------:R-:W-:-:S03]  /*69be0*/  IMAD.X R3, R7, 0x1, R39, P6 ;  /* 0x0000000107037824 */ /* 0x000fc600030e0627 */
[----:B------:R-:W3:Y:S01]  /*69bf0*/  LDL.LU R45, [R1+0xa2c] ;  /* 0x000a2c00012d7983 */ /* 0x000ee20000300800 */
[----:B------:R-:W-:-:S03]  /*69c00*/  F2FP.SATFINITE.E4M3.F32.PACK_AB_MERGE_C R0, R47, R46, RZ ;  /* 0x0000002e2f00723e */ /* 0x000fc600048070ff */
[----:B------:R-:W-:Y:S04]  /*69c10*/  STL [R1+0x3000], R42 ;  /* 0x0030002a01007387 */ /* 0x000fe80000100800 */
[----:B------:R0:W-:Y:S02]  /*69c20*/  STL.64 [R1+0x24e8], R2 ;  /* 0x0024e80201007387 */ /* 0x0001e40000100a00 */
[----:B0-----:R-:W-:Y:S02]  /*69c30*/  F2FP.SATFINITE.E4M3.F32.PACK_AB_MERGE_C R3, R52, R51, RZ ;  /* 0x000000333403723e */ /* 0x001fe400048070ff */
[----:B------:R-:W-:-:S03]  /*69c40*/  F2FP.SATFINITE.E4M3.F32.PACK_AB_MERGE_C R2, R55, R53, RZ ;  /* 0x000000353702723e */ /* 0x000fc600048070ff */
[----:B------:R-:W-:Y:S04]  /*69c50*/  STL [R1+0x258c], R3 ;  /* 0x00258c0301007387 */ /* 0x000fe80000100800 */
[----:B------:R-:W3:Y:S04]  /*69c60*/  LDL.LU R51, [R1+0xa10] ;  /* 0x000a100001337983 */ /* 0x000ee80000300800 */
[----:B------:R0:W-:Y:S04]  /*69c70*/  STL [R1+0x2580], R2 ;  /* 0x0025800201007387 */ /* 0x0001e80000100800 */
[----:B------:R-:W3:Y:S04]  /*69c80*/  LDL.LU R52, [R1+0xa14] ;  /* 0x000a140001347983 */ /* 0x000ee80000300800 */
[----:B------:R4:W-:Y:S04]  /*69c90*/  STL [R1+0x2578], R0 ;  /* 0x0025780001007387 */ /* 0x0009e80000100800 */
[----:B------:R-:W3:Y:S04]  /*69ca0*/  LDL.LU R46, [R1+0xa18] ;  /* 0x000a1800012e7983 */ /* 0x000ee80000300800 */
[----:B------:R-:W3:Y:S01]  /*69cb0*/  LDL.LU R47, [R1+0xa1c] ;  /* 0x000a1c00012f7983 */ /* 0x000ee20000300800 */
[----:B------:R-:W-:-:S02]  /*69cc0*/  SHF.R.S32.HI R8, RZ, 0x1f, R41 ;  /* 0x0000001fff087819 */ /* 0x000fc40000011429 */
[----:B0-----:R-:W-:Y:S01]  /*69cd0*/  IADD3 R2, P6, R41, R9, RZ ;  /* 0x0000000929027210 */ /* 0x001fe20007fde0ff */
[----:B------:R-:W3:Y:S04]  /*69ce0*/  LDL.LU R6, [R1+0xf10] ;  /* 0x000f100001067983 */ /* 0x000ee80000300800 */
[----:B------:R-:W-:Y:S01]  /*69cf0*/  IMAD.X R3, R8, 0x1, R58, P6 ;  /* 0x0000000108037824 */ /* 0x000fe200030e063a */
[----:B------:R-:W3:Y:S04]  /*69d00*/  LDL.LU R7, [R1+0xf14] ;  /* 0x000f140001077983 */ /* 0x000ee80000300800 */
[----:B------:R-:W-:Y:S01]  /*69d10*/  STL.64 [R1+0x24e0], R2 ;  /* 0x0024e00201007387 */ /* 0x000fe20000100a00 */
[----:B----4-:R-:W-:-:S05]  /*69d20*/  F2FP.SATFINITE.E4M3.F32.PACK_AB_MERGE_C R0, R57, R56, RZ ;  /* 0x000000383900723e */ /* 0x010fca00048070ff */
[----:B------:R2:W-:Y:S04]  /*69d30*/  STL [R1+0x2860], R0 ;  /* 0x0028600001007387 */ /* 0x0005e80000100800 */
[----:B------:R-:W4:Y:S04]  /*69d40*/  LDL.LU R53, [R1+0xf18] ;  /* 0x000f180001357983 */ /* 0x000f280000300800 */
[----:B------:R-:W4:Y:S04]  /*69d50*/  LDL.LU R55, [R1+0xf1c] ;  /* 0x000f1c0001377983 */ /* 0x000f280000300800 */
[----:B------:R-:W4:Y:S04]  /*69d60*/  LDL.LU R56, [R1+0xf00] ;  /* 0x000f000001387983 */ /* 0x000f280000300800 */
[----:B------:R-:W4:Y:S01]  /*69d70*/  LDL.LU R57, [R1+0xf04] ;  /* 0x000f040001397983 */ /* 0x000f220000300800 */
[----:B--2---:R-:W-:-:S05]  /*69d80*/  F2FP.SATFINITE.E4M3.F32.PACK_AB_MERGE_C R0, R61, R60, RZ ;  /* 0x0000003c3d00723e */ /* 0x004fca00048070ff */
[----:B------:R-:W-:Y:S04]  /*69d90*/  STL [R1+0x2858], R0 ;  /* 0x0028580001007387 */ /* 0x000fe80000100800 */
[----:B------:R-:W2:Y:S04]  /*69da0*/  LDL.LU R60, [R1+0xf08] ;  /* 0x000f0800013c7983 */ /* 0x000ea80000300800 */
[----:B------:R-:W2:Y:S01]  /*69db0*/  LDL.LU R61, [R1+0xf0c] ;  /* 0x000f0c00013d7983 */ /* 0x000ea20000300800 */
[----:B------:R-:W-:-:S05]  /*69dc0*/  IADD3 R2, P6, R41, R10, RZ ;  /* 0x0000000a29027210 */ /* 0x000fca0007fde0ff */
[----:B------:R-:W-:-:S05]  /*69dd0*/  IMAD.X R3, R8, 0x1, R12, P6 ;  /* 0x0000000108037824 */ /* 0x000fca00030e060c */
[----:B------:R0:W-:Y:S02]  /*69de0*/  STL.64 [R1+0x24d8], R2 ;  /* 0x0024d80201007387 */ /* 0x0001e40000100a00 */
[----:B0-----:R-:W-:-:S05]  /*69df0*/  IADD3 R2, P6, R41, R11, RZ ;  /* 0x0000000b29027210 */ /* 0x001fca0007fde0ff */
[----:B------:R-:W-:Y:S01]  /*69e00*/  IMAD.X R3, R8, 0x1, R14, P6 ;  /* 0x0000000108037824 */ /* 0x000fe200030e060e */
[----:B---3--:R-:W-:-:S05]  /*69e10*/  F2FP.SATFINITE.E4M3.F32.PACK_AB_MERGE_C R4, R5, R4, RZ ;  /* 0x000000040504723e */ /* 0x008fca00048070ff */
[----:B------:R-:W-:Y:S01]  /*69e20*/  STL [R1+0x2960], R4 ;  /* 0x0029600401007387 */ /* 0x000fe20000100800 */
[----:B------:R-:W-:-:S05]  /*69e30*/  F2FP.SATFINITE.E4M3.F32.PACK_AB_MERGE_C R0, R49, R48, RZ ;  /* 0x000000303100723e */ /* 0x000fca00048070ff */
[----:B------:R0:W-:Y:S04]  /*69e40*/  STL [R1+0x295c], R0 ;  /* 0x00295c0001007387 */ /* 0x0001e80000100800 */
[----:B------:R1:W-:Y:S04]  /*69e50*/  STL.64 [R1+0x24d0], R2 ;  /* 0x0024d00201007387 */ /* 0x0003e80000100a00 */
[----:B------:R-:W3:Y:S01]  /*69e60*/  LDL.LU R48, [R1+0xa00] ;  /* 0x000a000001307983 */ /* 0x000ee20000300800 */
[----:B0-----:R-:W-:Y:S02]  /*69e70*/  F2FP.SATFINITE.E4M3.F32.PACK_AB_MERGE_C R0, R45, R44, RZ ;  /* 0x0000002c2d00723e */ /* 0x001fe400048070ff */
[----:B-1----:R-:W-:-:S05]  /*69e80*/  F2FP.SATFINITE.E4M3.F32.PACK_AB_MERGE_C R2, R54, R50, RZ ;  /* 0x000000323602723e */ /* 0x002fca00048070ff */
[----:B------:R0:W-:Y:S04]  /*69e90*/  STL [R1+0x298c], R2 ;  /* 0x00298c0201007387 */ /* 0x0001e80000100800 */
[----:B------:R-:W3:Y:S04]  /*69ea0*/  LDL.LU R49, [R1+0xa04] ;  /* 0x000a040001317983 */ /* 0x000ee80000300800 */
[----:B------:R-:W-:Y:S01]  /*69eb0*/  STL [R1+0x2988], R0 ;  /* 0x0029880001007387 */ /* 0x000fe20000100800 */
[----:B0-----:R-:W-:-:S03]  /*69ec0*/  IADD3 R2, P6, R41, R13, RZ ;  /* 0x0000000d29027210 */ /* 0x001fc60007fde0ff */
[----:B------:R-:W3:Y:S02]  /*69ed0*/  LDL.LU R50, [R1+0xa08] ;  /* 0x000a080001327983 */ /* 0x000ee40000300800 */
[----:B------:R-:W-:Y:S02]  /*69ee0*/  IMAD.X R3, R8, 0x1, R15, P6 ;  /* 0x0000000108037824 */ /* 0x000fe400030e060f */
[----:B------:R-:W3:Y:S04]  /*69ef0*/  LDL.LU R54, [R1+0xa0c] ;  /* 0x000a0c0001367983 */ /* 0x000ee80000300800 */
[----:B------:R-:W3:Y:S04]  /*69f00*/  LDL.LU R44, [R1+0x9f0] ;  /* 0x0009f000012c7983 */ /* 0x000ee80000300800 */
[----:B------:R-:W3:Y:S04]  /*69f10*/  LDL.LU R45, [R1+0x9f4] ;  /* 0x0009f400012d7983 */ /* 0x000ee80000300800 */
[----:B------:R0:W-:Y:S02]  /*69f20*/  STL.64 [R1+0x24c8], R2 ;  /* 0x0024c80201007387 */ /* 0x0001e40000100a00 */
[----:B0-----:R-:W-:-:S02]  /*69f30*/  F2FP.SATFINITE.E4M3.F32.PACK_AB_MERGE_C R2, R52, R51, RZ ;  /* 0x000000333402723e */ /* 0x001fc400048070ff */
[----:B------:R-:W3:Y:S01]  /*69f40*/  LDL.LU R51, [R1+0x9f8] ;  /* 0x0009f80001337983 */ /* 0x000ee20000300800 */
[----:B------:R-:W-:-:S03]  /*69f50*/  F2FP.SATFINITE.E4M3.F32.PACK_AB_MERGE_C R0, R47, R46, RZ ;  /* 0x0000002e2f00723e */ /* 0x000fc600048070ff */
[----:B------:R0:W-:Y:S04]  /*69f60*/  STL [R1+0x29bc], R2 ;  /* 0x0029bc0201007387 */ /* 0x0001e80000100800 */
[----:B------:R-:W3:Y:S04]  /*69f70*/  LDL.LU R52, [R1+0x9fc] ;  /* 0x0009fc0001347983 */ /* 0x000ee80000300800 */
[----:B------:R-:W-:Y:S01]  /*69f80*/  STL [R1+0x29b8], R0 ;  /* 0x0029b80001007387 */ /* 0x000fe20000100800 */
[----:B0-----:R-:W-:-:S03]  /*69f90*/  IADD3 R2, P6, R41, R16, RZ ;  /* 0x0000001029027210 */ /* 0x001fc60007fde0ff */
[----:B------:R-:W3:Y:S04]  /*69fa0*/  LDL.LU R46, [R1+0x9e0] ;  /* 0x0009e000012e7983 */ /* 0x000ee80000300800 */
[----:B------:R-:W3:Y:S01]  /*69fb0*/  LDL.LU R47, [R1+0x9e4] ;  /* 0x0009e400012f7983 */ /* 0x000ee20000300800 */
[----:B------:R-:W-:-:S05]  /*69fc0*/  IMAD.X R3, R8, 0x1, R19, P6 ;  /* 0x0000000108037824 */ /* 0x000fca00030e0613 */
[----:B------:R0:W-:Y:S02]  /*69fd0*/  STL.64 [R1+0x24c0], R2 ;  /* 0x0024c00201007387 */ /* 0x0001e40000100a00 */
[----:B0-----:R-:W-:Y:S02]  /*69fe0*/  F2FP.SATFINITE.E4M3.F32.PACK_AB_MERGE_C R2, R7, R6, RZ ;  /* 0x000000060702723e */ /* 0x001fe400048070ff */
[----:B----4-:R-:W-:Y:S02]  /*69ff0*/  F2FP.SATFINITE.E4M3.F32.PACK_AB_MERGE_C R0, R55, R53, RZ ;  /* 0x000000353700723e */ /* 0x010fe400048070ff */
[----:B------:R-:W4:Y:S04]  /*6a000*/  LDL.LU R53, [R1+0x9e8] ;  /* 0x0009e80001357983 */ /* 0x000f280000300800 */
[----:B------:R0:W-:Y:S04]  /*6a010*/  STL [R1+0x29d0], R2 ;  /* 0x0029d00201007387 */ /* 0x0001e80000100800 */
[----:B------:R-:W4:Y:S01]  /*6a020*/  LDL.LU R55, [R1+0x9ec] ;  /* 0x0009ec0001377983 */ /* 0x000f220000300800 */
[----:B0-----:R-:W-:-:S03]  /*6a030*/  IADD3 R2, P6, R41, R17, RZ ;  /* 0x0000001129027210 */ /* 0x001fc60007fde0ff */
[----:B------:R2:W-:Y:S02]  /*6a040*/  STL [R1+0x29cc], R0 ;  /* 0x0029cc0001007387 */ /* 0x0005e40000100800 */
[----:B------:R-:W-:-:S05]  /*6a050*/  IMAD.X R3, R8, 0x1, R20, P6 ;  /* 0x0000000108037824 */ /* 0x000fca00030e0614 */
[----:B------:R0:W-:Y:S04]  /*6a060*/  STL.64 [R1+0x24b8], R2 ;  /* 0x0024b80201007387 */ /* 0x0001e80000100a00 */
[----:B------:R-:W4:Y:S01]  /*6a070*/  LDL.LU R4, [R1+0x9d0] ;  /* 0x0009d00001047983 */ /* 0x000f220000300800 */
[----:B--2---:R-:W-:Y:S02]  /*6a080*/  F2FP.SATFINITE.E4M3.F32.PACK_AB_MERGE_C R0, R61, R60, RZ ;  /* 0x0000003c3d00723e */ /* 0x004fe400048070ff */
[----:B0-----:R-:W-:-:S05]  /*6a090*/  F2FP.SATFINITE.E4M3.F32.PACK_AB_MERGE_C R2, R57, R56, RZ ;  /* 0x000000383902723e */ /* 0x001fca00048070ff */
[----:B------:R0:W-:Y:S04]  /*6a0a0*/  STL [R1+0x29f4], R2 ;  /* 0x0029f40201007387 */ /* 0x0001e80000100800 */
[----:B------:R-:W2:Y:S04]  /*6a0b0*/  LDL.LU R5, [R1+0x9d4] ;  /* 0x0009d40001057983 */ /* 0x000ea80000300800 */
[----:B------:R-:W-:Y:S04]  /*6a0c0*/  STL [R1+0x29f0], R0 ;  /* 0x0029f00001007387 */ /* 0x000fe80000100800 */
[----:B------:R-:W2:Y:S04]  /*6a0d0*/  LDL.LU R6, [R1+0x9d8] ;  /* 0x0009d80001067983 */ /* 0x000ea80000300800 */
[----:B------:R-:W2:Y:S04]  /*6a0e0*/  LDL.LU R7, [R1+0x9dc] ;  /* 0x0009dc0001077983 */ /* 0x000ea80000300800 */
[----:B------:R-:W2:Y:S04]  /*6a0f0*/  LDL.LU R56, [R1+0x9c0] ;  /* 0x0009c00001387983 */ /* 0x000ea80000300800 */
[----:B------:R-:W2:Y:S04]  /*6a100*/  LDL.LU R57, [R1+0x9c4] ;  /* 0x0009c40001397983 */ /* 0x000ea80000300800 */
[----:B------:R-:W2:Y:S04]  /*6a110*/  LDL.LU R60, [R1+0x9c8] ;  /* 0x0009c800013c7983 */ /* 0x000ea80000300800 */
[----:B------:R-:W2:Y:S01]  /*6a120*/  LDL.LU R61, [R1+0x9cc] ;  /* 0x0009cc00013d7983 */ /* 0x000ea20000300800 */
[----:B0-----:R-:W-:-:S05]  /*6a130*/  IADD3 R2, P6, R41, R18, RZ ;  /* 0x0000001229027210 */ /* 0x001fca0007fde0ff */
        /* <DEDUP_REMOVED lines=8> */
[----:B------:R-:W3:Y:S04]  /*6a1c0*/  LDL.LU R48, [R1+0xef0] ;  /* 0x000ef00001307983 */ /* 0x000ee80000300800 */
[----:B------:R-:W3:Y:S01]  /*6a1d0*/  LDL.LU R54, [R1+0xef4] ;  /* 0x000ef40001367983 */ /* 0x000ee20000300800 */
[----:B0-----:R-:W-:-:S03]  /*6a1e0*/  F2FP.SATFINITE.E4M3.F32.PACK_AB_MERGE_C R0, R45, R44, RZ ;  /* 0x0000002c2d00723e */ /* 0x001fc600048070ff */
[----:B------:R0:W-:Y:S04]  /*6a1f0*/  STL.64 [R1+0x24a8], R2 ;  /* 0x0024a80201007387 */ /* 0x0001e80000100a00 */
[----:B------:R1:W-:Y:S04]  /*6a200*/  STL [R1+0x283c], R0 ;  /* 0x00283c0001007387 */ /* 0x0003e80000100800 */
[----:B------:R-:W3:Y:S04]  /*6a210*/  LDL.LU R44, [R1+0xef8] ;  /* 0x000ef800012c7983 */ /* 0x000ee80000300800 */
[----:B------:R-:W3:Y:S01]  /*6a220*/  LDL.LU R45, [R1+0xefc] ;  /* 0x000efc00012d7983 */ /* 0x000ee20000300800 */
[----:B0-----:R-:W-:-:S02]  /*6a230*/  IADD3 R2, P6, R41, R23, RZ ;  /* 0x0000001729027210 */ /* 0x001fc40007fde0ff */
[----:B-1----:R-:W-:-:S03]  /*6a240*/  F2FP.SATFINITE.E4M3.F32.PACK_AB_MERGE_C R0, R52, R51, RZ ;  /* 0x000000333400723e */ /* 0x002fc600048070ff */
[----:B------:R-:W-:Y:S02]  /*6a250*/  IMAD.X R3, R8, 0x1, R25, P6 ;  /* 0x0000000108037824 */ /* 0x000fe400030e0619 */
[----:B------:R0:W-:Y:S04]  /*6a260*/  STL [R1+0x2838], R0 ;  /* 0x0028380001007387 */ /* 0x0001e80000100800 */
[----:B------:R-:W3:Y:S04]  /*6a270*/  LDL.LU R49, [R1+0xee0] ;  /* 0x000ee00001317983 */ /* 0x000ee80000300800 */
[----:B------:R-:W3:Y:S01]  /*6a280*/  LDL.LU R50, [R1+0xee4] ;  /* 0x000ee40001327983 */ /* 0x000ee20000300800 */
[----:B0-----:R-:W-:-:S03]  /*6a290*/  F2FP.SATFINITE.E4M3.F32.PACK_AB_MERGE_C R0, R47, R46, RZ ;  /* 0x0000002e2f00723e */ /* 0x001fc600048070ff */
[----:B------:R0:W-:Y:S04]  /*6a2a0*/  STL.64 [R1+0x24a0], R2 ;  /* 0x0024a00201007387 */ /* 0x0001e80000100a00 */
[----:B------:R4:W-:Y:S04]  /*6a2b0*/  STL [R1+0x294c], R0 ;  /* 0x00294c0001007387 */ /* 0x0009e80000100800 */
[----:B------:R-:W3:Y:S04]  /*6a2c0*/  LDL.LU R46, [R1+0xee8] ;  /* 0x000ee800012e7983 */ /* 0x000ee80000300800 */
[----:B------:R-:W3:Y:S04]  /*6a2d0*/  LDL.LU R47, [R1+0xeec] ;  /* 0x000eec00012f7983 */ /* 0x000ee80000300800 */
[----:B------:R-:W3:Y:S01]  /*6a2e0*/  LDL.LU R51, [R1+0x9b0] ;  /* 0x0009b00001337983 */ /* 0x000ee20000300800 */
[----:B0-----:R-:W-:-:S03]  /*6a2f0*/  IADD3 R2, P6, R41, R26, RZ ;  /* 0x0000001a29027210 */ /* 0x001fc60007fde0ff */
[----:B------:R-:W3:Y:S02]  /*6a300*/  LDL.LU R52, [R1+0x9b4] ;  /* 0x0009b40001347983 */ /* 0x000ee40000300800 */
[----:B------:R-:W-:Y:S01]  /*6a310*/  IMAD.X R3, R8, 0x1, R29, P6 ;  /* 0x0000000108037824 */ /* 0x000fe200030e061d */
[----:B----4-:R-:W-:-:S05]  /*6a320*/  F2FP.SATFINITE.E4M3.F32.PACK_AB_MERGE_C R0, R55, R53, RZ ;  /* 0x000000353700723e */ /* 0x010fca00048070ff */
[----:B------:R-:W-:Y:S04]  /*6a330*/  STL [R1+0x2948], R0 ;  /* 0x0029480001007387 */ /* 0x000fe80000100800 */
[----:B------:R-:W4:Y:S04]  /*6a340*/  LDL.LU R53, [R1+0x9b8] ;  /* 0x0009b80001357983 */ /* 0x000f280000300800 */
[----:B------:R-:W4:Y:S04]  /*6a350*/  LDL.LU R55, [R1+0x9bc] ;  /* 0x0009bc0001377983 */ /* 0x000f280000300800 */
[----:B------:R0:W-:Y:S02]  /*6a360*/  STL.64 [R1+0x2498], R2 ;  /* 0x0024980201007387 */ /* 0x0001e40000100a00 */
[----:B0-----:R-:W-:-:S05]  /*6a370*/  IADD3 R2, P6, R41, R27, RZ ;  /* 0x0000001b29027210 */ /* 0x001fca0007fde0ff */
[----:B------:R-:W-:Y:S01]  /*6a380*/  IMAD.X R3, R8, 0x1, R31, P6 ;  /* 0x0000000108037824 */ /* 0x000fe200030e061f */
[----:B--2---:R-:W-:-:S05]  /*6a390*/  F2FP.SATFINITE.E4M3.F32.PACK_AB_MERGE_C R4, R5, R4, RZ ;  /* 0x000000040504723e */ /* 0x004fca00048070ff */
[----:B------:R-:W-:Y:S01]  /*6a3a0*/  STL [R1+0x2974], R4 ;  /* 0x0029740401007387 */ /* 0x000fe20000100800 */
[----:B------:R-:W-:-:S05]  /*6a3b0*/  F2FP.SATFINITE.E4M3.F32.PACK_AB_MERGE_C R0, R7, R6, RZ ;  /* 0x000000060700723e */ /* 0x000fca00048070ff */
[----:B------:R0:W-:Y:S04]  /*6a3c0*/  STL [R1+0x2970], R0 ;  /* 0x0029700001007387 */ /* 0x0001e80000100800 */
[----:B------:R1:W-:Y:S04]  /*6a3d0*/  STL.64 [R1+0x2490], R2 ;  /* 0x0024900201007387 */ /* 0x0003e80000100a00 */
[----:B------:R-:W2:Y:S01]  /*6a3e0*/  LDL.LU R6, [R1+0x9a0] ;  /* 0x0009a00001067983 */ /* 0x000ea20000300800 */
[----:B0-----:R-:W-:Y:S02]  /*6a3f0*/  F2FP.SATFINITE.E4M3.F32.PACK_AB_MERGE_C R0, R61, R60, RZ ;  /* 0x0000003c3d00723e */ /* 0x001fe400048070ff */
[----:B-1----:R-:W-:-:S05]  /*6a400*/  F2FP.SATFINITE.E4M3.F32.PACK_AB_MERGE_C R2, R57, R56, RZ ;  /* 0x000000383902723e */ /* 0x002fca00048070ff */
[----:B------:R0:W-:Y:S04]  /*6a410*/  STL [R1+0x29a8], R2 ;  /* 0x0029a80201007387 */ /* 0x0001e80000100800 */
[----:B------:R-:W2:Y:S04]  /*6a420*/  LDL.LU R7, [R1+0x9a4] ;  /* 0x0009a40001077983 */ /* 0x000ea80000300800 */
[----:B------:R-:W-:Y:S04]  /*6a430*/  STL [R1+0x29a4], R0 ;  /* 0x0029a40001007387 */ /* 0x000fe80000100800 */
[----:B------:R-:W2:Y:S04]  /*6a440*/  LDL.LU R56, [R1+0x9a8] ;  /* 0x0009a80001387983 */ /* 0x000ea80000300800 */
[----:B------:R-:W2:Y:S04]  /*6a450*/  LDL.LU R57, [R1+0x9ac] ;  /* 0x0009ac0001397983 */ /* 0x000ea80000300800 */
[----:B------:R-:W2:Y:S04]  /*6a460*/  LDL.LU R60, [R1+0x990] ;  /* 0x00099000013c7983 */ /* 0x000ea80000300800 */
[----:B------:R-:W2:Y:S01]  /*6a470*/  LDL.LU R61, [R1+0x994] ;  /* 0x00099400013d7983 */ /* 0x000ea20000300800 */
[----:B0-----:R-:W-:-:S05]  /*6a480*/  IADD3 R2, P6, R41, R28, RZ ;  /* 0x0000001c29027210 */ /* 0x001fca0007fde0ff */
[----:B------:R-:W-:-:S05]  /*6a490*/  IMAD.X R3, R8, 0x1, R32, P6 ;  /* 0x0000000108037824 */ /* 0x000fca00030e0620 */
[----:B------:R3:W-:Y:S02]  /*6a4a0*/  STL.64 [R1+0x2480], R2 ;  /* 0x0024800201007387 */ /* 0x0007e40000100a00 */
[----:B---3--:R-:W-:Y:S02]  /*6a4b0*/  F2FP.SATFINITE.E4M3.F32.PACK_AB_MERGE_C R2, R54, R48, RZ ;  /* 0x000000303602723e */ /* 0x008fe400048070ff */
[----:B------:R-:W3:Y:S04]  /*6a4c0*/  LDL.LU R48, [R1+0x998] ;  /* 0x0009980001307983 */ /* 0x000ee80000300800 */
[----:B------:R0:W-:Y:S04]  /*6a4d0*/  STL [R1+0x29c8], R2 ;  /* 0x0029c80201007387 */ /* 0x0001e80000100800 */
[----:B------:R-:W3:Y:S01]  /*6a4e0*/  LDL.LU R54, [R1+0x99c] ;  /* 0x00099c0001367983 */ /* 0x000ee20000300800 */
[----:B------:R-:W-:-:S02]  /*6a4f0*/  F2FP.SATFINITE.E4M3.F32.PACK_AB_MERGE_C R0, R45, R44, RZ ;  /* 0x0000002c2d00723e */ /* 0x000fc400048070ff */
[----:B0-----:R-:W-:-:S03]  /*6a500*/  IADD3 R2, P6, R41, R30, RZ ;  /* 0x0000001e29027210 */ /* 0x001fc60007fde0ff */
[----:B------:R-:W-:Y:S02]  /*6a510*/  STL [R1+0x29c4], R0 ;  /* 0x0029c40001007387 */ /* 0x000fe40000100800 */
[----:B------:R-:W-:Y:S02]  /*6a520*/  IMAD.X R3, R8, 0x1, R33, P6 ;  /* 0x0000000108037824 */ /* 0x000fe400030e0621 */
[----:B------:R-:W3:Y:S04]  /*6a530*/  LDL.LU R44, [R1+0x980] ;  /* 0x00098000012c7983 */ /* 0x000ee80000300800 */
[----:B------:R-:W3:Y:S04]  /*6a540*/  LDL.LU R45, [R1+0x984] ;  /* 0x00098400012d7983 */ /* 0x000ee80000300800 */
[----:B------:R0:W-:Y:S01]  /*6a550*/  STL.64 [R1+0x2488], R2 ;  /* 0x0024880201007387 */ /* 0x0001e20000100a00 */
[----:B------:R-:W-:-:S05]  /*6a560*/  F2FP.SATFINITE.E4M3.F32.PACK_AB_MERGE_C R4, R50, R49, RZ ;  /* 0x000000313204723e */ /* 0x000fca00048070ff */
[----:B------:R-:W-:Y:S01]  /*6a570*/  STL [R1+0x29e8], R4 ;  /* 0x0029e80401007387 */ /* 0x000fe20000100800 */
[----:B0-----:R-:W-:Y:S02]  /*6a580*/  IADD3 R2, P6, R41, R34, RZ ;  /* 0x0000002229027210 */ /* 0x001fe40007fde0ff */
[----:B------:R-:W-:-:S03]  /*6a590*/  F2FP.SATFINITE.E4M3.F32.PACK_AB_MERGE_C R0, R47, R46, RZ ;  /* 0x0000002e2f00723e */ /* 0x000fc600048070ff */
[----:B------:R-:W-:Y:S02]  /*6a5a0*/  IMAD.X R3, R8, 0x1, R36, P6 ;  /* 0x0000000108037824 */ /* 0x000fe400030e0624 */
[----:B------:R-:W-:Y:S04]  /*6a5b0*/  STL [R1+0x29e4], R0 ;  /* 0x0029e40001007387 */ /* 0x000fe80000100800 */
[----:B------:R-:W3:Y:S04]  /*6a5c0*/  LDL.LU R46, [R1+0x988] ;  /* 0x00098800012e7983 */ /* 0x000ee80000300800 */
[----:B------:R-:W3:Y:S04]  /*6a5d0*/  LDL.LU R47, [R1+0x98c] ;  /* 0x00098c00012f7983 */ /* 0x000ee80000300800 */
[----:B------:R0:W-:Y:S04]  /*6a5e0*/  STL.64 [R1+0x2478], R2 ;  /* 0x0024780201007387 */ /* 0x0001e80000100a00 */
[----:B------:R-:W3:Y:S01]  /*6a5f0*/  LDL.LU R49, [R1+0x970] ;  /* 0x0009700001317983 */ /* 0x000ee20000300800 */
[----:B0-----:R-:W-:-:S05]  /*6a600*/  F2FP.SATFINITE.E4M3.F32.PACK_AB_MERGE_C R2, R52, R51, RZ ;  /* 0x000000333402723e */ /* 0x001fca00048070ff */
[----:B------:R0:W-:Y:S04]  /*6a610*/  STL [R1+0x2a04], R2 ;  /* 0x002a040201007387 */ /* 0x0001e80000100800 */
[----:B------:R-:W3:Y:S01]  /*6a620*/  LDL.LU R50, [R1+0x974] ;  /* 0x0009740001327983 */ /* 0x000ee20000300800 */
[----:B0-----:R-:W-:-:S05]  /*6a630*/  IADD3 R2, P6, R41, R35, RZ ;  /* 0x0000002329027210 */ /* 0x001fca0007fde0ff */
[----:B------:R-:W-:Y:S01]  /*6a640*/  IMAD.X R3, R8, 0x1, R38, P6 ;  /* 0x0000000108037824 */ /* 0x000fe200030e0626 */
[----:B----4-:R-:W-:-:S05]  /*6a650*/  F2FP.SATFINITE.E4M3.F32.PACK_AB_MERGE_C R0, R55, R53, RZ ;  /* 0x000000353700723e */ /* 0x010fca00048070ff */
[----:B------:R-:W-:Y:S04]  /*6a660*/  STL [R1+0x2a00], R0 ;  /* 0x002a000001007387 */ /* 0x000fe80000100800 */
[----:B------:R-:W4:Y:S04]  /*6a670*/  LDL.LU R51, [R1+0x978] ;  /* 0x0009780001337983 */ /* 0x000f280000300800 */
[----:B------:R-:W4:Y:S04]  /*6a680*/  LDL.LU R52, [R1+0x97c] ;  /* 0x00097c0001347983 */ /* 0x000f280000300800 */
[----:B------:R-:W4:Y:S04]  /*6a690*/  LDL.LU R53, [R1+0x960] ;  /* 0x0009600001357983 */ /* 0x000f280000300800 */
[----:B------:R-:W4:Y:S04]  /*6a6a0*/  LDL.LU R55, [R1+0x964] ;  /* 0x0009640001377983 */ /* 0x000f280000300800 */
[----:B------:R0:W-:Y:S02]  /*6a6b0*/  STL.64 [R1+0x2470], R2 ;  /* 0x0024700201007387 */ /* 0x0001e40000100a00 */
[----:B0-----:R-:W-:-:S05]  /*6a6c0*/  IADD3 R2, P6, R41, R37, RZ ;  /* 0x0000002529027210 */ /* 0x001fca0007fde0ff */
[----:B------:R-:W-:-:S05]  /*6a6d0*/  IMAD.X R3, R8, 0x1, R39, P6 ;  /* 0x0000000108037824 */ /* 0x000fca00030e0627 */
[----:B------:R2:W-:Y:S02]  /*6a6e0*/  STL.64 [R1+0x2468], R2 ;  /* 0x0024680201007387 */ /* 0x0005e40000100a00 */
[----:B--2---:R-:W-:-:S05]  /*6a6f0*/  F2FP.SATFINITE.E4M3.F32.PACK_AB_MERGE_C R3, R7, R6, RZ ;  /* 0x000000060703723e */ /* 0x004fca00048070ff */
[----:B------:R-:W-:Y:S01]  /*6a700*/  STL [R1+0x2764], R3 ;  /* 0x0027640301007387 */ /* 0x000fe20000100800 */
[----:B------:R-:W-:-:S03]  /*6a710*/  F2FP.SATFINITE.E4M3.F32.PACK_AB_MERGE_C R2, R57, R56, RZ ;  /* 0x000000383902723e */ /* 0x000fc600048070ff */
[----:B------:R-:W2:Y:S01]  /*6a720*/  LDL.LU R56, [R1+0x968] ;  /* 0x0009680001387983 */ /* 0x000ea20000300800 */
[----:B------:R-:W-:-:S03]  /*6a730*/  F2FP.SATFINITE.E4M3.F32.PACK_AB_MERGE_C R0, R61, R60, RZ ;  /* 0x0000003c3d00723e */ /* 0x000fc600048070ff */
[----:B------:R0:W-:Y:S04]  /*6a740*/  STL [R1+0x276c], R2 ;  /* 0x00276c0201007387 */ /* 0x0001e80000100800 */
[----:B------:R-:W2:Y:S04]  /*6a750*/  LDL.LU R57, [R1+0x96c] ;  /* 0x00096c0001397983 */ /* 0x000ea80000300800 */
[----:B------:R-:W-:Y:S04]  /*6a760*/  STL [R1+0x27e4], R0 ;  /* 0x0027e40001007387 */ /* 0x000fe80000100800 */
[----:B------:R-:W2:Y:S04]  /*6a770*/  LDL.LU R60, [R1+0xed0] ;  /* 0x000ed000013c7983 */ /* 0x000ea80000300800 */
[----:B------:R-:W2:Y:S01]  /*6a780*/  LDL.LU R61, [R1+0xed4] ;  /* 0x000ed400013d7983 */ /* 0x000ea20000300800 */
[----:B------:R-:W-:-:S02]  /*6a790*/  SHF.R.S32.HI R8, RZ, 0x1f, R40 ;  /* 0x0000001fff087819 */ /* 0x000fc40000011428 */
[----:B0-----:R-:W-:-:S05]  /*6a7a0*/  IADD3 R2, P6, R40, R9, RZ ;  /* 0x0000000928027210 */ /* 0x001fca0007fde0ff */
[----:B------:R-:W-:-:S05]  /*6a7b0*/  IMAD.X R3, R8, 0x1, R58, P6 ;  /* 0x0000000108037824 */ /* 0x000fca00030e063a */
[----:B------:R3:W-:Y:S04]  /*6a7c0*/  STL.64 [R1+0x2460], R2 ;  /* 0x0024600201007387 */ /* 0x0007e80000100a00 */
[----:B------:R-:W2:Y:S01]  /*6a7d0*/  LDL.LU R6, [R1+0xed8] ;  /* 0x000ed80001067983 */ /* 0x000ea20000300800 */
[----:B---3--:R-:W-:-:S05]  /*6a7e0*/  F2FP.SATFINITE.E4M3.F32.PACK_AB_MERGE_C R2, R54, R48, RZ ;  /* 0x000000303602723e */ /* 0x008fca00048070ff */
[----:B------:R0:W-:Y:S04]  /*6a7f0*/  STL [R1+0x27e8], R2 ;  /* 0x0027e80201007387 */ /* 0x0001e80000100800 */
[----:B------:R-:W3:Y:S01]  /*6a800*/  LDL.LU R7, [R1+0xedc] ;  /* 0x000edc0001077983 */ /* 0x000ee20000300800 */
[----:B------:R-:W-:Y:S02]  /*6a810*/  F2FP.SATFINITE.E4M3.F32.PACK_AB_MERGE_C R0, R45, R44, RZ ;  /* 0x0000002c2d00723e */ /* 0x000fe400048070ff */
[----:B0-----:R-:W-:-:S03]  /*6a820*/  IADD3 R2, P6, R40, R10, RZ ;  /* 0x0000000a28027210 */ /* 0x001fc60007fde0ff */
[----:B------:R0:W-:Y:S04]  /*6a830*/  STL [R1+0x26b0], R0 ;  /* 0x0026b00001007387 */ /* 0x0001e80000100800 */
[----:B------:R-:W3:Y:S04]  /*6a840*/  LDL.LU R44, [R1+0xec0] ;  /* 0x000ec000012c7983 */ /* 0x000ee80000300800 */
[----:B------:R-:W3:Y:S01]  /*6a850*/  LDL.LU R45, [R1+0xec4] ;  /* 0x000ec400012d7983 */ /* 0x000ee20000300800 */
[----:B------:R-:W-:-:S03]  /*6a860*/  IMAD.X R3, R8, 0x1, R12, P6 ;  /* 0x0000000108037824 */ /* 0x000fc600030e060c */
[----:B------:R-:W3:Y:S04]  /*6a870*/  LDL.LU R48, [R1+0xec8] ;  /* 0x000ec80001307983 */ /* 0x000ee80000300800 */
[----:B------:R-:W3:Y:S04]  /*6a880*/  LDL.LU R54, [R1+0xecc] ;  /* 0x000ecc0001367983 */ /* 0x000ee80000300800 */
[----:B------:R1:W-:Y:S01]  /*6a890*/  STL.64 [R1+0x2458], R2 ;  /* 0x0024580201007387 */ /* 0x0003e20000100a00 */
[----:B0-----:R-:W-:Y:S02]  /*6a8a0*/  F2FP.SATFINITE.E4M3.F32.PACK_AB_MERGE_C R0, R47, R46, RZ ;  /* 0x0000002e2f00723e */ /* 0x001fe400048070ff */
[----:B-1----:R-:W-:-:S03]  /*6a8b0*/  IADD3 R2, P6, R40, R11, RZ ;  /* 0x0000000b28027210 */ /* 0x002fc60007fde0ff */
[----:B------:R0:W-:Y:S02]  /*6a8c0*/  STL [R1+0x26cc], R0 ;  /* 0x0026cc0001007387 */ /* 0x0001e40000100800 */
[----:B------:R-:W-:Y:S02]  /*6a8d0*/  IMAD.X R3, R8, 0x1, R14, P6 ;  /* 0x0000000108037824 */ /* 0x000fe400030e060e */
[----:B------:R-:W3:Y:S04]  /*6a8e0*/  LDL.LU R46, [R1+0x950] ;  /* 0x00095000012e7983 */ /* 0x000ee80000300800 */
[----:B------:R-:W3:Y:S01]  /*6a8f0*/  LDL.LU R47, [R1+0x954] ;  /* 0x00095400012f7983 */ /* 0x000ee20000300800 */
[----:B0-----:R-:W-:-:S05]  /*6a900*/  F2FP.SATFINITE.E4M3.F32.PACK_AB_MERGE_C R0, R50, R49, RZ ;  /* 0x000000313200723e */ /* 0x001fca00048070ff */
[----:B------:R-:W-:Y:S04]  /*6a910*/  STL [R1+0x2654], R0 ;  /* 0x0026540001007387 */ /* 0x000fe80000100800 */
[----:B------:R4:W-:Y:S04]  /*6a920*/  STL.64 [R1+0x2450], R2 ;  /* 0x0024500201007387 */ /* 0x0009e80000100a00 */
[----:B------:R-:W3:Y:S01]  /*6a930*/  LDL.LU R4, [R1+0x958] ;  /* 0x0009580001047983 */ /* 0x000ee20000300800 */
[----:B----4-:R-:W-:-:S05]  /*6a940*/  F2FP.SATFINITE.E4M3.F32.PACK_AB_MERGE_C R2, R52, R51, RZ ;  /* 0x000000333402723e */ /* 0x010fca00048070ff */
[----:B------:R0:W-:Y:S01]  /*6a950*/  STL [R1+0x2660], R2 ;  /* 0x0026600201007387 */ /* 0x0001e20000100800 */
[----:B------:R-:W-:-:S03]  /*6a960*/  F2FP.SATFINITE.E4M3.F32.PACK_AB_MERGE_C R0, R55, R53, RZ ;  /* 0x000000353700723e */ /* 0x000fc600048070ff */
[----:B------:R-:W4:Y:S04]  /*6a970*/  LDL.LU R5, [R1+0x95c] ;  /* 0x00095c0001057983 */ /* 0x000f280000300800 */
[----:B------:R-:W-:Y:S04]  /*6a980*/  STL [R1+0x25ec], R0 ;  /* 0x0025ec0001007387 */ /* 0x000fe80000100800 */
[----:B------:R-:W4:Y:S04]  /*6a990*/  LDL.LU R49, [R1+0x940] ;  /* 0x0009400001317983 */ /* 0x000f280000300800 */
[----:B------:R-:W4:Y:S01]  /*6a9a0*/  LDL.LU R50, [R1+0x944] ;  /* 0x0009440001327983 */ /* 0x000f220000300800 */
[----:B0-----:R-:W-:-:S03]  /*6a9b0*/  IADD3 R2, P6, R40, R13, RZ ;  /* 0x0000000d28027210 */ /* 0x001fc60007fde0ff */
[----:B------:R-:W4:Y:S04]  /*6a9c0*/  LDL.LU R51, [R1+0x948] ;  /* 0x0009480001337983 */ /* 0x000f280000300800 */
[----:B------:R-:W4:Y:S01]  /*6a9d0*/  LDL.LU R52, [R1+0x94c] ;  /* 0x00094c0001347983 */ /* 0x000f220000300800 */
[----:B------:R-:W-:-:S03]  /*6a9e0*/  IMAD.X R3, R8, 0x1, R15, P6 ;  /* 0x0000000108037824 */ /* 0x000fc600030e060f */
[----:B------:R-:W4:Y:S04]  /*6a9f0*/  LDL.LU R53, [R1+0x930] ;  /* 0x0009300001357983 */ /* 0x000f280000300800 */
[----:B------:R-:W4:Y:S04]  /*6aa00*/  LDL.LU R55, [R1+0x934] ;  /* 0x0009340001377983 */ /* 0x000f280000300800 */
[----:B------:R2:W-:Y:S02]  /*6aa10*/  STL.64 [R1+0x2448], R2 ;  /* 0x0024480201007387 */ /* 0x0005e40000100a00 */
[----:B--2---:R-:W-:-:S02]  /*6aa20*/  F2FP.SATFINITE.E4M3.F32.PACK_AB_MERGE_C R2, R57, R56, RZ ;  /* 0x000000383902723e */ /* 0x004fc400048070ff */
[----:B------:R-:W2:Y:S04]  /*6aa30*/  LDL.LU R56, [R1+0x938] ;  /* 0x0009380001387983 */ /* 0x000ea80000300800 */
[----:B------:R0:W-:Y:S04]  /*6aa40*/  STL [R1+0x2600], R2 ;  /* 0x0026000201007387 */ /* 0x0001e80000100800 */
[----:B------:R-:W2:Y:S01]  /*6aa50*/  LDL.LU R57, [R1+0x93c] ;  /* 0x00093c0001397983 */ /* 0x000ea20000300800 */
[----:B------:R-:W-:-:S05]  /*6aa60*/  F2FP.SATFINITE.E4M3.F32.PACK_AB_MERGE_C R0, R61, R60, RZ ;  /* 0x0000003c3d00723e */ /* 0x000fca00048070ff */
[----:B------:R-:W-:Y:S04]  /*6aa70*/  STL [R1+0x256c], R0 ;  /* 0x00256c0001007387 */ /* 0x000fe80000100800 */
        /* <DEDUP_REMOVED lines=8> */
[----:B------:R0:W-:Y:S01]  /*6ab00*/  STL [R1+0x2574], R6 ;  /* 0x0025740601007387 */ /* 0x0001e20000100800 */
[----:B------:R-:W-:-:S05]  /*6ab10*/  F2FP.SATFINITE.E4M3.F32.PACK_AB_MERGE_C R0, R45, R44, RZ ;  /* 0x0000002c2d00723e */ /* 0x000fca00048070ff */
[----:B------:R-:W-:Y:S04]  /*6ab20*/  STL [R1+0x255c], R0 ;  /* 0x00255c0001007387 */ /* 0x000fe80000100800 */
[----:B------:R-:W3:Y:S04]  /*6ab30*/  LDL.LU R44, [R1+0x928] ;  /* 0x00092800012c7983 */ /* 0x000ee80000300800 */
[----:B------:R-:W3:Y:S04]  /*6ab40*/  LDL.LU R45, [R1+0x92c] ;  /* 0x00092c00012d7983 */ /* 0x000ee80000300800 */
[----:B------:R1:W-:Y:S04]  /*6ab50*/  STL.64 [R1+0x2438], R2 ;  /* 0x0024380201007387 */ /* 0x0003e80000100a00 */
[----:B0-----:R-:W3:Y:S01]  /*6ab60*/  LDL.LU R6, [R1+0x910] ;  /* 0x0009100001067983 */ /* 0x001ee20000300800 */
[----:B-1----:R-:W-:-:S05]  /*6ab70*/  F2FP.SATFINITE.E4M3.F32.PACK_AB_MERGE_C R2, R54, R48, RZ ;  /* 0x000000303602723e */ /* 0x002fca00048070ff */
[----:B------:R0:W-:Y:S01]  /*6ab80*/  STL [R1+0x2558], R2 ;  /* 0x0025580201007387 */ /* 0x0001e20000100800 */
[----:B------:R-:W-:-:S03]  /*6ab90*/  F2FP.SATFINITE.E4M3.F32.PACK_AB_MERGE_C R0, R47, R46, RZ ;  /* 0x0000002e2f00723e */ /* 0x000fc600048070ff */
[----:B------:R-:W3:Y:S01]  /*6aba0*/  LDL.LU R54, [R1+0x914] ;  /* 0x0009140001367983 */ /* 0x000ee20000300800 */
[----:B0-----:R-:W-:-:S03]  /*6abb0*/  IADD3 R2, P6, R40, R18, RZ ;  /* 0x0000001228027210 */ /* 0x001fc60007fde0ff */
[----:B------:R-:W-:Y:S02]  /*6abc0*/  STL [R1+0x253c], R0 ;  /* 0x00253c0001007387 */ /* 0x000fe40000100800 */
[----:B------:R-:W-:Y:S02]  /*6abd0*/  IMAD.X R3, R8, 0x1, R21, P6 ;  /* 0x0000000108037824 */ /* 0x000fe400030e0615 */
[----:B------:R-:W3:Y:S04]  /*6abe0*/  LDL.LU R7, [R1+0x918] ;  /* 0x0009180001077983 */ /* 0x000ee80000300800 */
[----:B------:R-:W3:Y:S04]  /*6abf0*/  LDL.LU R48, [R1+0x91c] ;  /* 0x00091c0001307983 */ /* 0x000ee80000300800 */
[----:B------:R-:W3:Y:S04]  /*6ac00*/  LDL.LU R46, [R1+0x900] ;  /* 0x00090000012e7983 */ /* 0x000ee80000300800 */
[----:B------:R0:W-:Y:S04]  /*6ac10*/  STL.64 [R1+0x2430], R2 ;  /* 0x0024300201007387 */ /* 0x0001e80000100a00 */
[----:B------:R-:W3:Y:S01]  /*6ac20*/  LDL.LU R47, [R1+0x904] ;  /* 0x00090400012f7983 */ /* 0x000ee20000300800 */
[----:B0-----:R-:W-:-:S05]  /*6ac30*/  IADD3 R2, P6, R40, R22, RZ ;  /* 0x0000001628027210 */ /* 0x001fca0007fde0ff */
[----:B------:R-:W-:Y:S01]  /*6ac40*/  IMAD.X R3, R8, 0x1, R24, P6 ;  /* 0x0000000108037824 */ /* 0x000fe200030e0618 */
[----:B----4-:R-:W-:-:S05]  /*6ac50*/  F2FP.SATFINITE.E4M3.F32.PACK_AB_MERGE_C R4, R5, R4, RZ ;  /* 0x000000040504723e */ /* 0x010fca00048070ff */
[----:B------:R-:W-:Y:S01]  /*6ac60*/  STL [R1+0x2538], R4 ;  /* 0x0025380401007387 */ /* 0x000fe20000100800 */
[----:B------:R-:W-:-:S05]  /*6ac70*/  F2FP.SATFINITE.E4M3.F32.PACK_AB_MERGE_C R0, R50, R49, RZ ;  /* 0x000000313200723e */ /* 0x000fca00048070ff */
[----:B------:R-:W-:Y:S04]  /*6ac80*/  STL [R1+0x275c], R0 ;  /* 0x00275c0001007387 */ /* 0x000fe80000100800 */
[----:B------:R0:W-:Y:S04]  /*6ac90*/  STL.64 [R1+0x2428], R2 ;  /* 0x0024280201007387 */ /* 0x0001e80000100a00 */
[----:B------:R-:W4:Y:S01]  /*6aca0*/  LDL.LU R49, [R1+0x908] ;  /* 0x0009080001317983 */ /* 0x000f220000300800 */
[----:B0-----:R-:W-:Y:S02]  /*6acb0*/  F2FP.SATFINITE.E4M3.F32.PACK_AB_MERGE_C R2, R52, R51, RZ ;  /* 0x000000333402723e */ /* 0x001fe400048070ff */
[----:B------:R-:W-:-:S03]  /*6acc0*/  F2FP.SATFINITE.E4M3.F32.PACK_AB_MERGE_C R0, R55, R53, RZ ;  /* 0x000000353700723e */ /* 0x000fc600048070ff */
[----:B------:R0:W-:Y:S04]  /*6acd0*/  STL [R1+0x2770], R2 ;  /* 0x0027700201007387 */ /* 0x0001e80000100800 */
[----:B------:R-:W4:Y:S01]  /*6ace0*/  LDL.LU R50, [R1+0x90c] ;  /* 0x00090c0001327983 */ /* 0x000f220000300800 */
[----:B0-----:R-:W-:-:S03]  /*6acf0*/  IADD3 R2, P6, R40, R23, RZ ;  /* 0x0000001728027210 */ /* 0x001fc60007fde0ff */
[----:B------:R-:W-:Y:S02]  /*6ad00*/  STL [R1+0x27d4], R0 ;  /* 0x0027d40001007387 */ /* 0x000fe40000100800 */
[----:B------:R-:W-:Y:S02]  /*6ad10*/  IMAD.X R3, R8, 0x1, R25, P6 ;  /* 0x0000000108037824 */ /* 0x000fe400030e0619 */
[----:B------:R-:W4:Y:S04]  /*6ad20*/  LDL.LU R51, [R1+0xeb0] ;  /* 0x000eb00001337983 */ /* 0x000f280000300800 */
[----:B------:R-:W4:Y:S04]  /*6ad30*/  LDL.LU R52, [R1+0xeb4] ;  /* 0x000eb40001347983 */ /* 0x000f280000300800 */
[----:B------:R2:W-:Y:S04]  /*6ad40*/  STL.64 [R1+0x2420], R2 ;  /* 0x0024200201007387 */ /* 0x0005e80000100a00 */
[----:B------:R-:W4:Y:S01]  /*6ad50*/  LDL.LU R53, [R1+0xeb8] ;  /* 0x000eb80001357983 */ /* 0x000f220000300800 */
[----:B--2---:R-:W-:-:S05]  /*6ad60*/  F2FP.SATFINITE.E4M3.F32.PACK_AB_MERGE_C R2, R57, R56, RZ ;  /* 0x000000383902723e */ /* 0x004fca00048070ff */
[----:B------:R0:W-:Y:S04]  /*6ad70*/  STL [R1+0x27d8], R2 ;  /* 0x0027d80201007387 */ /* 0x0001e80000100800 */
[----:B------:R-:W2:Y:S01]  /*6ad80*/  LDL.LU R55, [R1+0xebc] ;  /* 0x000ebc0001377983 */ /* 0x000ea20000300800 */
[----:B------:R-:W-:-:S05]  /*6ad90*/  F2FP.SATFINITE.E4M3.F32.PACK_AB_MERGE_C R0, R61, R60, RZ ;  /* 0x0000003c3d00723e */ /* 0x000fca00048070ff */
[----:B------:R-:W-:Y:S04]  /*6ada0*/  STL [R1+0x26c0], R0 ;  /* 0x0026c00001007387 */ /* 0x000fe80000100800 */
[----:B------:R-:W2:Y:S04]  /*6adb0*/  LDL.LU R56, [R1+0xea0] ;  /* 0x000ea00001387983 */ /* 0x000ea80000300800 */
[----:B------:R-:W2:Y:S01]  /*6adc0*/  LDL.LU R57, [R1+0xea4] ;  /* 0x000ea40001397983 */ /* 0x000ea20000300800 */
[----:B0-----:R-:W-:-:S03]  /*6add0*/  IADD3 R2, P6, R40, R26, RZ ;  /* 0x0000001a28027210 */ /* 0x001fc60007fde0ff */
[----:B------:R-:W2:Y:S02]  /*6ade0*/  LDL.LU R60, [R1+0xea8] ;  /* 0x000ea800013c7983 */ /* 0x000ea40000300800 */
[----:B------:R-:W-:Y:S02]  /*6adf0*/  IMAD.X R3, R8, 0x1, R29, P6 ;  /* 0x0000000108037824 */ /* 0x000fe400030e061d */
[----:B------:R-:W2:Y:S04]  /*6ae00*/  LDL.LU R61, [R1+0xeac] ;  /* 0x000eac00013d7983 */ /* 0x000ea80000300800 */
[----:B------:R0:W-:Y:S02]  /*6ae10*/  STL.64 [R1+0x2418], R2 ;  /* 0x0024180201007387 */ /* 0x0001e40000100a00 */
[----:B0-----:R-:W-:-:S05]  /*6ae20*/  IADD3 R2, P6, R40, R27, RZ ;  /* 0x0000001b28027210 */ /* 0x001fca0007fde0ff */
[----:B------:R-:W-:Y:S01]  /*6ae30*/  IMAD.X R3, R8, 0x1, R31, P6 ;  /* 0x0000000108037824 */ /* 0x000fe200030e061f */
[----:B------:R-:W-:-:S05]  /*6ae40*/  IADD3 R42, P6, R40, R28, RZ ;  /* 0x0000001c282a7210 */ /* 0x000fca0007fde0ff */
[----:B------:R-:W-:Y:S01]  /*6ae50*/  IMAD.X R43, R8, 0x1, R32, P6 ;  /* 0x00000001082b7824 */ /* 0x000fe200030e0620 */
[----:B---3--:R-:W-:-:S05]  /*6ae60*/  F2FP.SATFINITE.E4M3.F32.PACK_AB_MERGE_C R0, R45, R44, RZ ;  /* 0x0000002c2d00723e */ /* 0x008fca00048070ff */
[----:B------:R-:W-:Y:S04]  /*6ae70*/  STL [R1+0x2890], R0 ;  /* 0x0028900001007387 */ /* 0x000fe80000100800 */
[----:B------:R-:W3:Y:S04]  /*6ae80*/  LDL.LU R44, [R1+0x8f0] ;  /* 0x0008f000012c7983 */ /* 0x000ee80000300800 */
[----:B------:R-:W3:Y:S01]  /*6ae90*/  LDL.LU R45, [R1+0x8f4] ;  /* 0x0008f400012d7983 */ /* 0x000ee20000300800 */
[----:B------:R-:W-:-:S05]  /*6aea0*/  F2FP.SATFINITE.E4M3.F32.PACK_AB_MERGE_C R54, R54, R6, RZ ;  /* 0x000000063636723e */ /* 0x000fca00048070ff */
[----:B------:R-:W-:Y:S04]  /*6aeb0*/  STL [R1+0x2eb8], R54 ;  /* 0x002eb83601007387 */ /* 0x000fe80000100800 */
[----:B------:R0:W-:Y:S02]  /*6aec0*/  STL.64 [R1+0x2408], R2 ;  /* 0x0024080201007387 */ /* 0x0001e40000100a00 */
[----:B0-----:R-:W-:Y:S02]  /*6aed0*/  F2FP.SATFINITE.E4M3.F32.PACK_AB_MERGE_C R3, R48, R7, RZ ;  /* 0x000000073003723e */ /* 0x001fe400048070ff */
[----:B------:R-:W3:Y:S01]  /*6aee0*/  LDL.LU R2, [R1+0x8f8] ;  /* 0x0008f80001027983 */ /* 0x000ee20000300800 */
[----:B------:R-:W-:-:S03]  /*6aef0*/  F2FP.SATFINITE.E4M3.F32.PACK_AB_MERGE_C R0, R47, R46, RZ ;  /* 0x0000002e2f00723e */ /* 0x000fc600048070ff */
[----:B------:R-:W-:Y:S04]  /*6af00*/  STL [R1+0x265c], R3 ;  /* 0x00265c0301007387 */ /* 0x000fe80000100800 */
[----:B------:R-:W3:Y:S04]  /*6af10*/  LDL.LU R4, [R1+0x8fc] ;  /* 0x0008fc0001047983 */ /* 0x000ee80000300800 */
[----:B------:R-:W-:Y:S04]  /*6af20*/  STL [R1+0x25e8], R0 ;  /* 0x0025e80001007387 */ /* 0x000fe80000100800 */
[----:B------:R-:W3:Y:S04]  /*6af30*/  LDL.LU R5, [R1+0x8e0] ;  /* 0x0008e00001057983 */ /* 0x000ee80000300800 */
[----:B------:R-:W3:Y:S04]  /*6af40*/  LDL.LU R6, [R1+0x8e4] ;  /* 0x0008e40001067983 */ /* 0x000ee80000300800 */
[----:B------:R-:W3:Y:S04]  /*6af50*/  LDL.LU R46, [R1+0x8e8] ;  /* 0x0008e800012e7983 */ /* 0x000ee80000300800 */
[----:B------:R-:W3:Y:S04]  /*6af60*/  LDL.LU R47, [R1+0x8ec] ;  /* 0x0008ec00012f7983 */ /* 0x000ee80000300800 */
[----:B------:R-:W3:Y:S04]  /*6af70*/  LDL.LU R7, [R1+0x8d0] ;  /* 0x0008d00001077983 */ /* 0x000ee80000300800 */
[----:B------:R0:W-:Y:S02]  /*6af80*/  STL.64 [R1+0x2410], R42 ;  /* 0x0024102a01007387 */ /* 0x0001e40000100a00 */
[----:B0-----:R-:W-:-:S05]  /*6af90*/  IADD3 R42, P6, R40, R30, RZ ;  /* 0x0000001e282a7210 */ /* 0x001fca0007fde0ff */
[----:B------:R-:W-:Y:S01]  /*6afa0*/  IMAD.X R43, R8, 0x1, R33, P6 ;  /* 0x00000001082b7824 */ /* 0x000fe200030e0621 */
[----:B----4-:R-:W-:-:S05]  /*6afb0*/  F2FP.SATFINITE.E4M3.F32.PACK_AB_MERGE_C R3, R50, R49, RZ ;  /* 0x000000313203723e */ /* 0x010fca00048070ff */
[----:B------:R2:W-:Y:S04]  /*6afc0*/  STL [R1+0x28a8], R3 ;  /* 0x0028a80301007387 */ /* 0x0005e80000100800 */
[----:B------:R-:W4:Y:S01]  /*6afd0*/  LDL.LU R48, [R1+0x8d4] ;  /* 0x0008d40001307983 */ /* 0x000f220000300800 */
[----:B------:R-:W-:-:S05]  /*6afe0*/  F2FP.SATFINITE.E4M3.F32.PACK_AB_MERGE_C R0, R52, R51, RZ ;  /* 0x000000333400723e */ /* 0x000fca00048070ff */
[----:B------:R-:W-:Y:S04]  /*6aff0*/  STL [R1+0x2564], R0 ;  /* 0x0025640001007387 */ /* 0x000fe80000100800 */
[----:B------:R-:W4:Y:S04]  /*6b000*/  LDL.LU R51, [R1+0x8d8] ;  /* 0x0008d80001337983 */ /* 0x000f280000300800 */
[----:B------:R-:W4:Y:S01]  /*6b010*/  LDL.LU R52, [R1+0x8dc] ;  /* 0x0008dc0001347983 */ /* 0x000f220000300800 */
[----:B--2---:R-:W-:-:S03]  /*6b020*/  F2FP.SATFINITE.E4M3.F32.PACK_AB_MERGE_C R3, R55, R53, RZ ;  /* 0x000000353703723e */ /* 0x004fc600048070ff */
[----:B------:R-:W2:Y:S04]  /*6b030*/  LDL.LU R53, [R1+0x8c0] ;  /* 0x0008c00001357983 */ /* 0x000ea80000300800 */
[----:B------:R0:W-:Y:S04]  /*6b040*/  STL.64 [R1+0x2400], R42 ;  /* 0x0024002a01007387 */ /* 0x0001e80000100a00 */
[----:B------:R-:W-:Y:S04]  /*6b050*/  STL [R1+0x28b4], R3 ;  /* 0x0028b40301007387 */ /* 0x000fe80000100800 */
[----:B------:R-:W2:Y:S01]  /*6b060*/  LDL.LU R55, [R1+0x8c4] ;  /* 0x0008c40001377983 */ /* 0x000ea20000300800 */
[----:B0-----:R-:W-:-:S02]  /*6b070*/  IADD3 R42, P6, R40, R34, RZ ;  /* 0x00000022282a7210 */ /* 0x001fc40007fde0ff */
[----:B------:R-:W-:-:S03]  /*6b080*/  F2FP.SATFINITE.E4M3.F32.PACK_AB_MERGE_C R0, R57, R56, RZ ;  /* 0x000000383900723e */ /* 0x000fc600048070ff */
[----:B------:R-:W-:Y:S02]  /*6b090*/  IMAD.X R43, R8, 0x1, R36, P6 ;  /* 0x00000001082b7824 */ /* 0x000fe400030e0624 */
[----:B------:R-:W-:Y:S04]  /*6b0a0*/  STL [R1+0x2544], R0 ;  /* 0x0025440001007387 */ /* 0x000fe80000100800 */
[----:B------:R-:W2:Y:S04]  /*6b0b0*/  LDL.LU R56, [R1+0x8c8] ;  /* 0x0008c80001387983 */ /* 0x000ea80000300800 */
[----:B------:R-:W2:Y:S04]  /*6b0c0*/  LDL.LU R57, [R1+0x8cc] ;  /* 0x0008cc0001397983 */ /* 0x000ea80000300800 */
[----:B------:R0:W-:Y:S04]  /*6b0d0*/  STL.64 [R1+0x23f8], R42 ;  /* 0x0023f82a01007387 */ /* 0x0001e80000100a00 */
[----:B0-----:R-:W4:Y:S01]  /*6b0e0*/  LDL.LU R42, [R1+0x3000] ;  /* 0x00300000012a7983 */ /* 0x001f220000300800 */
[----:B------:R-:W-:-:S03]  /*6b0f0*/  F2FP.SATFINITE.E4M3.F32.PACK_AB_MERGE_C R3, R61, R60, RZ ;  /* 0x0000003c3d03723e */ /* 0x000fc600048070ff */
[----:B------:R-:W2:Y:S04]  /*6b100*/  LDL.LU R49, [R1+0x8b0] ;  /* 0x0008b00001317983 */ /* 0x000ea80000300800 */
[----:B------:R-:W-:Y:S04]  /*6b110*/  STL [R1+0x28c0], R3 ;  /* 0x0028c00301007387 */ /* 0x000fe80000100800 */
[----:B------:R-:W2:Y:S01]  /*6b120*/  LDL.LU R50, [R1+0x8b4] ;  /* 0x0008b40001327983 */ /* 0x000ea20000300800 */
[----:B---3--:R-:W-:-:S05]  /*6b130*/  F2FP.SATFINITE.E4M3.F32.PACK_AB_MERGE_C R0, R45, R44, RZ ;  /* 0x0000002c2d00723e */ /* 0x008fca00048070ff */
[----:B------:R-:W-:Y:S04]  /*6b140*/  STL [R1+0x2528], R0 ;  /* 0x0025280001007387 */ /* 0x000fe80000100800 */
[----:B------:R-:W3:Y:S04]  /*6b150*/  LDL.LU R60, [R1+0x8b8] ;  /* 0x0008b800013c7983 */ /* 0x000ee80000300800 */
[----:B------:R-:W3:Y:S01]  /*6b160*/  LDL.LU R61, [R1+0x8bc] ;  /* 0x0008bc00013d7983 */ /* 0x000ee20000300800 */
[----:B------:R-:W-:-:S05]  /*6b170*/  IADD3 R44, P6, R40, R35, RZ ;  /* 0x00000023282c7210 */ /* 0x000fca0007fde0ff */
[----:B------:R-:W-:Y:S01]  /*6b180*/  IMAD.X R45, R8, 0x1, R38, P6 ;  /* 0x00000001082d7824 */ /* 0x000fe200030e0626 */
[----:B------:R-:W-:-:S05]  /*6b190*/  IADD3 R40, P6, R40, R37, RZ ;  /* 0x0000002528287210 */ /* 0x000fca0007fde0ff */
[----:B------:R-:W-:Y:S01]  /*6b1a0*/  IMAD.X R41, R8, 0x1, R39, P6 ;  /* 0x0000000108297824 */ /* 0x000fe200030e0627 */
[----:B------:R0:W-:Y:S04]  /*6b1b0*/  STL.64 [R1+0x23e8], R44 ;  /* 0x0023e82c01007387 */ /* 0x0001e80000100a00 */
[----:B0-----:R-:W3:Y:S01]  /*6b1c0*/  LDL.LU.64 R44, [R1+0x2ff8] ;  /* 0x002ff800012c7983 */ /* 0x001ee20000300a00 */
[----:B------:R-:W-:-:S03]  /*6b1d0*/  F2FP.SATFINITE.E4M3.F32.PACK_AB_MERGE_C R3, R4, R2, RZ ;  /* 0x000000020403723e */ /* 0x000fc600048070ff */
[----:B------:R-:W-:Y:S04]  /*6b1e0*/  STL.64 [R1+0x23f0], R40 ;  /* 0x0023f02801007387 */ /* 0x000fe80000100a00 */
[----:B------:R-:W-:Y:S01]  /*6b1f0*/  STL [R1+0x28c4], R3 ;  /* 0x0028c40301007387 */ /* 0x000fe20000100800 */
[----:B------:R-:W-:-:S05]  /*6b200*/  F2FP.SATFINITE.E4M3.F32.PACK_AB_MERGE_C R2, R6, R5, RZ ;  /* 0x000000050602723e */ /* 0x000fca00048070ff */
[----:B------:R0:W-:Y:S01]  /*6b210*/  STL [R1+0x2728], R2 ;  /* 0x0027280201007387 */ /* 0x0001e20000100800 */
[----:B------:R-:W-:-:S05]  /*6b220*/  F2FP.SATFINITE.E4M3.F32.PACK_AB_MERGE_C R0, R47, R46, RZ ;  /* 0x0000002e2f00723e */ /* 0x000fca00048070ff */
[----:B------:R-:W-:Y:S01]  /*6b230*/  STL [R1+0x2738], R0 ;  /* 0x0027380001007387 */ /* 0x000fe20000100800 */
[----:B----4-:R-:W-:Y:S02]  /*6b240*/  SHF.R.S32.HI R8, RZ, 0x1f, R42 ;  /* 0x0000001fff087819 */ /* 0x010fe4000001142a */
[----:B0-----:R-:W-:-:S05]  /*6b250*/  IADD3 R2, P6, R42, R9, RZ ;  /* 0x000000092a027210 */ /* 0x001fca0007fde0ff */
[----:B------:R-:W-:-:S05]  /*6b260*/  IMAD.X R3, R8, 0x1, R58, P6 ;  /* 0x0000000108037824 */ /* 0x000fca00030e063a */
[----:B------:R0:W-:Y:S04]  /*6b270*/  STL.64 [R1+0x23e0], R2 ;  /* 0x0023e00201007387 */ /* 0x0001e80000100a00 */
[----:B0-----:R-:W4:Y:S04]  /*6b280*/  LDL.LU R2, [R1+0x8a0] ;  /* 0x0008a00001027983 */ /* 0x001f280000300800 */
[----:B------:R-:W4:Y:S04]  /*6b290*/  LDL.LU R4, [R1+0x8a4] ;  /* 0x0008a40001047983 */ /* 0x000f280000300800 */
[----:B------:R-:W4:Y:S04]  /*6b2a0*/  LDL.LU R46, [R1+0x8a8] ;  /* 0x0008a800012e7983 */ /* 0x000f280000300800 */
[----:B------:R-:W4:Y:S01]  /*6b2b0*/  LDL.LU R47, [R1+0x8ac] ;  /* 0x0008ac00012f7983 */ /* 0x000f220000300800 */
[----:B------:R-:W-:-:S03]  /*6b2c0*/  F2FP.SATFINITE.E4M3.F32.PACK_AB_MERGE_C R3, R48, R7, RZ ;  /* 0x000000073003723e */ /* 0x000fc600048070ff */
[----:B------:R-:W4:Y:S04]  /*6b2d0*/  LDL.LU R5, [R1+0xe90] ;  /* 0x000e900001057983 */ /* 0x000f280000300800 */
[----:B------:R2:W-:Y:S04]  /*6b2e0*/  STL [R1+0x27c0], R3 ;  /* 0x0027c00301007387 */ /* 0x0005e80000100800 */
[----:B------:R-:W4:Y:S01]  /*6b2f0*/  LDL.LU R6, [R1+0xe94] ;  /* 0x000e940001067983 */ /* 0x000f220000300800 */
[----:B------:R-:W-:Y:S02]  /*6b300*/  F2FP.SATFINITE.E4M3.F32.PACK_AB_MERGE_C R0, R52, R51, RZ ;  /* 0x000000333400723e */ /* 0x000fe400048070ff */
[----:B------:R-:W-:-:S03]  /*6b310*/  IADD3 R40, P6, R42, R10, RZ ;  /* 0x0000000a2a287210 */ /* 0x000fc60007fde0ff */
[----:B------:R0:W-:Y:S04]  /*6b320*/  STL [R1+0x27c4], R0 ;  /* 0x0027c40001007387 */ /* 0x0001e80000100800 */
[----:B------:R-:W4:Y:S04]  /*6b330*/  LDL.LU R51, [R1+0xe98] ;  /* 0x000e980001337983 */ /* 0x000f280000300800 */
[----:B------:R-:W4:Y:S01]  /*6b340*/  LDL.LU R52, [R1+0xe9c] ;  /* 0x000e9c0001347983 */ /* 0x000f220000300800 */
[----:B------:R-:W-:Y:S01]  /*6b350*/  IMAD.X R41, R8, 0x1, R12, P6 ;  /* 0x0000000108297824 */ /* 0x000fe200030e060c */
[----:B--2---:R-:W-:-:S02]  /*6b360*/  F2FP.SATFINITE.E4M3.F32.PACK_AB_MERGE_C R3, R55, R53, RZ ;  /* 0x000000353703723e */ /* 0x004fc400048070ff */
[----:B0-----:R-:W-:Y:S02]  /*6b370*/  F2FP.SATFINITE.E4M3.F32.PACK_AB_MERGE_C R0, R57, R56, RZ ;  /* 0x000000383900723e */ /* 0x001fe400048070ff */
[----:B------:R0:W-:Y:S04]  /*6b380*/  STL.64 [R1+0x23d8], R40 ;  /* 0x0023d82801007387 */ /* 0x0001e80000100a00 */
[----:B------:R-:W-:Y:S01]  /*6b390*/  STL [R1+0x2690], R3 ;  /* 0x0026900301007387 */ /* 0x000fe20000100800 */
[----:B0-----:R-:W-:-:S03]  /*6b3a0*/  IADD3 R40, P6, R42, R11, RZ ;  /* 0x0000000b2a287210 */ /* 0x001fc60007fde0ff */
[----:B------:R0:W-:Y:S02]  /*6b3b0*/  STL [R1+0x26a4], R0 ;  /* 0x0026a40001007387 */ /* 0x0001e40000100800 */
[----:B------:R-:W-:Y:S02]  /*6b3c0*/  IMAD.X R41, R8, 0x1, R14, P6 ;  /* 0x0000000108297824 */ /* 0x000fe400030e060e */
[----:B------:R-:W2:Y:S04]  /*6b3d0*/  LDL.LU R53, [R1+0xe80] ;  /* 0x000e800001357983 */ /* 0x000ea80000300800 */
[----:B------:R-:W2:Y:S04]  /*6b3e0*/  LDL.LU R55, [R1+0xe84] ;  /* 0x000e840001377983 */ /* 0x000ea80000300800 */
[----:B------:R-:W2:Y:S04]  /*6b3f0*/  LDL.LU R56, [R1+0xe88] ;  /* 0x000e880001387983 */ /* 0x000ea80000300800 */
[----:B------:R-:W-:Y:S04]  /*6b400*/  STL.64 [R1+0x23d0], R40 ;  /* 0x0023d02801007387 */ /* 0x000fe80000100a00 */
[----:B------:R-:W2:Y:S01]  /*6b410*/  LDL.LU R57, [R1+0xe8c] ;  /* 0x000e8c0001397983 */ /* 0x000ea20000300800 */
[----:B0-----:R-:W-:-:S03]  /*6b420*/  F2FP.SATFINITE.E4M3.F32.PACK_AB_MERGE_C R0, R50, R49, RZ ;  /* 0x000000313200723e */ /* 0x001fc600048070ff */
[----:B------:R-:W2:Y:S04]  /*6b430*/  LDL.LU R3, [R1+0x890] ;  /* 0x0008900001037983 */ /* 0x000ea80000300800 */
[----:B------:R0:W-:Y:S01]  /*6b440*/  STL [R1+0x2630], R0 ;  /* 0x0026300001007387 */ /* 0x0001e20000100800 */
[----:B---3--:R-:W-:-:S03]  /*6b450*/  F2FP.SATFINITE.E4M3.F32.PACK_AB_MERGE_C R54, R61, R60, RZ ;  /* 0x0000003c3d36723e */ /* 0x008fc600048070ff */
[----:B0-----:R-:W3:Y:S04]  /*6b460*/  LDL.LU R0, [R1+0x894] ;  /* 0x0008940001007983 */ /* 0x001ee80000300800 */
[----:B------:R-:W3:Y:S04]  /*6b470*/  LDL.LU R7, [R1+0x898] ;  /* 0x0008980001077983 */ /* 0x000ee80000300800 */
[----:B------:R-:W3:Y:S04]  /*6b480*/  LDL.LU R48, [R1+0x89c] ;  /* 0x00089c0001307983 */ /* 0x000ee80000300800 */
[----:B------:R-:W3:Y:S04]  /*6b490*/  LDL.LU R49, [R1+0x880] ;  /* 0x0008800001317983 */ /* 0x000ee80000300800 */
[----:B------:R-:W3:Y:S04]  /*6b4a0*/  LDL.LU R50, [R1+0x884] ;  /* 0x0008840001327983 */ /* 0x000ee80000300800 */
[----:B------:R-:W3:Y:S04]  /*6b4b0*/  LDL.LU R60, [R1+0x888] ;  /* 0x00088800013c7983 */ /* 0x000ee80000300800 */
[----:B------:R-:W3:Y:S01]  /*6b4c0*/  LDL.LU R61, [R1+0x88c] ;  /* 0x00088c00013d7983 */ /* 0x000ee20000300800 */
[----:B------:R-:W-:-:S05]  /*6b4d0*/  IADD3 R40, P6, R42, R13, RZ ;  /* 0x0000000d2a287210 */ /* 0x000fca0007fde0ff */
[----:B------:R-:W-:Y:S01]  /*6b4e0*/  IMAD.X R41, R8, 0x1, R15, P6 ;  /* 0x0000000108297824 */ /* 0x000fe200030e060f */
[----:B------:R-:W-:Y:S04]  /*6b4f0*/  STL [R1+0x2ec0], R54 ;  /* 0x002ec03601007387 */ /* 0x000fe80000100800 */
[----:B------:R0:W-:Y:S01]  /*6b500*/  STL.64 [R1+0x23c8], R40 ;  /* 0x0023c82801007387 */ /* 0x0001e20000100a00 */
[----:B----4-:R-:W-:Y:S02]  /*6b510*/  F2FP.SATFINITE.E4M3.F32.PACK_AB_MERGE_C R4, R4, R2, RZ ;  /* 0x000000020404723e */ /* 0x010fe400048070ff */
[----:B------:R-:W-:-:S03]  /*6b520*/  F2FP.SATFINITE.E4M3.F32.PACK_AB_MERGE_C R2, R47, R46, RZ ;  /* 0x0000002e2f02723e */ /* 0x000fc600048070ff */
[----:B------:R1:W-:Y:S04]  /*6b530*/  STL [R1+0x2568], R4 ;  /* 0x0025680401007387 */ /* 0x0003e80000100800 */
[----:B------:R4:W-:Y:S04]  /*6b540*/  STL [R1+0x2570], R2 ;  /* 0x0025700201007387 */ /* 0x0009e80000100800 */
[----:B------:R-:W3:Y:S04]  /*6b550*/  LDL.LU R46, [R1+0x870] ;  /* 0x00087000012e7983 */ /* 0x000ee80000300800 */
[----:B------:R-:W3:Y:S01]  /*6b560*/  LDL.LU R47, [R1+0x874] ;  /* 0x00087400012f7983 */ /* 0x000ee20000300800 */
[----:B0-----:R-:W-:-:S02]  /*6b570*/  IADD3 R40, P6, R42, R16, RZ ;  /* 0x000000102a287210 */ /* 0x001fc40007fde0ff */
[----:B-1----:R-:W-:-:S03]  /*6b580*/  F2FP.SATFINITE.E4M3.F32.PACK_AB_MERGE_C R4, R6, R5, RZ ;  /* 0x000000050604723e */ /* 0x002fc600048070ff */
[----:B------:R-:W-:-:S05]  /*6b590*/  IMAD.X R41, R8, 0x1, R19, P6 ;  /* 0x0000000108297824 */ /* 0x000fca00030e0613 */
[----:B------:R-:W-:Y:S04]  /*6b5a0*/  STL.64 [R1+0x23c0], R40 ;  /* 0x0023c02801007387 */ /* 0x000fe80000100a00 */
[----:B----4-:R-:W4:Y:S04]  /*6b5b0*/  LDL.LU R2, [R1+0x878] ;  /* 0x0008780001027983 */ /* 0x010f280000300800 */
[----:B------:R0:W-:Y:S01]  /*6b5c0*/  STL [R1+0x254c], R4 ;  /* 0x00254c0401007387 */ /* 0x0001e20000100800 */
[----:B------:R-:W-:-:S03]  /*6b5d0*/  F2FP.SATFINITE.E4M3.F32.PACK_AB_MERGE_C R5, R52, R51, RZ ;  /* 0x000000333405723e */ /* 0x000fc600048070ff */
[----:B0-----:R-:W4:Y:S04]  /*6b5e0*/  LDL.LU R4, [R1+0x87c] ;  /* 0x00087c0001047983 */ /* 0x001f280000300800 */
[----:B------:R0:W-:Y:S04]  /*6b5f0*/  STL [R1+0x2554], R5 ;  /* 0x0025540501007387 */ /* 0x0001e80000100800 */
[----:B0-----:R-:W4:Y:S04]  /*6b600*/  LDL.LU R5, [R1+0x860] ;  /* 0x0008600001057983 */ /* 0x001f280000300800 */
[----:B------:R-:W4:Y:S04]  /*6b610*/  LDL.LU R6, [R1+0x864] ;  /* 0x0008640001067983 */ /* 0x000f280000300800 */
[----:B------:R-:W4:Y:S04]  /*6b620*/  LDL.LU R51, [R1+0x868] ;  /* 0x0008680001337983 */ /* 0x000f280000300800 */
[----:B------:R-:W4:Y:S01]  /*6b630*/  LDL.LU R52, [R1+0x86c] ;  /* 0x00086c0001347983 */ /* 0x000f220000300800 */
[----:B------:R-:W-:-:S02]  /*6b640*/  IADD3 R40, P6, R42, R17, RZ ;  /* 0x000000112a287210 */ /* 0x000fc40007fde0ff */
[----:B--2---:R-:W-:-:S03]  /*6b650*/  F2FP.SATFINITE.E4M3.F32.PACK_AB_MERGE_C R53, R55, R53, RZ ;  /* 0x000000353735723e */ /* 0x004fc600048070ff */
[----:B------:R-:W-:Y:S01]  /*6b660*/  IMAD.X R41, R8, 0x1, R20, P6 ;  /* 0x0000000108297824 */ /* 0x000fe200030e0614 */
[----:B------:R-:W-:-:S04]  /*6b670*/  F2FP.SATFINITE.E4M3.F32.PACK_AB_MERGE_C R43, R57, R56, RZ ;  /* 0x00000038392b723e */ /* 0x000fc800048070ff */
[----:B------:R-:W-:Y:S04]  /*6b680*/  STL.64 [R1+0x23b8], R40 ;  /* 0x0023b82801007387 */ /* 0x000fe80000100a00 */
[----:B------:R0:W-:Y:S04]  /*6b690*/  STL [R1+0x2530], R53 ;  /* 0x0025303501007387 */ /* 0x0001e80000100800 */
[----:B------:R-:W-:Y:S04]  /*6b6a0*/  STL [R1+0x252c], R43 ;  /* 0x00252c2b01007387 */ /* 0x000fe80000100800 */
[----:B0-----:R-:W2:Y:S04]  /*6b6b0*/  LDL.LU R53, [R1+0x850] ;  /* 0x0008500001357983 */ /* 0x001ea80000300800 */
[----:B------:R-:W2:Y:S01]  /*6b6c0*/  LDL.LU R55, [R1+0x854] ;  /* 0x0008540001377983 */ /* 0x000ea20000300800 */
[----:B------:R-:W-:-:S03]  /*6b6d0*/  IADD3 R40, P6, R42, R18, RZ ;  /* 0x000000122a287210 */ /* 0x000fc60007fde0ff */
[----:B------:R-:W2:Y:S02]  /*6b6e0*/  LDL.LU R56, [R1+0x858] ;  /* 0x0008580001387983 */ /* 0x000ea40000300800 */
[----:B------:R-:W-:Y:S01]  /*6b6f0*/  IMAD.X R41, R8, 0x1, R21, P6 ;  /* 0x0000000108297824 */ /* 0x000fe200030e0615 */
[----:B---3--:R-:W-:-:S04]  /*6b700*/  F2FP.SATFINITE.E4M3.F32.PACK_AB_MERGE_C R3, R0, R3, RZ ;  /* 0x000000030003723e */ /* 0x008fc800048070ff */
[----:B------:R0:W-:Y:S01]  /*6b710*/  STL.64 [R1+0x23b0], R40 ;  /* 0x0023b02801007387 */ /* 0x0001e20000100a00 */
[----:B------:R-:W-:-:S03]  /*6b720*/  F2FP.SATFINITE.E4M3.F32.PACK_AB_MERGE_C R0, R48, R7, RZ ;  /* 0x000000073000723e */ /* 0x000fc600048070ff */
[----:B------:R-:W3:Y:S01]  /*6b730*/  LDL.LU R57, [R1+0x85c] ;  /* 0x00085c0001397983 */ /* 0x000ee20000300800 */
[----:B0-----:R-:W-:-:S03]  /*6b740*/  IADD3 R40, P6, R42, R22, RZ ;  /* 0x000000162a287210 */ /* 0x001fc60007fde0ff */
[----:B------:R0:W-:Y:S02]  /*6b750*/  STL [R1+0x2510], R3 ;  /* 0x0025100301007387 */ /* 0x0001e40000100800 */
[----:B------:R-:W-:Y:S02]  /*6b760*/  IMAD.X R41, R8, 0x1, R24, P6 ;  /* 0x0000000108297824 */ /* 0x000fe400030e0618 */
[----:B------:R1:W-:Y:S04]  /*6b770*/  STL [R1+0x250c], R0 ;  /* 0x00250c0001007387 */ /* 0x0003e80000100800 */
[----:B------:R-:W3:Y:S01]  /*6b780*/  LDL.LU R7, [R1+0x840] ;  /* 0x0008400001077983 */ /* 0x000ee20000300800 */
[----:B0-----:R-:W-:-:S03]  /*6b790*/  F2FP.SATFINITE.E4M3.F32.PACK_AB_MERGE_C R3, R50, R49, RZ ;  /* 0x000000313203723e */ /* 0x001fc600048070ff */
[----:B------:R0:W-:Y:S01]  /*6b7a0*/  STL.64 [R1+0x23a8], R40 ;  /* 0x0023a82801007387 */ /* 0x0001e20000100a00 */
[----:B-1----:R-:W-:-:S03]  /*6b7b0*/  F2FP.SATFINITE.E4M3.F32.PACK_AB_MERGE_C R0, R61, R60, RZ ;  /* 0x0000003c3d00723e */ /* 0x002fc600048070ff */
[----:B------:R-:W-:Y:S04]  /*6b7c0*/  STL [R1+0x2724], R3 ;  /* 0x0027240301007387 */ /* 0x000fe80000100800 */
[----:B------:R-:W3:Y:S04]  /*6b7d0*/  LDL.LU R48, [R1+0x844] ;  /* 0x0008440001307983 */ /* 0x000ee80000300800 */
[----:B------:R1:W-:Y:S04]  /*6b7e0*/  STL [R1+0x2760], R0 ;  /* 0x0027600001007387 */ /* 0x0003e80000100800 */
[----:B------:R-:W3:Y:S04]  /*6b7f0*/  LDL.LU R60, [R1+0x848] ;  /* 0x00084800013c7983 */ /* 0x000ee80000300800 */
[----:B------:R-:W3:Y:S01]  /*6b800*/  LDL.LU R61, [R1+0x84c] ;  /* 0x00084c00013d7983 */ /* 0x000ee20000300800 */
[----:B0-----:R-:W-:-:S03]  /*6b810*/  IADD3 R40, P6, R42, R23, RZ ;  /* 0x000000172a287210 */ /* 0x001fc60007fde0ff */
[----:B------:R-:W3:Y:S02]  /*6b820*/  LDL.LU R49, [R1+0xe70] ;  /* 0x000e700001317983 */ /* 0x000ee40000300800 */
[----:B------:R-:W-:Y:S02]  /*6b830*/  IMAD.X R41, R8, 0x1, R25, P6 ;  /* 0x0000000108297824 */ /* 0x000fe400030e0619 */
[----:B------:R-:W3:Y:S04]  /*6b840*/  LDL.LU R50, [R1+0xe74] ;  /* 0x000e740001327983 */ /* 0x000ee80000300800 */
[----:B------:R-:W-:Y:S01]  /*6b850*/  STL.64 [R1+0x23a0], R40 ;  /* 0x0023a02801007387 */ /* 0x000fe20000100a00 */
[----:B-1----:R-:W-:-:S05]  /*6b860*/  F2FP.SATFINITE.E4M3.F32.PACK_AB_MERGE_C R0, R47, R46, RZ ;  /* 0x0000002e2f00723e */ /* 0x002fca00048070ff */
[----:B------:R4:W-:Y:S04]  /*6b870*/  STL [R1+0x27b0], R0 ;  /* 0x0027b00001007387 */ /* 0x0009e80000100800 */
[----:B------:R-:W3:Y:S04]  /*6b880*/  LDL.LU R46, [R1+0xe78] ;  /* 0x000e7800012e7983 */ /* 0x000ee80000300800 */
[----:B------:R-:W3:Y:S01]  /*6b890*/  LDL.LU R47, [R1+0xe7c] ;  /* 0x000e7c00012f7983 */ /* 0x000ee20000300800 */
[----:B----4-:R-:W-:Y:S02]  /*6b8a0*/  F2FP.SATFINITE.E4M3.F32.PACK_AB_MERGE_C R0, R4, R2, RZ ;  /* 0x000000020400723e */ /* 0x010fe400048070ff */
[----:B------:R-:W-:-:S05]  /*6b8b0*/  IADD3 R2, P6, R42, R26, RZ ;  /* 0x0000001a2a027210 */ /* 0x000fca0007fde0ff */
[----:B------:R-:W-:Y:S01]  /*6b8c0*/  IMAD.X R3, R8, 0x1, R29, P6 ;  /* 0x0000000108037824 */ /* 0x000fe200030e061d */
[----:B------:R-:W-:Y:S04]  /*6b8d0*/  STL [R1+0x27b4], R0 ;  /* 0x0027b40001007387 */ /* 0x000fe80000100800 */
[----:B------:R0:W-:Y:S01]  /*6b8e0*/  STL.64 [R1+0x2398], R2 ;  /* 0x0023980201007387 */ /* 0x0001e20000100a00 */
[----:B------:R-:W-:Y:S02]  /*6b8f0*/  F2FP.SATFINITE.E4M3.F32.PACK_AB_MERGE_C R4, R6, R5, RZ ;  /* 0x000000050604723e */ /* 0x000fe400048070ff */
[----:B0-----:R-:W-:Y:S02]  /*6b900*/  IADD3 R2, P6, R42, R27, RZ ;  /* 0x0000001b2a027210 */ /* 0x001fe40007fde0ff */
[----:B------:R-:W-:Y:S01]  /*6b910*/  F2FP.SATFINITE.E4M3.F32.PACK_AB_MERGE_C R0, R52, R51, RZ ;  /* 0x000000333400723e */ /* 0x000fe200048070ff */
[----:B------:R-:W-:Y:S02]  /*6b920*/  STL [R1+0x2698], R4 ;  /* 0x0026980401007387 */ /* 0x000fe40000100800 */
[----:B------:R-:W-:-:S02]  /*6b930*/  IMAD.X R3, R8, 0x1, R31, P6 ;  /* 0x0000000108037824 */ /* 0x000fc400030e061f */
[----:B------:R-:W-:Y:S04]  /*6b940*/  STL [R1+0x284c], R0 ;  /* 0x00284c0001007387 */ /* 0x000fe80000100800 */
[----:B------:R-:W4:Y:S04]  /*6b950*/  LDL.LU R41, [R1+0xe60] ;  /* 0x000e600001297983 */ /* 0x000f280000300800 */
[----:B------:R-:W4:Y:S04]  /*6b960*/  LDL.LU R43, [R1+0xe64] ;  /* 0x000e6400012b7983 */ /* 0x000f280000300800 */
[----:B------:R0:W-:Y:S04]  /*6b970*/  STL.64 [R1+0x2388], R2 ;  /* 0x0023880201007387 */ /* 0x0001e80000100a00 */
[----:B0-----:R-:W4:Y:S04]  /*6b980*/  LDL.LU R3, [R1+0xe68] ;  /* 0x000e680001037983 */ /* 0x001f280000300800 */
[----:B------:R-:W4:Y:S01]  /*6b990*/  LDL.LU R0, [R1+0xe6c] ;  /* 0x000e6c0001007983 */ /* 0x000f220000300800 */
[----:B--2---:R-:W-:-:S05]  /*6b9a0*/  F2FP.SATFINITE.E4M3.F32.PACK_AB_MERGE_C R5, R55, R53, RZ ;  /* 0x000000353705723e */ /* 0x004fca00048070ff */
[----:B------:R-:W-:Y:S04]  /*6b9b0*/  STL [R1+0x2ebc], R5 ;  /* 0x002ebc0501007387 */ /* 0x000fe80000100800 */
[----:B------:R-:W2:Y:S04]  /*6b9c0*/  LDL.LU R51, [R1+0x830] ;  /* 0x0008300001337983 */ /* 0x000ea80000300800 */
[----:B------:R-:W2:Y:S04]  /*6b9d0*/  LDL.LU R52, [R1+0x834] ;  /* 0x0008340001347983 */ /* 0x000ea80000300800 */
[----:B------:R-:W2:Y:S04]  /*6b9e0*/  LDL.LU R53, [R1+0x838] ;  /* 0x0008380001357983 */ /* 0x000ea80000300800 */
[----:B------:R-:W2:Y:S01]  /*6b9f0*/  LDL.LU R55, [R1+0x83c] ;  /* 0x00083c0001377983 */ /* 0x000ea20000300800 */
[----:B---3--:R-:W-:-:S03]  /*6ba00*/  F2FP.SATFINITE.E4M3.F32.PACK_AB_MERGE_C R4, R57, R56, RZ ;  /* 0x000000383904723e */ /* 0x008fc600048070ff */
[----:B------:R-:W3:Y:S04]  /*6ba10*/  LDL.LU R56, [R1+0x820] ;  /* 0x0008200001387983 */ /* 0x000ee80000300800 */
[----:B------:R-:W3:Y:S04]  /*6ba20*/  LDL.LU R57, [R1+0x824] ;  /* 0x0008240001397983 */ /* 0x000ee80000300800 */
[----:B------:R0:W-:Y:S02]  /*6ba30*/  STL [R1+0x2ec4], R4 ;  /* 0x002ec40401007387 */ /* 0x0001e40000100800 */
[----:B0-----:R-:W-:-:S02]  /*6ba40*/  IADD3 R4, P6, R42, R28, RZ ;  /* 0x0000001c2a047210 */ /* 0x001fc40007fde0ff */
[----:B------:R-:W-:-:S03]  /*6ba50*/  F2FP.SATFINITE.E4M3.F32.PACK_AB_MERGE_C R6, R48, R7, RZ ;  /* 0x000000073006723e */ /* 0x000fc600048070ff */
[----:B------:R-:W-:Y:S01]  /*6ba60*/  IMAD.X R5, R8, 0x1, R32, P6 ;  /* 0x0000000108057824 */ /* 0x000fe200030e0620 */
[----:B------:R-:W-:-:S04]  /*6ba70*/  F2FP.SATFINITE.E4M3.F32.PACK_AB_MERGE_C R2, R61, R60, RZ ;  /* 0x0000003c3d02723e */ /* 0x000fc800048070ff */
[----:B------:R0:W-:Y:S04]  /*6ba80*/  STL.64 [R1+0x2390], R4 ;  /* 0x0023900401007387 */ /* 0x0001e80000100a00 */
[----:B------:R-:W-:Y:S04]  /*6ba90*/  STL [R1+0x2560], R6 ;  /* 0x0025600601007387 */ /* 0x000fe80000100800 */
[----:B------:R1:W-:Y:S04]  /*6baa0*/  STL [R1+0x286c], R2 ;  /* 0x00286c0201007387 */ /* 0x0003e80000100800 */
[----:B------:R-:W3:Y:S04]  /*6bab0*/  LDL.LU R60, [R1+0x828] ;  /* 0x00082800013c7983 */ /* 0x000ee80000300800 */
[----:B------:R-:W3:Y:S01]  /*6bac0*/  LDL.LU R61, [R1+0x82c] ;  /* 0x00082c00013d7983 */ /* 0x000ee20000300800 */
[----:B0-----:R-:W-:-:S05]  /*6bad0*/  IADD3 R4, P6, R42, R30, RZ ;  /* 0x0000001e2a047210 */ /* 0x001fca0007fde0ff */
[----:B------:R-:W-:-:S05]  /*6bae0*/  IMAD.X R5, R8, 0x1, R33, P6 ;  /* 0x0000000108057824 */ /* 0x000fca00030e0621 */
[----:B------:R0:W-:Y:S04]  /*6baf0*/  STL.64 [R1+0x2380], R4 ;  /* 0x0023800401007387 */ /* 0x0001e80000100a00 */
[----:B-1----:R-:W3:Y:S01]  /*6bb00*/  LDL.LU R2, [R1+0x810] ;  /* 0x0008100001027983 */ /* 0x002ee20000300800 */
[----:B0-----:R-:W-:-:S05]  /*6bb10*/  F2FP.SATFINITE.E4M3.F32.PACK_AB_MERGE_C R5, R50, R49, RZ ;  /* 0x000000313205723e */ /* 0x001fca00048070ff */
[----:B------:R-:W-:Y:S04]  /*6bb20*/  STL [R1+0x2540], R5 ;  /* 0x0025400501007387 */ /* 0x000fe80000100800 */
[----:B------:R-:W3:Y:S01]  /*6bb30*/  LDL.LU R6, [R1+0x814] ;  /* 0x0008140001067983 */ /* 0x000ee20000300800 */
[----:B------:R-:W-:-:S05]  /*6bb40*/  F2FP.SATFINITE.E4M3.F32.PACK_AB_MERGE_C R4, R47, R46, RZ ;  /* 0x0000002e2f04723e */ /* 0x000fca00048070ff */
[----:B------:R0:W-:Y:S04]  /*6bb50*/  STL [R1+0x2880], R4 ;  /* 0x0028800401007387 */ /* 0x0001e80000100800 */
[----:B------:R-:W3:Y:S04]  /*6bb60*/  LDL.LU R7, [R1+0x818] ;  /* 0x0008180001077983 */ /* 0x000ee80000300800 */
[----:B------:R-:W3:Y:S04]  /*6bb70*/  LDL.LU R48, [R1+0x81c] ;  /* 0x00081c0001307983 */ /* 0x000ee80000300800 */
[----:B------:R-:W3:Y:S04]  /*6bb80*/  LDL.LU R49, [R1+0x800] ;  /* 0x0008000001317983 */ /* 0x000ee80000300800 */
[----:B------:R-:W3:Y:S04]  /*6bb90*/  LDL.LU R50, [R1+0x804] ;  /* 0x0008040001327983 */ /* 0x000ee80000300800 */
[----:B------:R-:W3:Y:S04]  /*6bba0*/  LDL.LU R46, [R1+0x808] ;  /* 0x00080800012e7983 */ /* 0x000ee80000300800 */
[----:B------:R-:W3:Y:S01]  /*6bbb0*/  LDL.LU R47, [R1+0x80c] ;  /* 0x00080c00012f7983 */ /* 0x000ee20000300800 */
[----:B0-----:R-:W-:-:S05]  /*6bbc0*/  IADD3 R4, P6, R42, R34, RZ ;  /* 0x000000222a047210 */ /* 0x001fca0007fde0ff */
[----:B------:R-:W-:-:S05]  /*6bbd0*/  IMAD.X R5, R8, 0x1, R36, P6 ;  /* 0x0000000108057824 */ /* 0x000fca00030e0624 */
[----:B------:R0:W-:Y:S02]  /*6bbe0*/  STL.64 [R1+0x2378], R4 ;  /* 0x0023780401007387 */ /* 0x0001e40000100a00 */
[----:B0-----:R-:W-:Y:S02]  /*6bbf0*/  IADD3 R4, P6, R42, R35, RZ ;  /* 0x000000232a047210 */ /* 0x001fe40007fde0ff */
[----:B----4-:R-:W-:-:S03]  /*6bc00*/  F2FP.SATFINITE.E4M3.F32.PACK_AB_MERGE_C R40, R43, R41, RZ ;  /* 0x000000292b28723e */ /* 0x010fc600048070ff */
[----:B------:R-:W-:Y:S02]  /*6bc10*/  IMAD.X R5, R8, 0x1, R38, P6 ;  /* 0x0000000108057824 */ /* 0x000fe400030e0626 */
[----:B------:R-:W-:Y:S01]  /*6bc20*/  STL [R1+0x251c], R40 ;  /* 0x00251c2801007387 */ /* 0x000fe20000100800 */
[----:B------:R-:W-:-:S05]  /*6bc30*/  F2FP.SATFINITE.E4M3.F32.PACK_AB_MERGE_C R0, R0, R3, RZ ;  /* 0x000000030000723e */ /* 0x000fca00048070ff */
[----:B------:R-:W-:Y:S04]  /*6bc40*/  STL [R1+0x288c], R0 ;  /* 0x00288c0001007387 */ /* 0x000fe80000100800 */
[----:B------:R0:W-:Y:S02]  /*6bc50*/  STL.64 [R1+0x2368], R4 ;  /* 0x0023680401007387 */ /* 0x0001e40000100a00 */
[----:B0-----:R-:W-:-:S05]  /*6bc60*/  IADD3 R4, P6, R42, R37, RZ ;  /* 0x000000252a047210 */ /* 0x001fca0007fde0ff */
[----:B------:R-:W-:-:S05]  /*6bc70*/  IMAD.X R5, R8, 0x1, R39, P6 ;  /* 0x0000000108057824 */ /* 0x000fca00030e0627 */
[----:B------:R2:W-:Y:S04]  /*6bc80*/  STL.64 [R1+0x2370], R4 ;  /* 0x0023700401007387 */ /* 0x0005e80000100a00 */
[----:B------:R-:W4:Y:S04]  /*6bc90*/  LDL.LU R3, [R1+0x7f0] ;  /* 0x0007f00001037983 */ /* 0x000f280000300800 */
[----:B------:R-:W4:Y:S01]  /*6bca0*/  LDL.LU R0, [R1+0x7f4] ;  /* 0x0007f40001007983 */ /* 0x000f220000300800 */
[----:B--2---:R-:W-:Y:S02]  /*6bcb0*/  F2FP.SATFINITE.E4M3.F32.PACK_AB_MERGE_C R4, R52, R51, RZ ;  /* 0x000000333404723e */ /* 0x004fe400048070ff */
[----:B------:R-:W-:-:S03]  /*6bcc0*/  F2FP.SATFINITE.E4M3.F32.PACK_AB_MERGE_C R5, R55, R53, RZ ;  /* 0x000000353705723e */ /* 0x000fc600048070ff */
[----:B------:R3:W-:Y:S04]  /*6bcd0*/  STL [R1+0x17c4], R4 ;  /* 0x0017c40401007387 */ /* 0x0007e80000100800 */
[----:B------:R-:W2:Y:S04]  /*6bce0*/  LDL.LU R51, [R1+0x7f8] ;  /* 0x0007f80001337983 */ /* 0x000ea80000300800 */
[----:B------:R-:W-:Y:S04]  /*6bcf0*/  STL [R1+0x289c], R5 ;  /* 0x00289c0501007387 */ /* 0x000fe80000100800 */
[----:B------:R-:W2:Y:S01]  /*6bd00*/  LDL.LU R52, [R1+0x7fc] ;  /* 0x0007fc0001347983 */ /* 0x000ea20000300800 */
[----:B---3--:R-:W-:-:S05]  /*6bd10*/  F2FP.SATFINITE.E4M3.F32.PACK_AB_MERGE_C R4, R57, R56, RZ ;  /* 0x000000383904723e */ /* 0x008fca00048070ff */
[----:B------:R0:W-:Y:S01]  /*6bd20*/  STL [R1+0x26fc], R4 ;  /* 0x0026fc0401007387 */ /* 0x0001e20000100800 */
[----:B------:R-:W-:-:S03]  /*6bd30*/  SHF.R.S32.HI R8, RZ, 0x1f, R44 ;  /* 0x0000001fff087819 */ /* 0x000fc6000001142c */
[----:B------:R-:W3:Y:S04]  /*6bd40*/  LDL.LU R53, [R1+0x7e0] ;  /* 0x0007e00001357983 */ /* 0x000ee80000300800 */
[----:B------:R-:W3:Y:S01]  /*6bd50*/  LDL.LU R56, [R1+0x7e4] ;  /* 0x0007e40001387983 */ /* 0x000ee20000300800 */
[----:B0-----:R-:W-:-:S05]  /*6bd60*/  IADD3 R4, P6, R44, R9, RZ ;  /* 0x000000092c047210 */ /* 0x001fca0007fde0ff */
[----:B------:R-:W-:-:S05]  /*6bd70*/  IMAD.X R5, R8, 0x1, R58, P6 ;  /* 0x0000000108057824 */ /* 0x000fca00030e063a */
[----:B------:R0:W-:Y:S04]  /*6bd80*/  STL.64 [R1+0x2360], R4 ;  /* 0x0023600401007387 */ /* 0x0001e80000100a00 */
[----:B------:R-:W3:Y:S04]  /*6bd90*/  LDL.LU R55, [R1+0x7e8] ;  /* 0x0007e80001377983 */ /* 0x000ee80000300800 */
[----:B------:R-:W3:Y:S01]  /*6bda0*/  LDL.LU R57, [R1+0x7ec] ;  /* 0x0007ec0001397983 */ /* 0x000ee20000300800 */
[----:B0-----:R-:W-:-:S05]  /*6bdb0*/  F2FP.SATFINITE.E4M3.F32.PACK_AB_MERGE_C R4, R61, R60, RZ ;  /* 0x0000003c3d04723e */ /* 0x001fca00048070ff */
[----:B------:R0:W-:Y:S04]  /*6bdc0*/  STL [R1+0x2704], R4 ;  /* 0x0027040401007387 */ /* 0x0001e80000100800 */
[----:B------:R-:W3:Y:S04]  /*6bdd0*/  LDL.LU R60, [R1+0xe50] ;  /* 0x000e5000013c7983 */ /* 0x000ee80000300800 */
[----:B------:R-:W3:Y:S01]  /*6bde0*/  LDL.LU R61, [R1+0xe54] ;  /* 0x000e5400013d7983 */ /* 0x000ee20000300800 */
[----:B0-----:R-:W-:Y:S02]  /*6bdf0*/  IADD3 R4, P6, R44, R10, RZ ;  /* 0x0000000a2c047210 */ /* 0x001fe40007fde0ff */
[----:B------:R-:W-:-:S03]  /*6be00*/  F2FP.SATFINITE.E4M3.F32.PACK_AB_MERGE_C R2, R6, R2, RZ ;  /* 0x000000020602723e */ /* 0x000fc600048070ff */
[----:B------:R-:W-:Y:S02]  /*6be10*/  IMAD.X R5, R8, 0x1, R12, P6 ;  /* 0x0000000108057824 */ /* 0x000fe400030e060c */
[----:B------:R-:W-:Y:S04]  /*6be20*/  STL [R1+0x278c], R2 ;  /* 0x00278c0201007387 */ /* 0x000fe80000100800 */
[----:B------:R0:W-:Y:S02]  /*6be30*/  STL.64 [R1+0x2358], R4 ;  /* 0x0023580401007387 */ /* 0x0001e40000100a00 */
[----:B0-----:R-:W-:-:S05]  /*6be40*/  IADD3 R4, P6, R44, R11, RZ ;  /* 0x0000000b2c047210 */ /* 0x001fca0007fde0ff */
[----:B------:R-:W-:Y:S01]  /*6be50*/  IMAD.X R5, R8, 0x1, R14, P6 ;  /* 0x0000000108057824 */ /* 0x000fe200030e060e */
[----:B------:R-:W-:Y:S02]  /*6be60*/  F2FP.SATFINITE.E4M3.F32.PACK_AB_MERGE_C R6, R48, R7, RZ ;  /* 0x000000073006723e */ /* 0x000fe400048070ff */
[----:B------:R-:W-:-:S03]  /*6be70*/  F2FP.SATFINITE.E4M3.F32.PACK_AB_MERGE_C R2, R50, R49, RZ ;  /* 0x000000313202723e */ /* 0x000fc600048070ff */
[----:B------:R-:W-:Y:S04]  /*6be80*/  STL [R1+0x2790], R6 ;  /* 0x0027900601007387 */ /* 0x000fe80000100800 */
[----:B------:R0:W-:Y:S04]  /*6be90*/  STL [R1+0x2674], R2 ;  /* 0x0026740201007387 */ /* 0x0001e80000100800 */
[----:B------:R1:W-:Y:S04]  /*6bea0*/  STL.64 [R1+0x2350], R4 ;  /* 0x0023500401007387 */ /* 0x0003e80000100a00 */
[----:B0-----:R-:W3:Y:S04]  /*6beb0*/  LDL.LU R2, [R1+0xe58] ;  /* 0x000e580001027983 */ /* 0x001ee80000300800 */
[----:B------:R-:W3:Y:S01]  /*6bec0*/  LDL.LU R6, [R1+0xe5c] ;  /* 0x000e5c0001067983 */ /* 0x000ee20000300800 */
[----:B-1----:R-:W-:-:S05]  /*6bed0*/  F2FP.SATFINITE.E4M3.F32.PACK_AB_MERGE_C R4, R47, R46, RZ ;  /* 0x0000002e2f04723e */ /* 0x002fca00048070ff */
        /* <DEDUP_REMOVED lines=8> */
[----:B------:R-:W-:Y:S01]  /*6bf60*/  IMAD.X R5, R8, 0x1, R15, P6 ;  /* 0x0000000108057824 */ /* 0x000fe200030e060f */
[----:B----4-:R-:W-:-:S05]  /*6bf70*/  F2FP.SATFINITE.E4M3.F32.PACK_AB_MERGE_C R54, R0, R3, RZ ;  /* 0x000000030036723e */ /* 0x010fca00048070ff */
[----:B------:R-:W-:Y:S04]  /*6bf80*/  STL [R1+0x2ec8], R54 ;  /* 0x002ec83601007387 */ /* 0x000fe80000100800 */
[----:B------:R2:W-:Y:S02]  /*6bf90*/  STL.64 [R1+0x2348], R4 ;  /* 0x0023480401007387 */ /* 0x0005e40000100a00 */
[----:B--2---:R-:W-:Y:S02]  /*6bfa0*/  F2FP.SATFINITE.E4M3.F32.PACK_AB_MERGE_C R5, R52, R51, RZ ;  /* 0x000000333405723e */ /* 0x004fe400048070ff */
[----:B------:R-:W2:Y:S04]  /*6bfb0*/  LDL.LU R51, [R1+0x7d8] ;  /* 0x0007d80001337983 */ /* 0x000ea80000300800 */
[----:B------:R-:W2:Y:S04]  /*6bfc0*/  LDL.LU R52, [R1+0x7dc] ;  /* 0x0007dc0001347983 */ /* 0x000ea80000300800 */
[----:B------:R0:W-:Y:S01]  /*6bfd0*/  STL [R1+0x2ecc], R5 ;  /* 0x002ecc0501007387 */ /* 0x0001e20000100800 */
[----:B---3--:R-:W-:-:S05]  /*6bfe0*/  F2FP.SATFINITE.E4M3.F32.PACK_AB_MERGE_C R0, R56, R53, RZ ;  /* 0x000000353800723e */ /* 0x008fca00048070ff */
[----:B------:R1:W-:Y:S04]  /*6bff0*/  STL [R1+0x2548], R0 ;  /* 0x0025480001007387 */ /* 0x0003e80000100800 */
[----:B------:R-:W3:Y:S04]  /*6c000*/  LDL.LU R53, [R1+0x7c0] ;  /* 0x0007c00001357983 */ /* 0x000ee80000300800 */
[----:B------:R-:W3:Y:S01]  /*6c010*/  LDL.LU R56, [R1+0x7c4] ;  /* 0x0007c40001387983 */ /* 0x000ee20000300800 */
[----:B------:R-:W-:-:S05]  /*6c020*/  IADD3 R4, P6, R44, R16, RZ ;  /* 0x000000102c047210 */ /* 0x000fca0007fde0ff */
[----:B0-----:R-:W-:Y:S01]  /*6c030*/  IMAD.X R5, R8, 0x1, R19, P6 ;  /* 0x0000000108057824 */ /* 0x001fe200030e0613 */
[----:B------:R-:W-:-:S04]  /*6c040*/  F2FP.SATFINITE.E4M3.F32.PACK_AB_MERGE_C R3, R57, R55, RZ ;  /* 0x000000373903723e */ /* 0x000fc800048070ff */
[----:B------:R-:W-:Y:S04]  /*6c050*/  STL.64 [R1+0x2338], R4 ;  /* 0x0023380401007387 */ /* 0x000fe80000100a00 */
[----:B------:R-:W4:Y:S04]  /*6c060*/  LDL.LU R41, [R1+0x7c8] ;  /* 0x0007c80001297983 */ /* 0x000f280000300800 */
[----:B------:R0:W-:Y:S04]  /*6c070*/  STL [R1+0x2550], R3 ;  /* 0x0025500301007387 */ /* 0x0001e80000100800 */
[----:B------:R-:W4:Y:S01]  /*6c080*/  LDL.LU R43, [R1+0x7cc] ;  /* 0x0007cc00012b7983 */ /* 0x000f220000300800 */
[----:B-1----:R-:W-:-:S05]  /*6c090*/  F2FP.SATFINITE.E4M3.F32.PACK_AB_MERGE_C R0, R61, R60, RZ ;  /* 0x0000003c3d00723e */ /* 0x002fca00048070ff */
[----:B------:R1:W-:Y:S04]  /*6c0a0*/  STL [R1+0x2520], R0 ;  /* 0x0025200001007387 */ /* 0x0003e80000100800 */
[----:B0-----:R-:W4:Y:S04]  /*6c0b0*/  LDL.LU R3, [R1+0x7b0] ;  /* 0x0007b00001037983 */ /* 0x001f280000300800 */
[----:B-1----:R-:W4:Y:S04]  /*6c0c0*/  LDL.LU R0, [R1+0x7b4] ;  /* 0x0007b40001007983 */ /* 0x002f280000300800 */
[----:B------:R-:W4:Y:S04]  /*6c0d0*/  LDL.LU R55, [R1+0x7b8] ;  /* 0x0007b80001377983 */ /* 0x000f280000300800 */
[----:B------:R-:W4:Y:S04]  /*6c0e0*/  LDL.LU R57, [R1+0x7bc] ;  /* 0x0007bc0001397983 */ /* 0x000f280000300800 */
[----:B------:R-:W4:Y:S01]  /*6c0f0*/  LDL.LU R60, [R1+0x7a0] ;  /* 0x0007a000013c7983 */ /* 0x000f220000300800 */
[----:B------:R-:W-:-:S03]  /*6c100*/  IADD3 R4, P6, R44, R17, RZ ;  /* 0x000000112c047210 */ /* 0x000fc60007fde0ff */
[----:B------:R-:W4:Y:S02]  /*6c110*/  LDL.LU R61, [R1+0x7a4] ;  /* 0x0007a400013d7983 */ /* 0x000f240000300800 */
[----:B------:R-:W-:Y:S02]  /*6c120*/  IMAD.X R5, R8, 0x1, R20, P6 ;  /* 0x0000000108057824 */ /* 0x000fe400030e0614 */
[----:B------:R-:W-:Y:S04]  /*6c130*/  STL.64 [R1+0x2ff0], R16 ;  /* 0x002ff01001007387 */ /* 0x000fe80000100a00 */
[----:B------:R0:W-:Y:S01]  /*6c140*/  STL.64 [R1+0x2340], R4 ;  /* 0x0023400401007387 */ /* 0x0001e20000100a00 */
[----:B------:R-:W-:-:S05]  /*6c150*/  F2FP.SATFINITE.E4M3.F32.PACK_AB_MERGE_C R6, R6, R2, RZ ;  /* 0x000000020606723e */ /* 0x000fca00048070ff */
[----:B------:R-:W-:Y:S01]  /*6c160*/  STL [R1+0x2524], R6 ;  /* 0x0025240601007387 */ /* 0x000fe20000100800 */
[----:B------:R-:W-:-:S05]  /*6c170*/  F2FP.SATFINITE.E4M3.F32.PACK_AB_MERGE_C R2, R47, R46, RZ ;  /* 0x0000002e2f02723e */ /* 0x000fca00048070ff */
[----:B------:R1:W-:Y:S04]  /*6c180*/  STL [R1+0x2508], R2 ;  /* 0x0025080201007387 */ /* 0x0003e80000100800 */
[----:B------:R-:W4:Y:S04]  /*6c190*/  LDL.LU R46, [R1+0x7a8] ;  /* 0x0007a800012e7983 */ /* 0x000f280000300800 */
[----:B------:R-:W4:Y:S01]  /*6c1a0*/  LDL.LU R47, [R1+0x7ac] ;  /* 0x0007ac00012f7983 */ /* 0x000f220000300800 */
[----:B0-----:R-:W-:-:S05]  /*6c1b0*/  IADD3 R4, P6, R44, R18, RZ ;  /* 0x000000122c047210 */ /* 0x001fca0007fde0ff */
[----:B------:R-:W-:-:S05]  /*6c1c0*/  IMAD.X R5, R8, 0x1, R21, P6 ;  /* 0x0000000108057824 */ /* 0x000fca00030e0615 */
[----:B------:R0:W-:Y:S04]  /*6c1d0*/  STL.64 [R1+0x2320], R4 ;  /* 0x0023200401007387 */ /* 0x0001e80000100a00 */
[----:B-1----:R-:W4:Y:S01]  /*6c1e0*/  LDL.LU R2, [R1+0x790] ;  /* 0x0007900001027983 */ /* 0x002f220000300800 */
[----:B0-----:R-:W-:Y:S02]  /*6c1f0*/  F2FP.SATFINITE.E4M3.F32.PACK_AB_MERGE_C R5, R48, R7, RZ ;  /* 0x000000073005723e */ /* 0x001fe400048070ff */
[----:B------:R-:W-:-:S03]  /*6c200*/  F2FP.SATFINITE.E4M3.F32.PACK_AB_MERGE_C R4, R50, R49, RZ ;  /* 0x000000313204723e */ /* 0x000fc600048070ff */
[----:B------:R-:W-:Y:S04]  /*6c210*/  STL [R1+0x1804], R5 ;  /* 0x0018040501007387 */ /* 0x000fe80000100800 */
[----:B------:R-:W4:Y:S04]  /*6c220*/  LDL.LU R48, [R1+0x794] ;  /* 0x0007940001307983 */ /* 0x000f280000300800 */
[----:B------:R0:W-:Y:S02]  /*6c230*/  STL [R1+0x7d4], R4 ;  /* 0x0007d40401007387 */ /* 0x0001e40000100800 */
[----:B0-----:R-:W-:-:S05]  /*6c240*/  IADD3 R4, P6, R44, R22, RZ ;  /* 0x000000162c047210 */ /* 0x001fca0007fde0ff */
[----:B------:R-:W-:-:S05]  /*6c250*/  IMAD.X R5, R8, 0x1, R24, P6 ;  /* 0x0000000108057824 */ /* 0x000fca00030e0618 */
[----:B------:R2:W-:Y:S04]  /*6c260*/  STL.64 [R1+0x2318], R4 ;  /* 0x0023180401007387 */ /* 0x0005e80000100a00 */
[----:B------:R-:W4:Y:S01]  /*6c270*/  LDL.LU R6, [R1+0x798] ;  /* 0x0007980001067983 */ /* 0x000f220000300800 */
[----:B--2---:R-:W-:-:S03]  /*6c280*/  F2FP.SATFINITE.E4M3.F32.PACK_AB_MERGE_C R4, R52, R51, RZ ;  /* 0x000000333404723e */ /* 0x004fc600048070ff */
[----:B------:R-:W2:Y:S04]  /*6c290*/  LDL.LU R51, [R1+0x79c] ;  /* 0x00079c0001337983 */ /* 0x000ea80000300800 */
[----:B------:R3:W-:Y:S04]  /*6c2a0*/  STL [R1+0x7d0], R4 ;  /* 0x0007d00401007387 */ /* 0x0007e80000100800 */
[----:B------:R-:W2:Y:S04]  /*6c2b0*/  LDL.LU R7, [R1+0x780] ;  /* 0x0007800001077983 */ /* 0x000ea80000300800 */
[----:B------:R-:W2:Y:S04]  /*6c2c0*/  LDL.LU R49, [R1+0x784] ;  /* 0x0007840001317983 */ /* 0x000ea80000300800 */
[----:B------:R-:W2:Y:S01]  /*6c2d0*/  LDL.LU R50, [R1+0x788] ;  /* 0x0007880001327983 */ /* 0x000ea20000300800 */
[----:B---3--:R-:W-:-:S03]  /*6c2e0*/  F2FP.SATFINITE.E4M3.F32.PACK_AB_MERGE_C R4, R56, R53, RZ ;  /* 0x000000353804723e */ /* 0x008fc600048070ff */
[----:B------:R-:W3:Y:S04]  /*6c2f0*/  LDL.LU R52, [R1+0x78c] ;  /* 0x00078c0001347983 */ /* 0x000ee80000300800 */
[----:B------:R0:W-:Y:S04]  /*6c300*/  STL [R1+0x26f8], R4 ;  /* 0x0026f80401007387 */ /* 0x0001e80000100800 */
[----:B------:R-:W3:Y:S04]  /*6c310*/  LDL.LU R53, [R1+0xe30] ;  /* 0x000e300001357983 */ /* 0x000ee80000300800 */
[----:B------:R-:W3:Y:S01]  /*6c320*/  LDL.LU R56, [R1+0xe34] ;  /* 0x000e340001387983 */ /* 0x000ee20000300800 */
[----:B0-----:R-:W-:-:S05]  /*6c330*/  IADD3 R4, P6, R44, R23, RZ ;  /* 0x000000172c047210 */ /* 0x001fca0007fde0ff */
[----:B------:R-:W-:-:S05]  /*6c340*/  IMAD.X R5, R8, 0x1, R25, P6 ;  /* 0x0000000108057824 */ /* 0x000fca00030e0619 */
[----:B------:R0:W-:Y:S01]  /*6c350*/  STL.64 [R1+0x2300], R4 ;  /* 0x0023000401007387 */ /* 0x0001e20000100a00 */
[----:B----4-:R-:W-:Y:S02]  /*6c360*/  F2FP.SATFINITE.E4M3.F32.PACK_AB_MERGE_C R16, R43, R41, RZ ;  /* 0x000000292b10723e */ /* 0x010fe400048070ff */
[----:B0-----:R-:W-:Y:S02]  /*6c370*/  IADD3 R4, P6, R44, R26, RZ ;  /* 0x0000001a2c047210 */ /* 0x001fe40007fde0ff */
[----:B------:R-:W-:Y:S01]  /*6c380*/  F2FP.SATFINITE.E4M3.F32.PACK_AB_MERGE_C R0, R0, R3, RZ ;  /* 0x000000030000723e */ /* 0x000fe200048070ff */
[----:B------:R-:W-:Y:S02]  /*6c390*/  STL [R1+0x2720], R16 ;  /* 0x0027201001007387 */ /* 0x000fe40000100800 */
[----:B------:R-:W-:Y:S02]  /*6c3a0*/  IMAD.X R5, R8, 0x1, R29, P6 ;  /* 0x0000000108057824 */ /* 0x000fe400030e061d */
[----:B------:R0:W-:Y:S01]  /*6c3b0*/  STL [R1+0x2784], R0 ;  /* 0x0027840001007387 */ /* 0x0001e20000100800 */
[----:B------:R-:W-:-:S03]  /*6c3c0*/  F2FP.SATFINITE.E4M3.F32.PACK_AB_MERGE_C R3, R57, R55, RZ ;  /* 0x000000373903723e */ /* 0x000fc600048070ff */
[----:B------:R-:W4:Y:S04]  /*6c3d0*/  LDL.LU R55, [R1+0xe38] ;  /* 0x000e380001377983 */ /* 0x000f280000300800 */
[----:B------:R1:W-:Y:S04]  /*6c3e0*/  STL.64 [R1+0x2330], R4 ;  /* 0x0023300401007387 */ /* 0x0003e80000100a00 */
[----:B------:R1:W-:Y:S04]  /*6c3f0*/  STL [R1+0x2788], R3 ;  /* 0x0027880301007387 */ /* 0x0003e80000100800 */
[----:B------:R-:W4:Y:S01]  /*6c400*/  LDL.LU R57, [R1+0xe3c] ;  /* 0x000e3c0001397983 */ /* 0x000f220000300800 */
[----:B0-----:R-:W-:-:S02]  /*6c410*/  F2FP.SATFINITE.E4M3.F32.PACK_AB_MERGE_C R0, R61, R60, RZ ;  /* 0x0000003c3d00723e */ /* 0x001fc400048070ff */
[----:B-1----:R-:W-:-:S03]  /*6c420*/  IADD3 R4, P6, R44, R27, RZ ;  /* 0x0000001b2c047210 */ /* 0x002fc60007fde0ff */
[----:B------:R0:W-:Y:S04]  /*6c430*/  STL [R1+0x2678], R0 ;  /* 0x0026780001007387 */ /* 0x0001e80000100800 */
[----:B------:R-:W4:Y:S01]  /*6c440*/  LDL.LU R3, [R1+0xe20] ;  /* 0x000e200001037983 */ /* 0x000f220000300800 */
[----:B------:R-:W-:-:S03]  /*6c450*/  IMAD.X R5, R8, 0x1, R31, P6 ;  /* 0x0000000108057824 */ /* 0x000fc600030e061f */
[----:B0-----:R-:W4:Y:S04]  /*6c460*/  LDL.LU R0, [R1+0xe24] ;  /* 0x000e240001007983 */ /* 0x001f280000300800 */
[----:B------:R0:W-:Y:S04]  /*6c470*/  STL.64 [R1+0x2328], R4 ;  /* 0x0023280401007387 */ /* 0x0001e80000100a00 */
[----:B------:R-:W4:Y:S04]  /*6c480*/  LDL.LU R60, [R1+0xe28] ;  /* 0x000e2800013c7983 */ /* 0x000f280000300800 */
[----:B------:R-:W4:Y:S01]  /*6c490*/  LDL.LU R61, [R1+0xe2c] ;  /* 0x000e2c00013d7983 */ /* 0x000f220000300800 */
[----:B0-----:R-:W-:-:S05]  /*6c4a0*/  F2FP.SATFINITE.E4M3.F32.PACK_AB_MERGE_C R4, R47, R46, RZ ;  /* 0x0000002e2f04723e */ /* 0x001fca00048070ff */
[----:B------:R0:W-:Y:S04]  /*6c4b0*/  STL [R1+0x2804], R4 ;  /* 0x0028040401007387 */ /* 0x0001e80000100800 */
[----:B------:R-:W4:Y:S04]  /*6c4c0*/  LDL.LU R46, [R1+0x770] ;  /* 0x00077000012e7983 */ /* 0x000f280000300800 */
[----:B------:R-:W4:Y:S01]  /*6c4d0*/  LDL.LU R47, [R1+0x774] ;  /* 0x00077400012f7983 */ /* 0x000f220000300800 */
[----:B0-----:R-:W-:-:S05]  /*6c4e0*/  IADD3 R4, P6, R44, R28, RZ ;  /* 0x0000001c2c047210 */ /* 0x001fca0007fde0ff */
[----:B------:R-:W-:Y:S01]  /*6c4f0*/  IMAD.X R5, R8, 0x1, R32, P6 ;  /* 0x0000000108057824 */ /* 0x000fe200030e0620 */
[----:B------:R-:W-:-:S05]  /*6c500*/  F2FP.SATFINITE.E4M3.F32.PACK_AB_MERGE_C R48, R48, R2, RZ ;  /* 0x000000023030723e */ /* 0x000fca00048070ff */
[----:B------:R-:W-:Y:S01]  /*6c510*/  STL [R1+0x2ed0], R48 ;  /* 0x002ed03001007387 */ /* 0x000fe20000100800 */
[----:B--2---:R-:W-:-:S05]  /*6c520*/  F2FP.SATFINITE.E4M3.F32.PACK_AB_MERGE_C R51, R51, R6, RZ ;  /* 0x000000063333723e */ /* 0x004fca00048070ff */
[----:B------:R-:W-:Y:S04]  /*6c530*/  STL [R1+0x2ed4], R51 ;  /* 0x002ed43301007387 */ /* 0x000fe80000100800 */
[----:B------:R0:W-:Y:S04]  /*6c540*/  STL.64 [R1+0x2310], R4 ;  /* 0x0023100401007387 */ /* 0x0001e80000100a00 */
[----:B------:R-:W2:Y:S04]  /*6c550*/  LDL.LU R2, [R1+0x778] ;  /* 0x0007780001027983 */ /* 0x000ea80000300800 */
[----:B------:R-:W2:Y:S01]  /*6c560*/  LDL.LU R6, [R1+0x77c] ;  /* 0x00077c0001067983 */ /* 0x000ea20000300800 */
[----:B0-----:R-:W-:-:S05]  /*6c570*/  F2FP.SATFINITE.E4M3.F32.PACK_AB_MERGE_C R4, R49, R7, RZ ;  /* 0x000000073104723e */ /* 0x001fca00048070ff */
[----:B------:R0:W-:Y:S02]  /*6c580*/  STL [R1+0x2534], R4 ;  /* 0x0025340401007387 */ /* 0x0001e40000100800 */
[----:B0-----:R-:W-:-:S05]  /*6c590*/  IADD3 R4, P6, R44, R30, RZ ;  /* 0x0000001e2c047210 */ /* 0x001fca0007fde0ff */
[----:B------:R-:W-:-:S05]  /*6c5a0*/  IMAD.X R5, R8, 0x1, R33, P6 ;  /* 0x0000000108057824 */ /* 0x000fca00030e0621 */
[----:B------:R3:W-:Y:S04]  /*6c5b0*/  STL.64 [R1+0x2308], R4 ;  /* 0x0023080401007387 */ /* 0x0007e80000100a00 */
[----:B------:R-:W2:Y:S01]  /*6c5c0*/  LDL.LU R7, [R1+0x760] ;  /* 0x0007600001077983 */ /* 0x000ea20000300800 */
[----:B---3--:R-:W-:Y:S02]  /*6c5d0*/  F2FP.SATFINITE.E4M3.F32.PACK_AB_MERGE_C R5, R52, R50, RZ ;  /* 0x000000323405723e */ /* 0x008fe400048070ff */
[----:B------:R-:W-:-:S03]  /*6c5e0*/  F2FP.SATFINITE.E4M3.F32.PACK_AB_MERGE_C R4, R56, R53, RZ ;  /* 0x000000353804723e */ /* 0x000fc600048070ff */
        /* <DEDUP_REMOVED lines=9> */
[----:B------:R4:W-:Y:S02]  /*6c680*/  STL.64 [R1+0x22f8], R4 ;  /* 0x0022f80401007387 */ /* 0x0009e40000100a00 */
[----:B----4-:R-:W-:-:S02]  /*6c690*/  F2FP.SATFINITE.E4M3.F32.PACK_AB_MERGE_C R4, R57, R55, RZ ;  /* 0x000000373904723e */ /* 0x010fc400048070ff */
[----:B------:R-:W4:Y:S04]  /*6c6a0*/  LDL.LU R55, [R1+0x758] ;  /* 0x0007580001377983 */ /* 0x000f280000300800 */
[----:B------:R-:W4:Y:S04]  /*6c6b0*/  LDL.LU R57, [R1+0x75c] ;  /* 0x00075c0001397983 */ /* 0x000f280000300800 */
[----:B------:R0:W-:Y:S01]  /*6c6c0*/  STL [R1+0x2834], R4 ;  /* 0x0028340401007387 */ /* 0x0001e20000100800 */
[----:B------:R-:W-:Y:S02]  /*6c6d0*/  F2FP.SATFINITE.E4M3.F32.PACK_AB_MERGE_C R0, R0, R3, RZ ;  /* 0x000000030000723e */ /* 0x000fe400048070ff */
[----:B0-----:R-:W-:-:S03]  /*6c6e0*/  IADD3 R4, P6, R44, R35, RZ ;  /* 0x000000232c047210 */ /* 0x001fc60007fde0ff */
[----:B------:R-:W-:Y:S02]  /*6c6f0*/  STL [R1+0x780], R0 ;  /* 0x0007800001007387 */ /* 0x000fe40000100800 */
[----:B------:R-:W-:-:S05]  /*6c700*/  IMAD.X R5, R8, 0x1, R38, P6 ;  /* 0x0000000108057824 */ /* 0x000fca00030e0626 */
[----:B------:R0:W-:Y:S01]  /*6c710*/  STL.64 [R1+0xf38], R4 ;  /* 0x000f380401007387 */ /* 0x0001e20000100a00 */
[----:B------:R-:W-:-:S03]  /*6c720*/  F2FP.SATFINITE.E4M3.F32.PACK_AB_MERGE_C R3, R61, R60, RZ ;  /* 0x0000003c3d03723e */ /* 0x000fc600048070ff */
[----:B------:R-:W4:Y:S01]  /*6c730*/  LDL.LU R42, [R1+0x740] ;  /* 0x00074000012a7983 */ /* 0x000f220000300800 */
[----:B0-----:R-:W-:-:S05]  /*6c740*/  IADD3 R4, P6, R44, R37, RZ ;  /* 0x000000252c047210 */ /* 0x001fca0007fde0ff */
[----:B------:R-:W-:-:S05]  /*6c750*/  IMAD.X R5, R8, 0x1, R39, P6 ;  /* 0x0000000108057824 */ /* 0x000fca00030e0627 */
[----:B------:R0:W-:Y:S04]  /*6c760*/  STL.64 [R1+0xf30], R4 ;  /* 0x000f300401007387 */ /* 0x0001e80000100a00 */
[----:B------:R-:W-:Y:S04]  /*6c770*/  STL [R1+0x2840], R3 ;  /* 0x0028400301007387 */ /* 0x000fe80000100800 */
[----:B0-----:R-:W4:Y:S01]  /*6c780*/  LDL.LU R4, [R1+0x744] ;  /* 0x0007440001047983 */ /* 0x001f220000300800 */
[----:B------:R-:W-:-:S05]  /*6c790*/  F2FP.SATFINITE.E4M3.F32.PACK_AB_MERGE_C R0, R47, R46, RZ ;  /* 0x0000002e2f00723e */ /* 0x000fca00048070ff */
[----:B------:R2:W-:Y:S04]  /*6c7a0*/  STL [R1+0x770], R0 ;  /* 0x0007700001007387 */ /* 0x0005e80000100800 */
[----:B------:R-:W4:Y:S04]  /*6c7b0*/  LDL.LU R40, [R1+0x748] ;  /* 0x0007480001287983 */ /* 0x000f280000300800 */
[----:B------:R-:W4:Y:S04]  /*6c7c0*/  LDL.LU R41, [R1+0x74c] ;  /* 0x00074c0001297983 */ /* 0x000f280000300800 */
[----:B------:R-:W4:Y:S04]  /*6c7d0*/  LDL.LU R60, [R1+0x730] ;  /* 0x00073000013c7983 */ /* 0x000f280000300800 */
[----:B------:R-:W4:Y:S04]  /*6c7e0*/  LDL.LU R61, [R1+0x734] ;  /* 0x00073400013d7983 */ /* 0x000f280000300800 */
[----:B------:R-:W4:Y:S04]  /*6c7f0*/  LDL.LU R46, [R1+0x738] ;  /* 0x00073800012e7983 */ /* 0x000f280000300800 */
[----:B------:R-:W4:Y:S01]  /*6c800*/  LDL.LU R47, [R1+0x73c] ;  /* 0x00073c00012f7983 */ /* 0x000f220000300800 */
[----:B------:R-:W-:-:S02]  /*6c810*/  SHF.R.S32.HI R8, RZ, 0x1f, R45 ;  /* 0x0000001fff087819 */ /* 0x000fc4000001142d */
[----:B--2---:R-:W-:Y:S02]  /*6c820*/  F2FP.SATFINITE.E4M3.F32.PACK_AB_MERGE_C R0, R6, R2, RZ ;  /* 0x000000020600723e */ /* 0x004fe400048070ff */
[----:B------:R-:W-:-:S05]  /*6c830*/  IADD3 R2, P6, R45, R9, RZ ;  /* 0x000000092d027210 */ /* 0x000fca0007fde0ff */
[----:B------:R-:W-:Y:S01]  /*6c840*/  IMAD.X R3, R8, 0x1, R58, P6 ;  /* 0x0000000108037824 */ /* 0x000fe200030e063a */
[----:B------:R-:W-:Y:S01]  /*6c850*/  STL [R1+0x2850], R0 ;  /* 0x0028500001007387 */ /* 0x000fe20000100800 */
[----:B------:R-:W-:-:S03]  /*6c860*/  IADD3 R6, P6, R45, R10, RZ ;  /* 0x0000000a2d067210 */ /* 0x000fc60007fde0ff */
[----:B------:R-:W2:Y:S04]  /*6c870*/  LDL.LU R43, [R1+0x720] ;  /* 0x00072000012b7983 */ /* 0x000ea80000300800 */
[----:B------:R0:W-:Y:S04]  /*6c880*/  STL.64 [R1+0xf28], R2 ;  /* 0x000f280201007387 */ /* 0x0001e80000100a00 */
[----:B0-----:R-:W2:Y:S04]  /*6c890*/  LDL.LU R3, [R1+0x724] ;  /* 0x0007240001037983 */ /* 0x001ea80000300800 */
[----:B------:R-:W2:Y:S04]  /*6c8a0*/  LDL.LU R0, [R1+0x728] ;  /* 0x0007280001007983 */ /* 0x000ea80000300800 */
[----:B------:R-:W2:Y:S01]  /*6c8b0*/  LDL.LU R2, [R1+0x72c] ;  /* 0x00072c0001027983 */ /* 0x000ea20000300800 */
[----:B---3--:R-:W-:Y:S01]  /*6c8c0*/  F2FP.SATFINITE.E4M3.F32.PACK_AB_MERGE_C R16, R49, R7, RZ ;  /* 0x000000073110723e */ /* 0x008fe200048070ff */
[----:B------:R-:W-:-:S04]  /*6c8d0*/  IMAD.X R7, R8, 0x1, R12, P6 ;  /* 0x0000000108077824 */ /* 0x000fc800030e060c */
[----:B------:R0:W-:Y:S01]  /*6c8e0*/  STL [R1+0x2750], R16 ;  /* 0x0027501001007387 */ /* 0x0001e20000100800 */
[----:B------:R-:W-:-:S05]  /*6c8f0*/  F2FP.SATFINITE.E4M3.F32.PACK_AB_MERGE_C R5, R52, R50, RZ ;  /* 0x000000323405723e */ /* 0x000fca00048070ff */
[----:B------:R1:W-:Y:S01]  /*6c900*/  STL [R1+0x2754], R5 ;  /* 0x0027540501007387 */ /* 0x0003e20000100800 */
[----:B0-----:R-:W-:-:S03]  /*6c910*/  IADD3 R16, P6, R45, R11, RZ ;  /* 0x0000000b2d107210 */ /* 0x001fc60007fde0ff */
[----:B------:R0:W-:Y:S01]  /*6c920*/  STL.64 [R1+0xf18], R6 ;  /* 0x000f180601007387 */ /* 0x0001e20000100a00 */
[----:B-1----:R-:W-:Y:S01]  /*6c930*/  F2FP.SATFINITE.E4M3.F32.PACK_AB_MERGE_C R5, R56, R53, RZ ;  /* 0x000000353805723e */ /* 0x002fe200048070ff */
[----:B------:R-:W-:Y:S02]  /*6c940*/  IMAD.X R17, R8, 0x1, R14, P6 ;  /* 0x0000000108117824 */ /* 0x000fe400030e060e */
[----:B0-----:R-:W3:Y:S04]  /*6c950*/  LDL.LU R6, [R1+0xe10] ;  /* 0x000e100001067983 */ /* 0x001ee80000300800 */
[----:B------:R-:W3:Y:S04]  /*6c960*/  LDL.LU R56, [R1+0xe14] ;  /* 0x000e140001387983 */ /* 0x000ee80000300800 */
[----:B------:R-:W-:Y:S01]  /*6c970*/  STL [R1+0x27ac], R5 ;  /* 0x0027ac0501007387 */ /* 0x000fe20000100800 */
[----:B----4-:R-:W-:-:S03]  /*6c980*/  F2FP.SATFINITE.E4M3.F32.PACK_AB_MERGE_C R57, R57, R55, RZ ;  /* 0x000000373939723e */ /* 0x010fc600048070ff */
[----:B------:R-:W4:Y:S04]  /*6c990*/  LDL.LU R7, [R1+0xe18] ;  /* 0x000e180001077983 */ /* 0x000f280000300800 */
[----:B------:R-:W4:Y:S04]  /*6c9a0*/  LDL.LU R49, [R1+0xe1c] ;  /* 0x000e1c0001317983 */ /* 0x000f280000300800 */
[----:B------:R-:W3:Y:S04]  /*6c9b0*/  LDL.LU R50, [R1+0xe00] ;  /* 0x000e000001327983 */ /* 0x000ee80000300800 */
[----:B------:R-:W3:Y:S04]  /*6c9c0*/  LDL.LU R52, [R1+0xe04] ;  /* 0x000e040001347983 */ /* 0x000ee80000300800 */
[----:B------:R-:W3:Y:S04]  /*6c9d0*/  LDL.LU R53, [R1+0xe08] ;  /* 0x000e080001357983 */ /* 0x000ee80000300800 */
[----:B------:R-:W3:Y:S04]  /*6c9e0*/  LDL.LU R55, [R1+0xe0c] ;  /* 0x000e0c0001377983 */ /* 0x000ee80000300800 */
[----:B------:R-:W-:Y:S04]  /*6c9f0*/  STL [R1+0x2da8], R57 ;  /* 0x002da83901007387 */ /* 0x000fe80000100800 */
[----:B------:R0:W-:Y:S04]  /*6ca00*/  STL.64 [R1+0xf20], R16 ;  /* 0x000f201001007387 */ /* 0x0001e80000100a00 */
[----:B0-----:R-:W4:Y:S01]  /*6ca10*/  LDL.LU.64 R16, [R1+0x2ff0] ;  /* 0x002ff00001107983 */ /* 0x001f220000300a00 */
[----:B------:R-:W-:-:S02]  /*6ca20*/  F2FP.SATFINITE.E4M3.F32.PACK_AB_MERGE_C R42, R4, R42, RZ ;  /* 0x0000002a042a723e */ /* 0x000fc400048070ff */
[----:B------:R-:W-:-:S05]  /*6ca30*/  IADD3 R4, P6, R45, R13, RZ ;  /* 0x0000000d2d047210 */ /* 0x000fca0007fde0ff */
[----:B------:R-:W-:Y:S01]  /*6ca40*/  IMAD.X R5, R8, 0x1, R15, P6 ;  /* 0x0000000108057824 */ /* 0x000fe200030e060f */
[----:B------:R-:W-:Y:S01]  /*6ca50*/  STL [R1+0x28dc], R42 ;  /* 0x0028dc2a01007387 */ /* 0x000fe20000100800 */
[----:B------:R-:W-:-:S05]  /*6ca60*/  F2FP.SATFINITE.E4M3.F32.PACK_AB_MERGE_C R40, R41, R40, RZ ;  /* 0x000000282928723e */ /* 0x000fca00048070ff */
[----:B------:R-:W-:Y:S04]  /*6ca70*/  STL [R1+0x28d8], R40 ;  /* 0x0028d82801007387 */ /* 0x000fe80000100800 */
[----:B------:R0:W-:Y:S02]  /*6ca80*/  STL.64 [R1+0xf10], R4 ;  /* 0x000f100401007387 */ /* 0x0001e40000100a00 */
[----:B0-----:R-:W-:Y:S02]  /*6ca90*/  F2FP.SATFINITE.E4M3.F32.PACK_AB_MERGE_C R5, R61, R60, RZ ;  /* 0x0000003c3d05723e */ /* 0x001fe400048070ff */
[----:B------:R-:W-:Y:S01]  /*6caa0*/  F2FP.SATFINITE.E4M3.F32.PACK_AB_MERGE_C R4, R47, R46, RZ ;  /* 0x0000002e2f04723e */ /* 0x000fe200048070ff */
[----:B------:R-:W3:Y:S04]  /*6cab0*/  LDL.LU R60, [R1+0x710] ;  /* 0x00071000013c7983 */ /* 0x000ee80000300800 */
[----:B------:R-:W-:Y:S04]  /*6cac0*/  STL [R1+0x28fc], R5 ;  /* 0x0028fc0501007387 */ /* 0x000fe80000100800 */
[----:B------:R-:W3:Y:S04]  /*6cad0*/  LDL.LU R61, [R1+0x714] ;  /* 0x00071400013d7983 */ /* 0x000ee80000300800 */
[----:B------:R4:W-:Y:S04]  /*6cae0*/  STL [R1+0x28f8], R4 ;  /* 0x0028f80401007387 */ /* 0x0009e80000100800 */
[----:B------:R-:W3:Y:S04]  /*6caf0*/  LDL.LU R46, [R1+0x718] ;  /* 0x00071800012e7983 */ /* 0x000ee80000300800 */
[----:B------:R-:W3:Y:S01]  /*6cb00*/  LDL.LU R47, [R1+0x71c] ;  /* 0x00071c00012f7983 */ /* 0x000ee20000300800 */
[----:B--2---:R-:W-:-:S02]  /*6cb10*/  F2FP.SATFINITE.E4M3.F32.PACK_AB_MERGE_C R0, R2, R0, RZ ;  /* 0x000000000200723e */ /* 0x004fc400048070ff */
[----:B----4-:R-:W-:-:S05]  /*6cb20*/  IADD3 R4, P6, R45, R16, RZ ;  /* 0x000000102d047210 */ /* 0x010fca0007fde0ff */
[----:B------:R-:W-:Y:S01]  /*6cb30*/  IMAD.X R5, R8, 0x1, R19, P6 ;  /* 0x0000000108057824 */ /* 0x000fe200030e0613 */
[----:B------:R-:W-:-:S04]  /*6cb40*/  IADD3 R2, P6, R45, R17, RZ ;  /* 0x000000112d027210 */ /* 0x000fc80007fde0ff */
[----:B------:R0:W-:Y:S02]  /*6cb50*/  STL.64 [R1+0xf08], R4 ;  /* 0x000f080401007387 */ /* 0x0001e40000100a00 */
[----:B0-----:R-:W-:Y:S01]  /*6cb60*/  F2FP.SATFINITE.E4M3.F32.PACK_AB_MERGE_C R4, R3, R43, RZ ;  /* 0x0000002b0304723e */ /* 0x001fe200048070ff */
[----:B------:R-:W-:-:S04]  /*6cb70*/  IMAD.X R3, R8, 0x1, R20, P6 ;  /* 0x0000000108037824 */ /* 0x000fc800030e0614 */
[----:B------:R0:W-:Y:S04]  /*6cb80*/  STL [R1+0x292c], R4 ;  /* 0x00292c0401007387 */ /* 0x0001e80000100800 */
[----:B------:R-:W-:Y:S04]  /*6cb90*/  STL [R1+0x2928], R0 ;  /* 0x0029280001007387 */ /* 0x000fe80000100800 */
[----:B------:R-:W2:Y:S04]  /*6cba0*/  LDL.LU R5, [R1+0x700] ;  /* 0x0007000001057983 */ /* 0x000ea80000300800 */
[----:B------:R-:W2:Y:S04]  /*6cbb0*/  LDL.LU R54, [R1+0x704] ;  /* 0x0007040001367983 */ /* 0x000ea80000300800 */
[----:B------:R-:W4:Y:S04]  /*6cbc0*/  LDL.LU R43, [R1+0x708] ;  /* 0x00070800012b7983 */ /* 0x000f280000300800 */
[----:B------:R1:W-:Y:S01]  /*6cbd0*/  STL.64 [R1+0xef8], R2 ;  /* 0x000ef80201007387 */ /* 0x0003e20000100a00 */
[----:B0-----:R-:W-:-:S02]  /*6cbe0*/  F2FP.SATFINITE.E4M3.F32.PACK_AB_MERGE_C R4, R49, R7, RZ ;  /* 0x000000073104723e */ /* 0x001fc400048070ff */
[----:B------:R-:W-:Y:S01]  /*6cbf0*/  IADD3 R40, P6, R45, R18, RZ ;  /* 0x000000122d287210 */ /* 0x000fe20007fde0ff */
[----:B-1----:R-:W4:Y:S01]  /*6cc00*/  LDL.LU R3, [R1+0x70c] ;  /* 0x00070c0001037983 */ /* 0x002f220000300800 */
[----:B---3--:R-:W-:-:S03]  /*6cc10*/  F2FP.SATFINITE.E4M3.F32.PACK_AB_MERGE_C R2, R56, R6, RZ ;  /* 0x000000063802723e */ /* 0x008fc600048070ff */
[----:B------:R-:W3:Y:S04]  /*6cc20*/  LDL.LU R0, [R1+0x6f0] ;  /* 0x0006f00001007983 */ /* 0x000ee80000300800 */
[----:B------:R-:W3:Y:S01]  /*6cc30*/  LDL.LU R56, [R1+0x6f4] ;  /* 0x0006f40001387983 */ /* 0x000ee20000300800 */
[----:B------:R-:W-:-:S03]  /*6cc40*/  IMAD.X R41, R8, 0x1, R21, P6 ;  /* 0x0000000108297824 */ /* 0x000fc600030e0615 */
[----:B------:R0:W-:Y:S01]  /*6cc50*/  STL [R1+0x2958], R2 ;  /* 0x0029580201007387 */ /* 0x0001e20000100800 */
[----:B------:R-:W-:-:S03]  /*6cc60*/  F2FP.SATFINITE.E4M3.F32.PACK_AB_MERGE_C R7, R55, R53, RZ ;  /* 0x000000353707723e */ /* 0x000fc600048070ff */
[----:B0-----:R-:W3:Y:S04]  /*6cc70*/  LDL.LU R2, [R1+0x6f8] ;  /* 0x0006f80001027983 */ /* 0x001ee80000300800 */
[----:B------:R-:W3:Y:S04]  /*6cc80*/  LDL.LU R6, [R1+0x6fc] ;  /* 0x0006fc0001067983 */ /* 0x000ee80000300800 */
[----:B------:R0:W-:Y:S04]  /*6cc90*/  STL [R1+0x2954], R4 ;  /* 0x0029540401007387 */ /* 0x0001e80000100800 */
[----:B------:R-:W3:Y:S01]  /*6cca0*/  LDL.LU R42, [R1+0x6e0] ;  /* 0x0006e000012a7983 */ /* 0x000ee20000300800 */
[----:B0-----:R-:W-:-:S03]  /*6ccb0*/  F2FP.SATFINITE.E4M3.F32.PACK_AB_MERGE_C R4, R52, R50, RZ ;  /* 0x000000323404723e */ /* 0x001fc600048070ff */
[----:B------:R-:W-:Y:S04]  /*6ccc0*/  STL.64 [R1+0xf00], R40 ;  /* 0x000f002801007387 */ /* 0x000fe80000100a00 */
[----:B------:R0:W-:Y:S04]  /*6ccd0*/  STL [R1+0x2980], R4 ;  /* 0x0029800401007387 */ /* 0x0001e80000100800 */
[----:B0-----:R-:W3:Y:S04]  /*6cce0*/  LDL.LU R4, [R1+0x6e4] ;  /* 0x0006e40001047983 */ /* 0x001ee80000300800 */
[----:B------:R0:W-:Y:S04]  /*6ccf0*/  STL [R1+0x2978], R7 ;  /* 0x0029780701007387 */ /* 0x0001e80000100800 */
[----:B------:R-:W3:Y:S04]  /*6cd00*/  LDL.LU R40, [R1+0x6e8] ;  /* 0x0006e80001287983 */ /* 0x000ee80000300800 */
[----:B------:R-:W3:Y:S04]  /*6cd10*/  LDL.LU R41, [R1+0x6ec] ;  /* 0x0006ec0001297983 */ /* 0x000ee80000300800 */
[----:B0-----:R-:W3:Y:S04]  /*6cd20*/  LDL.LU R7, [R1+0x6d0] ;  /* 0x0006d00001077983 */ /* 0x001ee80000300800 */
[----:B------:R-:W3:Y:S04]  /*6cd30*/  LDL.LU R49, [R1+0x6d4] ;  /* 0x0006d40001317983 */ /* 0x000ee80000300800 */
[----:B------:R-:W3:Y:S01]  /*6cd40*/  LDL.LU R52, [R1+0x6d8] ;  /* 0x0006d80001347983 */ /* 0x000ee20000300800 */
[----:B------:R-:W-:-:S03]  /*6cd50*/  IADD3 R50, P6, R45, R22, RZ ;  /* 0x000000162d327210 */ /* 0x000fc60007fde0ff */
[----:B------:R-:W3:Y:S02]  /*6cd60*/  LDL.LU R53, [R1+0x6dc] ;  /* 0x0006dc0001357983 */ /* 0x000ee40000300800 */
[----:B------:R-:W-:Y:S01]  /*6cd70*/  IMAD.X R51, R8, 0x1, R24, P6 ;  /* 0x0000000108337824 */ /* 0x000fe200030e0618 */
[----:B------:R-:W-:Y:S02]  /*6cd80*/  F2FP.SATFINITE.E4M3.F32.PACK_AB_MERGE_C R48, R61, R60, RZ ;  /* 0x0000003c3d30723e */ /* 0x000fe400048070ff */
[----:B------:R-:W-:Y:S02]  /*6cd90*/  F2FP.SATFINITE.E4M3.F32.PACK_AB_MERGE_C R44, R47, R46, RZ ;  /* 0x0000002e2f2c723e */ /* 0x000fe400048070ff */
[----:B------:R0:W-:Y:S04]  /*6cda0*/  STL.64 [R1+0xef0], R50 ;  /* 0x000ef03201007387 */ /* 0x0001e80000100a00 */
[----:B0-----:R-:W3:Y:S04]  /*6cdb0*/  LDL.LU R50, [R1+0x6c0] ;  /* 0x0006c00001327983 */ /* 0x001ee80000300800 */
[----:B------:R-:W-:Y:S04]  /*6cdc0*/  STL [R1+0x29b0], R48 ;  /* 0x0029b03001007387 */ /* 0x000fe80000100800 */
[----:B------:R-:W3:Y:S04]  /*6cdd0*/  LDL.LU R55, [R1+0x6c4] ;  /* 0x0006c40001377983 */ /* 0x000ee80000300800 */
[----:B------:R-:W-:Y:S04]  /*6cde0*/  STL [R1+0x29ac], R44 ;  /* 0x0029ac2c01007387 */ /* 0x000fe80000100800 */
[----:B------:R-:W3:Y:S04]  /*6cdf0*/  LDL.LU R60, [R1+0x6c8] ;  /* 0x0006c800013c7983 */ /* 0x000ee80000300800 */
[----:B------:R-:W3:Y:S01]  /*6ce00*/  LDL.LU R61, [R1+0x6cc] ;  /* 0x0006cc00013d7983 */ /* 0x000ee20000300800 */
[----:B------:R-:W-:-:S03]  /*6ce10*/  IADD3 R46, P6, R45, R23, RZ ;  /* 0x000000172d2e7210 */ /* 0x000fc60007fde0ff */
[----:B------:R0:W-:Y:S02]  /*6ce20*/  STL.64 [R1+0x2fe0], R22 ;  /* 0x002fe01601007387 */ /* 0x0001e40000100a00 */
[----:B------:R-:W-:-:S05]  /*6ce30*/  IMAD.X R47, R8, 0x1, R25, P6 ;  /* 0x00000001082f7824 */ /* 0x000fca00030e0619 */
[----:B------:R1:W-:Y:S01]  /*6ce40*/  STL.64 [R1+0xee8], R46 ;  /* 0x000ee82e01007387 */ /* 0x0003e20000100a00 */
[----:B0-----:R-:W-:-:S05]  /*6ce50*/  IADD3 R22, P6, R45, R26, RZ ;  /* 0x0000001a2d167210 */ /* 0x001fca0007fde0ff */
[----:B------:R-:W-:Y:S01]  /*6ce60*/  IMAD.X R23, R8, 0x1, R29, P6 ;  /* 0x0000000108177824 */ /* 0x000fe200030e061d */
[----:B-1----:R-:W3:Y:S01]  /*6ce70*/  LDL.LU.64 R46, [R1+0x2fe8] ;  /* 0x002fe800012e7983 */ /* 0x002ee20000300a00 */
[----:B--2---:R-:W-:-:S05]  /*6ce80*/  F2FP.SATFINITE.E4M3.F32.PACK_AB_MERGE_C R5, R54, R5, RZ ;  /* 0x000000053605723e */ /* 0x004fca00048070ff */
[----:B------:R-:W-:Y:S01]  /*6ce90*/  STL [R1+0x2730], R5 ;  /* 0x0027300501007387 */ /* 0x000fe20000100800 */
[----:B----4-:R-:W-:Y:S02]  /*6cea0*/  F2FP.SATFINITE.E4M3.F32.PACK_AB_MERGE_C R3, R3, R43, RZ ;  /* 0x0000002b0303723e */ /* 0x010fe400048070ff */
[----:B---3--:R-:W-:-:S03]  /*6ceb0*/  F2FP.SATFINITE.E4M3.F32.PACK_AB_MERGE_C R56, R56, R0, RZ ;  /* 0x000000003838723e */ /* 0x008fc600048070ff */
[----:B------:R0:W-:Y:S04]  /*6cec0*/  STL [R1+0x273c], R3 ;  /* 0x00273c0301007387 */ /* 0x0001e80000100800 */
[----:B------:R-:W-:Y:S04]  /*6ced0*/  STL [R1+0x2dac], R56 ;  /* 0x002dac3801007387 */ /* 0x000fe80000100800 */
[----:B------:R1:W-:Y:S04]  /*6cee0*/  STL.64 [R1+0xee0], R22 ;  /* 0x000ee01601007387 */ /* 0x0003e80000100a00 */
[----:B------:R-:W2:Y:S04]  /*6cef0*/  LDL.LU R43, [R1+0xdf0] ;  /* 0x000df000012b7983 */ /* 0x000ea80000300800 */
[----:B0-----:R-:W2:Y:S01]  /*6cf00*/  LDL.LU R3, [R1+0xdf4] ;  /* 0x000df40001037983 */ /* 0x001ea20000300800 */
[----:B-1----:R-:W-:-:S02]  /*6cf10*/  IADD3 R22, P6, R45, R27, RZ ;  /* 0x0000001b2d167210 */ /* 0x002fc40007fde0ff */
[----:B------:R-:W-:Y:S02]  /*6cf20*/  F2FP.SATFINITE.E4M3.F32.PACK_AB_MERGE_C R0, R6, R2, RZ ;  /* 0x000000020600723e */ /* 0x000fe400048070ff */
[----:B------:R-:W3:Y:S01]  /*6cf30*/  LDL.LU R2, [R1+0xdf8] ;  /* 0x000df80001027983 */ /* 0x000ee20000300800 */
[----:B------:R-:W-:-:S03]  /*6cf40*/  IMAD.X R23, R8, 0x1, R31, P6 ;  /* 0x0000000108177824 */ /* 0x000fc600030e061f */
[----:B------:R-:W3:Y:S04]  /*6cf50*/  LDL.LU R6, [R1+0xdfc] ;  /* 0x000dfc0001067983 */ /* 0x000ee80000300800 */
[----:B------:R-:W-:Y:S04]  /*6cf60*/  STL [R1+0x2db0], R0 ;  /* 0x002db00001007387 */ /* 0x000fe80000100800 */
[----:B------:R0:W-:Y:S02]  /*6cf70*/  STL.64 [R1+0xed8], R22 ;  /* 0x000ed81601007387 */ /* 0x0001e40000100a00 */
[----:B0-----:R-:W-:-:S02]  /*6cf80*/  F2FP.SATFINITE.E4M3.F32.PACK_AB_MERGE_C R22, R4, R42, RZ ;  /* 0x0000002a0416723e */ /* 0x001fc400048070ff */
[----:B------:R-:W-:-:S05]  /*6cf90*/  IADD3 R4, P6, R45, R28, RZ ;  /* 0x0000001c2d047210 */ /* 0x000fca0007fde0ff */
[----:B------:R-:W-:Y:S01]  /*6cfa0*/  IMAD.X R5, R8, 0x1, R32, P6 ;  /* 0x0000000108057824 */ /* 0x000fe200030e0620 */
[----:B------:R-:W-:Y:S01]  /*6cfb0*/  F2FP.SATFINITE.E4M3.F32.PACK_AB_MERGE_C R0, R41, R40, RZ ;  /* 0x000000282900723e */ /* 0x000fe200048070ff */
[----:B------:R-:W-:Y:S04]  /*6cfc0*/  STL [R1+0x28cc], R22 ;  /* 0x0028cc1601007387 */ /* 0x000fe80000100800 */
[----:B------:R0:W-:Y:S04]  /*6cfd0*/  STL [R1+0x28c8], R0 ;  /* 0x0028c80001007387 */ /* 0x0001e80000100800 */
[----:B------:R1:W-:Y:S01]  /*6cfe0*/  STL.64 [R1+0xec0], R4 ;  /* 0x000ec00401007387 */ /* 0x0003e20000100a00 */
[----:B0-----:R-:W-:-:S02]  /*6cff0*/  F2FP.SATFINITE.E4M3.F32.PACK_AB_MERGE_C R0, R53, R52, RZ ;  /* 0x000000343500723e */ /* 0x001fc400048070ff */
[----:B-1----:R-:W-:Y:S02]  /*6d000*/  F2FP.SATFINITE.E4M3.F32.PACK_AB_MERGE_C R4, R49, R7, RZ ;  /* 0x000000073104723e */ /* 0x002fe400048070ff */
[----:B------:R-:W4:Y:S04]  /*6d010*/  LDL.LU R7, [R1+0xde0] ;  /* 0x000de00001077983 */ /* 0x000f280000300800 */
[----:B------:R0:W-:Y:S04]  /*6d020*/  STL [R1+0x28ec], R4 ;  /* 0x0028ec0401007387 */ /* 0x0001e80000100800 */
[----:B------:R-:W4:Y:S04]  /*6d030*/  LDL.LU R49, [R1+0xde4] ;  /* 0x000de40001317983 */ /* 0x000f280000300800 */
[----:B------:R1:W-:Y:S01]  /*6d040*/  STL [R1+0x28e8], R0 ;  /* 0x0028e80001007387 */ /* 0x0003e20000100800 */
[----:B0-----:R-:W-:-:S03]  /*6d050*/  IADD3 R4, P6, R45, R30, RZ ;  /* 0x0000001e2d047210 */ /* 0x001fc60007fde0ff */
[----:B------:R-:W4:Y:S04]  /*6d060*/  LDL.LU R40, [R1+0xde8] ;  /* 0x000de80001287983 */ /* 0x000f280000300800 */
[----:B------:R-:W4:Y:S01]  /*6d070*/  LDL.LU R41, [R1+0xdec] ;  /* 0x000dec0001297983 */ /* 0x000f220000300800 */
[----:B------:R-:W-:-:S03]  /*6d080*/  IMAD.X R5, R8, 0x1, R33, P6 ;  /* 0x0000000108057824 */ /* 0x000fc600030e0621 */
[----:B------:R-:W4:Y:S04]  /*6d090*/  LDL.LU R52, [R1+0x6b0] ;  /* 0x0006b00001347983 */ /* 0x000f280000300800 */
[----:B------:R-:W4:Y:S04]  /*6d0a0*/  LDL.LU R53, [R1+0x6b4] ;  /* 0x0006b40001357983 */ /* 0x000f280000300800 */
[----:B------:R0:W-:Y:S01]  /*6d0b0*/  STL.64 [R1+0xed0], R4 ;  /* 0x000ed00401007387 */ /* 0x0001e20000100a00 */
[----:B-1----:R-:W-:-:S03]  /*6d0c0*/  F2FP.SATFINITE.E4M3.F32.PACK_AB_MERGE_C R0, R61, R60, RZ ;  /* 0x0000003c3d00723e */ /* 0x002fc600048070ff */
[----:B------:R-:W4:Y:S01]  /*6d0d0*/  LDL.LU R51, [R1+0x6b8] ;  /* 0x0006b80001337983 */ /* 0x000f220000300800 */
[----:B0-----:R-:W-:-:S05]  /*6d0e0*/  F2FP.SATFINITE.E4M3.F32.PACK_AB_MERGE_C R4, R55, R50, RZ ;  /* 0x000000323704723e */ /* 0x001fca00048070ff */
[----:B------:R-:W-:Y:S04]  /*6d0f0*/  STL [R1+0x2918], R4 ;  /* 0x0029180401007387 */ /* 0x000fe80000100800 */
[----:B------:R-:W4:Y:S04]  /*6d100*/  LDL.LU R48, [R1+0x6bc] ;  /* 0x0006bc0001307983 */ /* 0x000f280000300800 */
[----:B------:R-:W-:Y:S04]  /*6d110*/  STL [R1+0x2914], R0 ;  /* 0x0029140001007387 */ /* 0x000fe80000100800 */
[----:B------:R-:W4:Y:S04]  /*6d120*/  LDL.LU R5, [R1+0x6a0] ;  /* 0x0006a00001057983 */ /* 0x000f280000300800 */
[----:B------:R-:W4:Y:S04]  /*6d130*/  LDL.LU R54, [R1+0x6a4] ;  /* 0x0006a40001367983 */ /* 0x000f280000300800 */
[----:B------:R-:W4:Y:S04]  /*6d140*/  LDL.LU R50, [R1+0x6a8] ;  /* 0x0006a80001327983 */ /* 0x000f280000300800 */
[----:B------:R-:W4:Y:S04]  /*6d150*/  LDL.LU R55, [R1+0x6ac] ;  /* 0x0006ac0001377983 */ /* 0x000f280000300800 */
[----:B------:R-:W4:Y:S04]  /*6d160*/  LDL.LU R60, [R1+0x690] ;  /* 0x00069000013c7983 */ /* 0x000f280000300800 */
[----:B------:R-:W4:Y:S01]  /*6d170*/  LDL.LU R61, [R1+0x694] ;  /* 0x00069400013d7983 */ /* 0x000f220000300800 */
[----:B------:R-:W-:-:S03]  /*6d180*/  IADD3 R22, P6, R45, R34, RZ ;  /* 0x000000222d167210 */ /* 0x000fc60007fde0ff */
[----:B------:R-:W4:Y:S02]  /*6d190*/  LDL.LU R42, [R1+0x698] ;  /* 0x00069800012a7983 */ /* 0x000f240000300800 */
[----:B------:R-:W-:-:S05]  /*6d1a0*/  IMAD.X R23, R8, 0x1, R36, P6 ;  /* 0x0000000108177824 */ /* 0x000fca00030e0624 */
[----:B------:R0:W-:Y:S02]  /*6d1b0*/  STL.64 [R1+0xeb8], R22 ;  /* 0x000eb81601007387 */ /* 0x0001e40000100a00 */
[----:B0-----:R-:W-:-:S05]  /*6d1c0*/  IADD3 R22, P6, R45, R35, RZ ;  /* 0x000000232d167210 */ /* 0x001fca0007fde0ff */
[----:B------:R-:W-:Y:S01]  /*6d1d0*/  IMAD.X R23, R8, 0x1, R38, P6 ;  /* 0x0000000108177824 */ /* 0x000fe200030e0626 */
[----:B--2---:R-:W-:-:S05]  /*6d1e0*/  F2FP.SATFINITE.E4M3.F32.PACK_AB_MERGE_C R3, R3, R43, RZ ;  /* 0x0000002b0303723e */ /* 0x004fca00048070ff */
[----:B------:R0:W-:Y:S04]  /*6d1f0*/  STL [R1+0x2944], R3 ;  /* 0x0029440301007387 */ /* 0x0001e80000100800 */
[----:B------:R-:W2:Y:S01]  /*6d200*/  LDL.LU R4, [R1+0x69c] ;  /* 0x00069c0001047983 */ /* 0x000ea20000300800 */
[----:B---3--:R-:W-:-:S05]  /*6d210*/  F2FP.SATFINITE.E4M3.F32.PACK_AB_MERGE_C R0, R6, R2, RZ ;  /* 0x000000020600723e */ /* 0x008fca00048070ff */
[----:B------:R-:W-:Y:S04]  /*6d220*/  STL [R1+0x2940], R0 ;  /* 0x0029400001007387 */ /* 0x000fe80000100800 */
[----:B------:R-:W3:Y:S04]  /*6d230*/  LDL.LU R43, [R1+0x680] ;  /* 0x00068000012b7983 */ /* 0x000ee80000300800 */
[----:B0-----:R-:W3:Y:S04]  /*6d240*/  LDL.LU R3, [R1+0x684] ;  /* 0x0006840001037983 */ /* 0x001ee80000300800 */
[----:B------:R-:W3:Y:S04]  /*6d250*/  LDL.LU R2, [R1+0x688] ;  /* 0x0006880001027983 */ /* 0x000ee80000300800 */
[----:B------:R-:W3:Y:S04]  /*6d260*/  LDL.LU R6, [R1+0x68c] ;  /* 0x00068c0001067983 */ /* 0x000ee80000300800 */
[----:B------:R0:W-:Y:S02]  /*6d270*/  STL.64 [R1+0xeb0], R22 ;  /* 0x000eb01601007387 */ /* 0x0001e40000100a00 */
[----:B0-----:R-:W-:-:S05]  /*6d280*/  IADD3 R22, P6, R45, R37, RZ ;  /* 0x000000252d167210 */ /* 0x001fca0007fde0ff */
[----:B------:R-:W-:Y:S01]  /*6d290*/  IMAD.X R23, R8, 0x1, R39, P6 ;  /* 0x0000000108177824 */ /* 0x000fe200030e0627 */
[----:B----4-:R-:W-:Y:S02]  /*6d2a0*/  F2FP.SATFINITE.E4M3.F32.PACK_AB_MERGE_C R0, R49, R7, RZ ;  /* 0x000000073100723e */ /* 0x010fe400048070ff */
[----:B------:R-:W4:Y:S04]  /*6d2b0*/  LDL.LU R7, [R1+0x670] ;  /* 0x0006700001077983 */ /* 0x000f280000300800 */
[----:B------:R-:W4:Y:S04]  /*6d2c0*/  LDL.LU R49, [R1+0x674] ;  /* 0x0006740001317983 */ /* 0x000f280000300800 */
[----:B------:R0:W-:Y:S01]  /*6d2d0*/  STL.64 [R1+0xec8], R22 ;  /* 0x000ec81601007387 */ /* 0x0001e20000100a00 */
[----:B------:R-:W-:-:S03]  /*6d2e0*/  F2FP.SATFINITE.E4M3.F32.PACK_AB_MERGE_C R8, R41, R40, RZ ;  /* 0x000000282908723e */ /* 0x000fc600048070ff */
[----:B------:R1:W-:Y:S04]  /*6d2f0*/  STL [R1+0x296c], R0 ;  /* 0x00296c0001007387 */ /* 0x0003e80000100800 */
[----:B------:R-:W4:Y:S04]  /*6d300*/  LDL.LU R40, [R1+0x678] ;  /* 0x0006780001287983 */ /* 0x000f280000300800 */
[----:B------:R1:W-:Y:S01]  /*6d310*/  STL [R1+0x2968], R8 ;  /* 0x0029680801007387 */ /* 0x0003e20000100800 */
[----:B0-----:R-:W-:Y:S02]  /*6d320*/  IADD3 R22, P6, R46, R9, RZ ;  /* 0x000000092e167210 */ /* 0x001fe40007fde0ff */
[----:B-1----:R-:W-:Y:S01]  /*6d330*/  F2FP.SATFINITE.E4M3.F32.PACK_AB_MERGE_C R0, R53, R52, RZ ;  /* 0x000000343500723e */ /* 0x002fe200048070ff */
[----:B------:R-:W4:Y:S01]  /*6d340*/  LDL.LU R41, [R1+0x67c] ;  /* 0x00067c0001297983 */ /* 0x000f220000300800 */
[----:B------:R-:W-:-:S03]  /*6d350*/  SHF.R.S32.HI R8, RZ, 0x1f, R46 ;  /* 0x0000001fff087819 */ /* 0x000fc6000001142e */
[----:B------:R-:W-:Y:S02]  /*6d360*/  STL [R1+0x2998], R0 ;  /* 0x0029980001007387 */ /* 0x000fe40000100800 */
[----:B------:R-:W-:Y:S02]  /*6d370*/  IMAD.X R23, R8, 0x1, R58, P6 ;  /* 0x0000000108177824 */ /* 0x000fe400030e063a */
[----:B------:R-:W4:Y:S04]  /*6d380*/  LDL.LU R52, [R1+0x660] ;  /* 0x0006600001347983 */ /* 0x000f280000300800 */
[----:B------:R-:W4:Y:S04]  /*6d390*/  LDL.LU R53, [R1+0x664] ;  /* 0x0006640001357983 */ /* 0x000f280000300800 */
[----:B------:R0:W-:Y:S01]  /*6d3a0*/  STL.64 [R1+0xea8], R22 ;  /* 0x000ea81601007387 */ /* 0x0001e20000100a00 */
[----:B------:R-:W-:-:S05]  /*6d3b0*/  F2FP.SATFINITE.E4M3.F32.PACK_AB_MERGE_C R44, R48, R51, RZ ;  /* 0x00000033302c723e */ /* 0x000fca00048070ff */
[----:B------:R-:W-:Y:S01]  /*6d3c0*/  STL [R1+0x2994], R44 ;  /* 0x0029942c01007387 */ /* 0x000fe20000100800 */
[----:B0-----:R-:W-:Y:S02]  /*6d3d0*/  IADD3 R22, P6, R46, R10, RZ ;  /* 0x0000000a2e167210 */ /* 0x001fe40007fde0ff */
[----:B------:R-:W-:-:S03]  /*6d3e0*/  F2FP.SATFINITE.E4M3.F32.PACK_AB_MERGE_C R0, R54, R5, RZ ;  /* 0x000000053600723e */ /* 0x000fc600048070ff */
[----:B------:R-:W-:Y:S01]  /*6d3f0*/  IMAD.X R23, R8, 0x1, R12, P6 ;  /* 0x0000000108177824 */ /* 0x000fe200030e060c */
[----:B------:R-:W-:Y:S01]  /*6d400*/  F2FP.SATFINITE.E4M3.F32.PACK_AB_MERGE_C R5, R55, R50, RZ ;  /* 0x000000323705723e */ /* 0x000fe200048070ff */
[----:B------:R0:W-:Y:S04]  /*6d410*/  STL [R1+0x26a8], R0 ;  /* 0x0026a80001007387 */ /* 0x0001e80000100800 */
[----:B------:R-:W4:Y:S04]  /*6d420*/  LDL.LU R50, [R1+0x668] ;  /* 0x0006680001327983 */ /* 0x000f280000300800 */
[----:B------:R1:W-:Y:S01]  /*6d430*/  STL.64 [R1+0xea0], R22 ;  /* 0x000ea01601007387 */ /* 0x0003e20000100a00 */
[----:B0-----:R-:W-:-:S03]  /*6d440*/  F2FP.SATFINITE.E4M3.F32.PACK_AB_MERGE_C R0, R61, R60, RZ ;  /* 0x0000003c3d00723e */ /* 0x001fc600048070ff */
[----:B------:R-:W-:Y:S04]  /*6d450*/  STL [R1+0x26bc], R5 ;  /* 0x0026bc0501007387 */ /* 0x000fe80000100800 */
[----:B------:R-:W4:Y:S04]  /*6d460*/  LDL.LU R55, [R1+0x66c] ;  /* 0x00066c0001377983 */ /* 0x000f280000300800 */
[----:B------:R-:W-:Y:S04]  /*6d470*/  STL [R1+0x2758], R0 ;  /* 0x0027580001007387 */ /* 0x000fe80000100800 */
[----:B------:R-:W4:Y:S04]  /*6d480*/  LDL.LU R60, [R1+0xdd0] ;  /* 0x000dd000013c7983 */ /* 0x000f280000300800 */
[----:B------:R-:W4:Y:S01]  /*6d490*/  LDL.LU R61, [R1+0xdd4] ;  /* 0x000dd400013d7983 */ /* 0x000f220000300800 */
[----:B-1----:R-:W-:-:S05]  /*6d4a0*/  IADD3 R22, P6, R46, R11, RZ ;  /* 0x0000000b2e167210 */ /* 0x002fca0007fde0ff */
[----:B------:R-:W-:-:S05]  /*6d4b0*/  IMAD.X R23, R8, 0x1, R14, P6 ;  /* 0x0000000108177824 */ /* 0x000fca00030e060e */
[----:B------:R2:W-:Y:S02]  /*6d4c0*/  STL.64 [R1+0xe98], R22 ;  /* 0x000e981601007387 */ /* 0x0005e40000100a00 */
[----:B--2---:R-:W-:Y:S02]  /*6d4d0*/  F2FP.SATFINITE.E4M3.F32.PACK_AB_MERGE_C R22, R4, R42, RZ ;  /* 0x0000002a0416723e */ /* 0x004fe400048070ff */
[----:B------:R-:W-:-:S03]  /*6d4e0*/  IADD3 R4, P6, R46, R13, RZ ;  /* 0x0000000d2e047210 */ /* 0x000fc60007fde0ff */
[----:B------:R-:W-:Y:S02]  /*6d4f0*/  STL [R1+0x2688], R22 ;  /* 0x0026881601007387 */ /* 0x000fe40000100800 */
[----:B------:R-:W-:Y:S01]  /*6d500*/  IMAD.X R5, R8, 0x1, R15, P6 ;  /* 0x0000000108057824 */ /* 0x000fe200030e060f */
[----:B---3--:R-:W-:-:S05]  /*6d510*/  F2FP.SATFINITE.E4M3.F32.PACK_AB_MERGE_C R0, R3, R43, RZ ;  /* 0x0000002b0300723e */ /* 0x008fca00048070ff */
[----:B------:R0:W-:Y:S04]  /*6d520*/  STL [R1+0x2624], R0 ;  /* 0x0026240001007387 */ /* 0x0001e80000100800 */
[----:B------:R-:W2:Y:S04]  /*6d530*/  LDL.LU R57, [R1+0xdd8] ;  /* 0x000dd80001397983 */ /* 0x000ea80000300800 */
[----:B------:R-:W2:Y:S01]  /*6d540*/  LDL.LU R44, [R1+0xddc] ;  /* 0x000ddc00012c7983 */ /* 0x000ea20000300800 */
[----:B0-----:R-:W-:-:S03]  /*6d550*/  F2FP.SATFINITE.E4M3.F32.PACK_AB_MERGE_C R0, R6, R2, RZ ;  /* 0x000000020600723e */ /* 0x001fc600048070ff */
[----:B------:R0:W-:Y:S04]  /*6d560*/  STL.64 [R1+0xe88], R4 ;  /* 0x000e880401007387 */ /* 0x0001e80000100a00 */
[----:B------:R4:W-:Y:S04]  /*6d570*/  STL [R1+0x2628], R0 ;  /* 0x0026280001007387 */ /* 0x0009e80000100800 */
[----:B------:R-:W3:Y:S01]  /*6d580*/  LDL.LU R43, [R1+0xdc0] ;  /* 0x000dc000012b7983 */ /* 0x000ee20000300800 */
[----:B0-----:R-:W-:-:S03]  /*6d590*/  IADD3 R4, P6, R46, R16, RZ ;  /* 0x000000102e047210 */ /* 0x001fc60007fde0ff */
[----:B------:R-:W3:Y:S04]  /*6d5a0*/  LDL.LU R3, [R1+0xdc4] ;  /* 0x000dc40001037983 */ /* 0x000ee80000300800 */
[----:B------:R-:W3:Y:S01]  /*6d5b0*/  LDL.LU R2, [R1+0xdc8] ;  /* 0x000dc80001027983 */ /* 0x000ee20000300800 */
[----:B------:R-:W-:-:S03]  /*6d5c0*/  IMAD.X R5, R8, 0x1, R19, P6 ;  /* 0x0000000108057824 */ /* 0x000fc600030e0613 */
[----:B------:R-:W3:Y:S01]  /*6d5d0*/  LDL.LU R6, [R1+0xdcc] ;  /* 0x000dcc0001067983 */ /* 0x000ee20000300800 */
[----:B------:R-:W-:Y:S02]  /*6d5e0*/  IADD3 R22, P6, R46, R17, RZ ;  /* 0x000000112e167210 */ /* 0x000fe40007fde0ff */
[----:B----4-:R-:W-:-:S05]  /*6d5f0*/  F2FP.SATFINITE.E4M3.F32.PACK_AB_MERGE_C R0, R49, R7, RZ ;  /* 0x000000073100723e */ /* 0x010fca00048070ff */
[----:B------:R-:W-:Y:S04]  /*6d600*/  STL [R1+0x2518], R0 ;  /* 0x0025180001007387 */ /* 0x000fe80000100800 */
[----:B------:R-:W4:Y:S04]  /*6d610*/  LDL.LU R7, [R1+0x650] ;  /* 0x0006500001077983 */ /* 0x000f280000300800 */
[----:B------:R-:W4:Y:S04]  /*6d620*/  LDL.LU R49, [R1+0x654] ;  /* 0x0006540001317983 */ /* 0x000f280000300800 */
[----:B------:R0:W-:Y:S04]  /*6d630*/  STL.64 [R1+0xe90], R4 ;  /* 0x000e900401007387 */ /* 0x0001e80000100a00 */
[----:B------:R-:W4:Y:S01]  /*6d640*/  LDL.LU R51, [R1+0x658] ;  /* 0x0006580001337983 */ /* 0x000f220000300800 */
[----:B0-----:R-:W-:-:S02]  /*6d650*/  F2FP.SATFINITE.E4M3.F32.PACK_AB_MERGE_C R4, R41, R40, RZ ;  /* 0x000000282904723e */ /* 0x001fc400048070ff */
[----:B------:R-:W-:-:S03]  /*6d660*/  F2FP.SATFINITE.E4M3.F32.PACK_AB_MERGE_C R0, R53, R52, RZ ;  /* 0x000000343500723e */ /* 0x000fc600048070ff */
[----:B------:R0:W-:Y:S01]  /*6d670*/  STL [R1+0x678], R4 ;  /* 0x0006780401007387 */ /* 0x0001e20000100800 */
[----:B------:R-:W-:-:S03]  /*6d680*/  IMAD.X R23, R8, 0x1, R20, P6 ;  /* 0x0000000108177824 */ /* 0x000fc600030e0614 */
[----:B------:R-:W4:Y:S04]  /*6d690*/  LDL.LU R48, [R1+0x65c] ;  /* 0x00065c0001307983 */ /* 0x000f280000300800 */
[----:B------:R-:W-:Y:S04]  /*6d6a0*/  STL [R1+0x674], R0 ;  /* 0x0006740001007387 */ /* 0x000fe80000100800 */
[----:B------:R-:W4:Y:S04]  /*6d6b0*/  LDL.LU R5, [R1+0x640] ;  /* 0x0006400001057983 */ /* 0x000f280000300800 */
[----:B------:R-:W4:Y:S04]  /*6d6c0*/  LDL.LU R54, [R1+0x644] ;  /* 0x0006440001367983 */ /* 0x000f280000300800 */
[----:B------:R-:W4:Y:S04]  /*6d6d0*/  LDL.LU R42, [R1+0x648] ;  /* 0x00064800012a7983 */ /* 0x000f280000300800 */
[----:B0-----:R-:W4:Y:S04]  /*6d6e0*/  LDL.LU R4, [R1+0x64c] ;  /* 0x00064c0001047983 */ /* 0x001f280000300800 */
[----:B------:R-:W4:Y:S04]  /*6d6f0*/  LDL.LU R52, [R1+0x630] ;  /* 0x0006300001347983 */ /* 0x000f280000300800 */
[----:B------:R-:W4:Y:S04]  /*6d700*/  LDL.LU R53, [R1+0x634] ;  /* 0x0006340001357983 */ /* 0x000f280000300800 */
[----:B------:R0:W-:Y:S02]  /*6d710*/  STL.64 [R1+0xe80], R22 ;  /* 0x000e801601007387 */ /* 0x0001e40000100a00 */
[----:B0-----:R-:W-:-:S02]  /*6d720*/  F2FP.SATFINITE.E4M3.F32.PACK_AB_MERGE_C R22, R55, R50, RZ ;  /* 0x000000323716723e */ /* 0x001fc400048070ff */
[----:B------:R-:W-:Y:S02]  /*6d730*/  F2FP.SATFINITE.E4M3.F32.PACK_AB_MERGE_C R0, R61, R60, RZ ;  /* 0x0000003c3d00723e */ /* 0x000fe400048070ff */
[----:B------:R-:W4:Y:S04]  /*6d740*/  LDL.LU R60, [R1+0x638] ;  /* 0x00063800013c7983 */ /* 0x000f280000300800 */
        /* <DEDUP_REMOVED lines=8> */
[----:B0-----:R-:W4:Y:S04]  /*6d7d0*/  LDL.LU.64 R22, [R1+0x2fe0] ;  /* 0x002fe00001167983 */ /* 0x001f280000300a00 */
[----:B------:R-:W4:Y:S04]  /*6d7e0*/  LDL.LU R50, [R1+0x628] ;  /* 0x0006280001327983 */ /* 0x000f280000300800 */
[----:B------:R-:W4:Y:S01]  /*6d7f0*/  LDL.LU R55, [R1+0x62c] ;  /* 0x00062c0001377983 */ /* 0x000f220000300800 */
[----:B--2---:R-:W-:-:S05]  /*6d800*/  F2FP.SATFINITE.E4M3.F32.PACK_AB_MERGE_C R56, R44, R57, RZ ;  /* 0x000000392c38723e */ /* 0x004fca00048070ff */
[----:B------:R-:W-:Y:S01]  /*6d810*/  STL [R1+0x66c], R56 ;  /* 0x00066c3801007387 */ /* 0x000fe20000100800 */
[----:B---3--:R-:W-:-:S05]  /*6d820*/  F2FP.SATFINITE.E4M3.F32.PACK_AB_MERGE_C R0, R3, R43, RZ ;  /* 0x0000002b0300723e */ /* 0x008fca00048070ff */
[----:B------:R0:W-:Y:S04]  /*6d830*/  STL [R1+0x660], R0 ;  /* 0x0006600001007387 */ /* 0x0001e80000100800 */
[----:B------:R-:W2:Y:S04]  /*6d840*/  LDL.LU R43, [R1+0x610] ;  /* 0x00061000012b7983 */ /* 0x000ea80000300800 */
[----:B------:R-:W2:Y:S01]  /*6d850*/  LDL.LU R3, [R1+0x614] ;  /* 0x0006140001037983 */ /* 0x000ea20000300800 */
[----:B0-----:R-:W-:Y:S02]  /*6d860*/  F2FP.SATFINITE.E4M3.F32.PACK_AB_MERGE_C R0, R6, R2, RZ ;  /* 0x000000020600723e */ /* 0x001fe400048070ff */
[----:B----4-:R-:W-:-:S05]  /*6d870*/  IADD3 R44, P6, R46, R22, RZ ;  /* 0x000000162e2c7210 */ /* 0x010fca0007fde0ff */
[----:B------:R-:W-:-:S05]  /*6d880*/  IMAD.X R45, R8, 0x1, R24, P6 ;  /* 0x00000001082d7824 */ /* 0x000fca00030e0618 */
[----:B------:R0:W-:Y:S04]  /*6d890*/  STL.64 [R1+0xe68], R44 ;  /* 0x000e682c01007387 */ /* 0x0001e80000100a00 */
[----:B------:R1:W-:Y:S04]  /*6d8a0*/  STL [R1+0x664], R0 ;  /* 0x0006640001007387 */ /* 0x0003e80000100800 */
[----:B------:R-:W3:Y:S04]  /*6d8b0*/  LDL.LU R2, [R1+0x618] ;  /* 0x0006180001027983 */ /* 0x000ee80000300800 */
[----:B------:R-:W3:Y:S01]  /*6d8c0*/  LDL.LU R6, [R1+0x61c] ;  /* 0x00061c0001067983 */ /* 0x000ee20000300800 */
[----:B0-----:R-:W-:-:S02]  /*6d8d0*/  IADD3 R44, P6, R46, R23, RZ ;  /* 0x000000172e2c7210 */ /* 0x001fc40007fde0ff */
[----:B-1----:R-:W-:-:S03]  /*6d8e0*/  F2FP.SATFINITE.E4M3.F32.PACK_AB_MERGE_C R0, R49, R7, RZ ;  /* 0x000000073100723e */ /* 0x002fc600048070ff */
[----:B------:R-:W-:Y:S02]  /*6d8f0*/  IMAD.X R45, R8, 0x1, R25, P6 ;  /* 0x00000001082d7824 */ /* 0x000fe400030e0619 */
[----:B------:R0:W-:Y:S01]  /*6d900*/  STL [R1+0x654], R0 ;  /* 0x0006540001007387 */ /* 0x0001e20000100800 */
[----:B------:R-:W-:-:S03]  /*6d910*/  F2FP.SATFINITE.E4M3.F32.PACK_AB_MERGE_C R48, R48, R51, RZ ;  /* 0x000000333030723e */ /* 0x000fc600048070ff */
[----:B------:R-:W4:Y:S04]  /*6d920*/  LDL.LU R7, [R1+0x600] ;  /* 0x0006000001077983 */ /* 0x000f280000300800 */
[----:B------:R-:W4:Y:S01]  /*6d930*/  LDL.LU R49, [R1+0x604] ;  /* 0x0006040001317983 */ /* 0x000f220000300800 */
[----:B0-----:R-:W-:-:S03]  /*6d940*/  F2FP.SATFINITE.E4M3.F32.PACK_AB_MERGE_C R0, R54, R5, RZ ;  /* 0x000000053600723e */ /* 0x001fc600048070ff */
[----:B------:R0:W-:Y:S01]  /*6d950*/  STL.64 [R1+0xe60], R44 ;  /* 0x000e602c01007387 */ /* 0x0001e20000100a00 */
[----:B------:R-:W-:-:S03]  /*6d960*/  F2FP.SATFINITE.E4M3.F32.PACK_AB_MERGE_C R42, R4, R42, RZ ;  /* 0x0000002a042a723e */ /* 0x000fc600048070ff */
[----:B------:R-:W-:Y:S01]  /*6d970*/  STL [R1+0x650], R48 ;  /* 0x0006503001007387 */ /* 0x000fe20000100800 */
[----:B0-----:R-:W-:-:S03]  /*6d980*/  IADD3 R44, P6, R46, R26, RZ ;  /* 0x0000001a2e2c7210 */ /* 0x001fc60007fde0ff */
[----:B------:R0:W-:Y:S02]  /*6d990*/  STL [R1+0x67c], R0 ;  /* 0x00067c0001007387 */ /* 0x0001e40000100800 */
[----:B------:R-:W-:Y:S01]  /*6d9a0*/  IMAD.X R45, R8, 0x1, R29, P6 ;  /* 0x00000001082d7824 */ /* 0x000fe200030e061d */
[----:B------:R-:W-:Y:S02]  /*6d9b0*/  IADD3 R4, P6, R46, R27, RZ ;  /* 0x0000001b2e047210 */ /* 0x000fe40007fde0ff */
[----:B0-----:R-:W-:Y:S02]  /*6d9c0*/  F2FP.SATFINITE.E4M3.F32.PACK_AB_MERGE_C R0, R53, R52, RZ ;  /* 0x000000343500723e */ /* 0x001fe400048070ff */
[----:B------:R-:W-:Y:S01]  /*6d9d0*/  STL.64 [R1+0xe70], R44 ;  /* 0x000e702c01007387 */ /* 0x000fe20000100a00 */
[----:B------:R-:W-:-:S03]  /*6d9e0*/  IMAD.X R5, R8, 0x1, R31, P6 ;  /* 0x0000000108057824 */ /* 0x000fc600030e061f */
[----:B------:R-:W-:Y:S04]  /*6d9f0*/  STL [R1+0x26b8], R42 ;  /* 0x0026b82a01007387 */ /* 0x000fe80000100800 */
[----:B------:R0:W-:Y:S04]  /*6da00*/  STL [R1+0x2734], R0 ;  /* 0x0027340001007387 */ /* 0x0001e80000100800 */
[----:B------:R-:W4:Y:S04]  /*6da10*/  LDL.LU R52, [R1+0x608] ;  /* 0x0006080001347983 */ /* 0x000f280000300800 */
[----:B------:R-:W4:Y:S01]  /*6da20*/  LDL.LU R53, [R1+0x60c] ;  /* 0x00060c0001357983 */ /* 0x000f220000300800 */
[----:B0-----:R-:W-:-:S03]  /*6da30*/  F2FP.SATFINITE.E4M3.F32.PACK_AB_MERGE_C R0, R61, R60, RZ ;  /* 0x0000003c3d00723e */ /* 0x001fc600048070ff */
[----:B------:R0:W-:Y:S04]  /*6da40*/  STL.64 [R1+0xe58], R4 ;  /* 0x000e580401007387 */ /* 0x0001e80000100a00 */
[----:B------:R-:W4:Y:S04]  /*6da50*/  LDL.LU R60, [R1+0xdb0] ;  /* 0x000db000013c7983 */ /* 0x000f280000300800 */
[----:B------:R-:W4:Y:S04]  /*6da60*/  LDL.LU R61, [R1+0xdb4] ;  /* 0x000db400013d7983 */ /* 0x000f280000300800 */
[----:B------:R1:W-:Y:S01]  /*6da70*/  STL [R1+0x2768], R0 ;  /* 0x0027680001007387 */ /* 0x0003e20000100800 */
[----:B0-----:R-:W-:-:S02]  /*6da80*/  IADD3 R4, P6, R46, R28, RZ ;  /* 0x0000001c2e047210 */ /* 0x001fc40007fde0ff */
[----:B-1----:R-:W-:-:S03]  /*6da90*/  F2FP.SATFINITE.E4M3.F32.PACK_AB_MERGE_C R0, R41, R40, RZ ;  /* 0x000000282900723e */ /* 0x002fc600048070ff */
[----:B------:R-:W-:Y:S01]  /*6daa0*/  IMAD.X R5, R8, 0x1, R32, P6 ;  /* 0x0000000108057824 */ /* 0x000fe200030e0620 */
[----:B------:R-:W-:Y:S01]  /*6dab0*/  IADD3 R40, P6, R46, R30, RZ ;  /* 0x0000001e2e287210 */ /* 0x000fe20007fde0ff */
[----:B------:R0:W-:Y:S04]  /*6dac0*/  STL [R1+0x624], R0 ;  /* 0x0006240001007387 */ /* 0x0001e80000100800 */
[----:B------:R-:W4:Y:S04]  /*6dad0*/  LDL.LU R56, [R1+0xdb8] ;  /* 0x000db80001387983 */ /* 0x000f280000300800 */
[----:B------:R-:W4:Y:S01]  /*6dae0*/  LDL.LU R57, [R1+0xdbc] ;  /* 0x000dbc0001397983 */ /* 0x000f220000300800 */
[----:B0-----:R-:W-:-:S03]  /*6daf0*/  F2FP.SATFINITE.E4M3.F32.PACK_AB_MERGE_C R0, R55, R50, RZ ;  /* 0x000000323700723e */ /* 0x001fc600048070ff */
[----:B------:R2:W-:Y:S01]  /*6db00*/  STL.64 [R1+0xe48], R4 ;  /* 0x000e480401007387 */ /* 0x0005e20000100a00 */
[----:B------:R-:W-:-:S03]  /*6db10*/  IMAD.X R41, R8, 0x1, R33, P6 ;  /* 0x0000000108297824 */ /* 0x000fc600030e0621 */
[----:B------:R-:W-:Y:S04]  /*6db20*/  STL [R1+0x628], R0 ;  /* 0x0006280001007387 */ /* 0x000fe80000100800 */
[----:B------:R-:W4:Y:S04]  /*6db30*/  LDL.LU R44, [R1+0xda0] ;  /* 0x000da000012c7983 */ /* 0x000f280000300800 */
[----:B------:R-:W4:Y:S04]  /*6db40*/  LDL.LU R51, [R1+0xda4] ;  /* 0x000da40001337983 */ /* 0x000f280000300800 */
[----:B------:R-:W4:Y:S04]  /*6db50*/  LDL.LU R50, [R1+0xda8] ;  /* 0x000da80001327983 */ /* 0x000f280000300800 */
[----:B------:R-:W4:Y:S01]  /*6db60*/  LDL.LU R55, [R1+0xdac] ;  /* 0x000dac0001377983 */ /* 0x000f220000300800 */
[----:B--2---:R-:W-:-:S05]  /*6db70*/  F2FP.SATFINITE.E4M3.F32.PACK_AB_MERGE_C R5, R3, R43, RZ ;  /* 0x0000002b0305723e */ /* 0x004fca00048070ff */
[----:B------:R-:W-:Y:S04]  /*6db80*/  STL [R1+0x2ed8], R5 ;  /* 0x002ed80501007387 */ /* 0x000fe80000100800 */
[----:B------:R-:W-:Y:S04]  /*6db90*/  STL.64 [R1+0x2fd8], R32 ;  /* 0x002fd82001007387 */ /* 0x000fe80000100a00 */
[----:B------:R0:W-:Y:S04]  /*6dba0*/  STL.64 [R1+0xe50], R40 ;  /* 0x000e502801007387 */ /* 0x0001e80000100a00 */
[----:B0-----:R-:W2:Y:S01]  /*6dbb0*/  LDL.LU R41, [R1+0x5f0] ;  /* 0x0005f00001297983 */ /* 0x001ea20000300800 */
[----:B---3--:R-:W-:-:S05]  /*6dbc0*/  F2FP.SATFINITE.E4M3.F32.PACK_AB_MERGE_C R2, R6, R2, RZ ;  /* 0x000000020602723e */ /* 0x008fca00048070ff */
[----:B------:R-:W-:Y:S04]  /*6dbd0*/  STL [R1+0x27c8], R2 ;  /* 0x0027c80201007387 */ /* 0x000fe80000100800 */
[----:B------:R-:W2:Y:S01]  /*6dbe0*/  LDL.LU R43, [R1+0x5f4] ;  /* 0x0005f400012b7983 */ /* 0x000ea20000300800 */
[----:B------:R-:W-:Y:S02]  /*6dbf0*/  IADD3 R32, P6, R46, R34, RZ ;  /* 0x000000222e207210 */ /* 0x000fe40007fde0ff */
[----:B----4-:R-:W-:-:S03]  /*6dc00*/  F2FP.SATFINITE.E4M3.F32.PACK_AB_MERGE_C R0, R49, R7, RZ ;  /* 0x000000073100723e */ /* 0x010fc600048070ff */
[----:B------:R-:W-:Y:S02]  /*6dc10*/  IMAD.X R33, R8, 0x1, R36, P6 ;  /* 0x0000000108217824 */ /* 0x000fe400030e0624 */
[----:B------:R0:W-:Y:S04]  /*6dc20*/  STL [R1+0x610], R0 ;  /* 0x0006100001007387 */ /* 0x0001e80000100800 */
[----:B------:R-:W3:Y:S04]  /*6dc30*/  LDL.LU R48, [R1+0x5f8] ;  /* 0x0005f80001307983 */ /* 0x000ee80000300800 */
[----:B------:R-:W3:Y:S04]  /*6dc40*/  LDL.LU R54, [R1+0x5fc] ;  /* 0x0005fc0001367983 */ /* 0x000ee80000300800 */
[----:B------:R-:W4:Y:S04]  /*6dc50*/  LDL.LU R42, [R1+0x5e0] ;  /* 0x0005e000012a7983 */ /* 0x000f280000300800 */
[----:B------:R-:W4:Y:S04]  /*6dc60*/  LDL.LU R4, [R1+0x5e4] ;  /* 0x0005e40001047983 */ /* 0x000f280000300800 */
[----:B------:R-:W4:Y:S04]  /*6dc70*/  LDL.LU R3, [R1+0x5e8] ;  /* 0x0005e80001037983 */ /* 0x000f280000300800 */
[----:B------:R-:W4:Y:S04]  /*6dc80*/  LDL.LU R6, [R1+0x5ec] ;  /* 0x0005ec0001067983 */ /* 0x000f280000300800 */
[----:B------:R-:W4:Y:S01]  /*6dc90*/  LDL.LU R7, [R1+0x5d0] ;  /* 0x0005d00001077983 */ /* 0x000f220000300800 */
[----:B0-----:R-:W-:-:S03]  /*6dca0*/  F2FP.SATFINITE.E4M3.F32.PACK_AB_MERGE_C R0, R53, R52, RZ ;  /* 0x000000343500723e */ /* 0x001fc600048070ff */
[----:B------:R-:W4:Y:S04]  /*6dcb0*/  LDL.LU R53, [R1+0x5d4] ;  /* 0x0005d40001357983 */ /* 0x000f280000300800 */
[----:B------:R0:W-:Y:S04]  /*6dcc0*/  STL.64 [R1+0xe40], R32 ;  /* 0x000e402001007387 */ /* 0x0001e80000100a00 */
[----:B------:R1:W-:Y:S01]  /*6dcd0*/  STL [R1+0x614], R0 ;  /* 0x0006140001007387 */ /* 0x0003e20000100800 */
[----:B0-----:R-:W-:Y:S02]  /*6dce0*/  IADD3 R32, P6, R46, R35, RZ ;  /* 0x000000232e207210 */ /* 0x001fe40007fde0ff */
[----:B-1----:R-:W-:-:S03]  /*6dcf0*/  F2FP.SATFINITE.E4M3.F32.PACK_AB_MERGE_C R0, R61, R60, RZ ;  /* 0x0000003c3d00723e */ /* 0x002fc600048070ff */
[----:B------:R-:W-:Y:S02]  /*6dd00*/  IMAD.X R33, R8, 0x1, R38, P6 ;  /* 0x0000000108217824 */ /* 0x000fe400030e0626 */
[----:B------:R-:W-:Y:S04]  /*6dd10*/  STL [R1+0x608], R0 ;  /* 0x0006080001007387 */ /* 0x000fe80000100800 */
[----:B------:R-:W4:Y:S04]  /*6dd20*/  LDL.LU R60, [R1+0x5d8] ;  /* 0x0005d800013c7983 */ /* 0x000f280000300800 */
[----:B------:R-:W4:Y:S04]  /*6dd30*/  LDL.LU R61, [R1+0x5dc] ;  /* 0x0005dc00013d7983 */ /* 0x000f280000300800 */
[----:B------:R0:W-:Y:S04]  /*6dd40*/  STL.64 [R1+0xe38], R32 ;  /* 0x000e382001007387 */ /* 0x0001e80000100a00 */
[----:B------:R-:W4:Y:S04]  /*6dd50*/  LDL.LU R40, [R1+0x5c0] ;  /* 0x0005c00001287983 */ /* 0x000f280000300800 */
[----:B------:R-:W4:Y:S01]  /*6dd60*/  LDL.LU R2, [R1+0x5c4] ;  /* 0x0005c40001027983 */ /* 0x000f220000300800 */
[----:B0-----:R-:W-:-:S03]  /*6dd70*/  IADD3 R32, P6, R46, R37, RZ ;  /* 0x000000252e207210 */ /* 0x001fc60007fde0ff */
[----:B------:R-:W4:Y:S02]  /*6dd80*/  LDL.LU R49, [R1+0x5c8] ;  /* 0x0005c80001317983 */ /* 0x000f240000300800 */
[----:B------:R-:W-:-:S05]  /*6dd90*/  IMAD.X R33, R8, 0x1, R39, P6 ;  /* 0x0000000108217824 */ /* 0x000fca00030e0627 */
[----:B------:R-:W-:Y:S04]  /*6dda0*/  STL.64 [R1+0xe30], R32 ;  /* 0x000e302001007387 */ /* 0x000fe80000100a00 */
[----:B------:R-:W4:Y:S01]  /*6ddb0*/  LDL.LU R52, [R1+0x5cc] ;  /* 0x0005cc0001347983 */ /* 0x000f220000300800 */
[----:B------:R-:W-:Y:S02]  /*6ddc0*/  F2FP.SATFINITE.E4M3.F32.PACK_AB_MERGE_C R8, R57, R56, RZ ;  /* 0x000000383908723e */ /* 0x000fe400048070ff */
[----:B------:R-:W-:Y:S02]  /*6ddd0*/  F2FP.SATFINITE.E4M3.F32.PACK_AB_MERGE_C R5, R51, R44, RZ ;  /* 0x0000002c3305723e */ /* 0x000fe400048070ff */
[----:B------:R-:W-:Y:S01]  /*6dde0*/  F2FP.SATFINITE.E4M3.F32.PACK_AB_MERGE_C R0, R55, R50, RZ ;  /* 0x000000323700723e */ /* 0x000fe200048070ff */
[----:B------:R-:W-:Y:S04]  /*6ddf0*/  STL [R1+0x60c], R8 ;  /* 0x00060c0801007387 */ /* 0x000fe80000100800 */
[----:B------:R-:W4:Y:S04]  /*6de00*/  LDL.LU R50, [R1+0x5b0] ;  /* 0x0005b00001327983 */ /* 0x000f280000300800 */
[----:B------:R-:W-:Y:S04]  /*6de10*/  STL [R1+0x600], R5 ;  /* 0x0006000501007387 */ /* 0x000fe80000100800 */
[----:B------:R-:W4:Y:S04]  /*6de20*/  LDL.LU R55, [R1+0x5b4] ;  /* 0x0005b40001377983 */ /* 0x000f280000300800 */
[----:B------:R2:W-:Y:S02]  /*6de30*/  STL [R1+0x604], R0 ;  /* 0x0006040001007387 */ /* 0x0005e40000100800 */
[----:B--2---:R-:W-:-:S02]  /*6de40*/  F2FP.SATFINITE.E4M3.F32.PACK_AB_MERGE_C R0, R43, R41, RZ ;  /* 0x000000292b00723e */ /* 0x004fc400048070ff */
[----:B------:R-:W2:Y:S04]  /*6de50*/  LDL.LU R41, [R1+0x5b8] ;  /* 0x0005b80001297983 */ /* 0x000ea80000300800 */
[----:B------:R-:W2:Y:S01]  /*6de60*/  LDL.LU R43, [R1+0x5bc] ;  /* 0x0005bc00012b7983 */ /* 0x000ea20000300800 */
[----:B------:R-:W-:Y:S02]  /*6de70*/  SHF.R.S32.HI R8, RZ, 0x1f, R47 ;  /* 0x0000001fff087819 */ /* 0x000fe4000001142f */
[----:B------:R-:W-:-:S05]  /*6de80*/  IADD3 R32, P6, R47, R9, RZ ;  /* 0x000000092f207210 */ /* 0x000fca0007fde0ff */
[----:B------:R-:W-:-:S05]  /*6de90*/  IMAD.X R33, R8, 0x1, R58, P6 ;  /* 0x0000000108217824 */ /* 0x000fca00030e063a */
[----:B------:R0:W-:Y:S04]  /*6dea0*/  STL.64 [R1+0xe28], R32 ;  /* 0x000e282001007387 */ /* 0x0001e80000100a00 */
[----:B------:R3:W-:Y:S01]  /*6deb0*/  STL [R1+0x5f0], R0 ;  /* 0x0005f00001007387 */ /* 0x0007e20000100800 */
[----:B0-----:R-:W-:Y:S02]  /*6dec0*/  IADD3 R32, P6, R47, R10, RZ ;  /* 0x0000000a2f207210 */ /* 0x001fe40007fde0ff */
[----:B---3--:R-:W-:Y:S02]  /*6ded0*/  F2FP.SATFINITE.E4M3.F32.PACK_AB_MERGE_C R0, R54, R48, RZ ;  /* 0x000000303600723e */ /* 0x008fe400048070ff */
[----:B----4-:R-:W-:Y:S01]  /*6dee0*/  F2FP.SATFINITE.E4M3.F32.PACK_AB_MERGE_C R4, R4, R42, RZ ;  /* 0x0000002a0404723e */ /* 0x010fe200048070ff */
[----:B------:R-:W-:-:S02]  /*6def0*/  IMAD.X R33, R8, 0x1, R12, P6 ;  /* 0x0000000108217824 */ /* 0x000fc400030e060c */
[----:B------:R0:W-:Y:S02]  /*6df00*/  STL [R1+0x5f4], R0 ;  /* 0x0005f40001007387 */ /* 0x0001e40000100800 */
[----:B0-----:R-:W-:-:S05]  /*6df10*/  F2FP.SATFINITE.E4M3.F32.PACK_AB_MERGE_C R0, R6, R3, RZ ;  /* 0x000000030600723e */ /* 0x001fca00048070ff */
[----:B------:R0:W-:Y:S04]  /*6df20*/  STL [R1+0x2e74], R0 ;  /* 0x002e740001007387 */ /* 0x0001e80000100800 */
[----:B------:R-:W-:Y:S04]  /*6df30*/  STL.64 [R1+0xe20], R32 ;  /* 0x000e202001007387 */ /* 0x000fe80000100a00 */
[----:B------:R1:W-:Y:S01]  /*6df40*/  STL [R1+0x5e0], R4 ;  /* 0x0005e00401007387 */ /* 0x0003e20000100800 */
[----:B0-----:R-:W-:-:S03]  /*6df50*/  F2FP.SATFINITE.E4M3.F32.PACK_AB_MERGE_C R0, R53, R7, RZ ;  /* 0x000000073500723e */ /* 0x001fc600048070ff */
[----:B------:R-:W3:Y:S04]  /*6df60*/  LDL.LU R3, [R1+0x5a0] ;  /* 0x0005a00001037983 */ /* 0x000ee80000300800 */
[----:B------:R-:W3:Y:S01]  /*6df70*/  LDL.LU R6, [R1+0x5a4] ;  /* 0x0005a40001067983 */ /* 0x000ee20000300800 */
[----:B-1----:R-:W-:-:S05]  /*6df80*/  IADD3 R4, P6, R47, R11, RZ ;  /* 0x0000000b2f047210 */ /* 0x002fca0007fde0ff */
[----:B------:R-:W-:-:S05]  /*6df90*/  IMAD.X R5, R8, 0x1, R14, P6 ;  /* 0x0000000108057824 */ /* 0x000fca00030e060e */
[----:B------:R0:W-:Y:S04]  /*6dfa0*/  STL.64 [R1+0xe18], R4 ;  /* 0x000e180401007387 */ /* 0x0001e80000100a00 */
[----:B------:R1:W-:Y:S04]  /*6dfb0*/  STL [R1+0x271c], R0 ;  /* 0x00271c0001007387 */ /* 0x0003e80000100800 */
[----:B------:R-:W4:Y:S01]  /*6dfc0*/  LDL.LU R7, [R1+0x5a8] ;  /* 0x0005a80001077983 */ /* 0x000f220000300800 */
[----:B0-----:R-:W-:-:S03]  /*6dfd0*/  IADD3 R4, P6, R47, R13, RZ ;  /* 0x0000000d2f047210 */ /* 0x001fc60007fde0ff */
[----:B------:R-:W4:Y:S01]  /*6dfe0*/  LDL.LU R53, [R1+0x5ac] ;  /* 0x0005ac0001357983 */ /* 0x000f220000300800 */
[----:B-1----:R-:W-:Y:S01]  /*6dff0*/  F2FP.SATFINITE.E4M3.F32.PACK_AB_MERGE_C R0, R61, R60, RZ ;  /* 0x0000003c3d00723e */ /* 0x002fe200048070ff */
[----:B------:R-:W-:Y:S02]  /*6e000*/  IMAD.X R5, R8, 0x1, R15, P6 ;  /* 0x0000000108057824 */ /* 0x000fe400030e060f */
[----:B------:R-:W4:Y:S04]  /*6e010*/  LDL.LU R60, [R1+0xd90] ;  /* 0x000d9000013c7983 */ /* 0x000f280000300800 */
[----:B------:R-:W4:Y:S04]  /*6e020*/  LDL.LU R61, [R1+0xd94] ;  /* 0x000d9400013d7983 */ /* 0x000f280000300800 */
[----:B------:R0:W-:Y:S01]  /*6e030*/  STL [R1+0x5d4], R0 ;  /* 0x0005d40001007387 */ /* 0x0001e20000100800 */
[----:B------:R-:W-:-:S05]  /*6e040*/  F2FP.SATFINITE.E4M3.F32.PACK_AB_MERGE_C R52, R52, R49, RZ ;  /* 0x000000313434723e */ /* 0x000fca00048070ff */
[----:B------:R-:W-:Y:S04]  /*6e050*/  STL [R1+0x2ea4], R52 ;  /* 0x002ea43401007387 */ /* 0x000fe80000100800 */
[----:B------:R1:W-:Y:S01]  /*6e060*/  STL.64 [R1+0xe10], R4 ;  /* 0x000e100401007387 */ /* 0x0003e20000100a00 */
[----:B0-----:R-:W-:Y:S02]  /*6e070*/  F2FP.SATFINITE.E4M3.F32.PACK_AB_MERGE_C R0, R2, R40, RZ ;  /* 0x000000280200723e */ /* 0x001fe400048070ff */
[----:B-1----:R-:W-:-:S03]  /*6e080*/  IADD3 R4, P6, R47, R16, RZ ;  /* 0x000000102f047210 */ /* 0x002fc60007fde0ff */
[----:B------:R0:W-:Y:S02]  /*6e090*/  STL [R1+0x5d0], R0 ;  /* 0x0005d00001007387 */ /* 0x0001e40000100800 */
[----:B------:R-:W-:-:S05]  /*6e0a0*/  IMAD.X R5, R8, 0x1, R19, P6 ;  /* 0x0000000108057824 */ /* 0x000fca00030e0613 */
[----:B------:R1:W-:Y:S01]  /*6e0b0*/  STL.64 [R1+0xe08], R4 ;  /* 0x000e080401007387 */ /* 0x0003e20000100a00 */
[----:B0-----:R-:W-:Y:S02]  /*6e0c0*/  F2FP.SATFINITE.E4M3.F32.PACK_AB_MERGE_C R0, R55, R50, RZ ;  /* 0x000000323700723e */ /* 0x001fe400048070ff */
[----:B------:R-:W-:Y:S01]  /*6e0d0*/  IADD3 R32, P6, R47, R17, RZ ;  /* 0x000000112f207210 */ /* 0x000fe20007fde0ff */
[----:B-1----:R-:W4:Y:S04]  /*6e0e0*/  LDL.LU R5, [R1+0xd98] ;  /* 0x000d980001057983 */ /* 0x002f280000300800 */
[----:B------:R-:W4:Y:S04]  /*6e0f0*/  LDL.LU R2, [R1+0xd9c] ;  /* 0x000d9c0001027983 */ /* 0x000f280000300800 */
[----:B------:R-:W4:Y:S04]  /*6e100*/  LDL.LU R4, [R1+0xd80] ;  /* 0x000d800001047983 */ /* 0x000f280000300800 */
[----:B------:R-:W4:Y:S01]  /*6e110*/  LDL.LU R49, [R1+0xd84] ;  /* 0x000d840001317983 */ /* 0x000f220000300800 */
[----:B------:R-:W-:-:S03]  /*6e120*/  IMAD.X R33, R8, 0x1, R20, P6 ;  /* 0x0000000108217824 */ /* 0x000fc600030e0614 */
[----:B------:R4:W-:Y:S04]  /*6e130*/  STL [R1+0x5c0], R0 ;  /* 0x0005c00001007387 */ /* 0x0009e80000100800 */
[----:B------:R-:W4:Y:S04]  /*6e140*/  LDL.LU R50, [R1+0xd88] ;  /* 0x000d880001327983 */ /* 0x000f280000300800 */
[----:B------:R-:W4:Y:S01]  /*6e150*/  LDL.LU R55, [R1+0xd8c] ;  /* 0x000d8c0001377983 */ /* 0x000f220000300800 */
[----:B--2---:R-:W-:-:S05]  /*6e160*/  F2FP.SATFINITE.E4M3.F32.PACK_AB_MERGE_C R48, R43, R41, RZ ;  /* 0x000000292b30723e */ /* 0x004fca00048070ff */
[----:B------:R-:W-:Y:S04]  /*6e170*/  STL [R1+0x2edc], R48 ;  /* 0x002edc3001007387 */ /* 0x000fe80000100800 */
[----:B------:R-:W2:Y:S04]  /*6e180*/  LDL.LU R45, [R1+0x590] ;  /* 0x00059000012d7983 */ /* 0x000ea80000300800 */
[----:B------:R-:W2:Y:S04]  /*6e190*/  LDL.LU R56, [R1+0x594] ;  /* 0x0005940001387983 */ /* 0x000ea80000300800 */
[----:B------:R-:W2:Y:S04]  /*6e1a0*/  LDL.LU R57, [R1+0x598] ;  /* 0x0005980001397983 */ /* 0x000ea80000300800 */
[----:B------:R-:W-:Y:S04]  /*6e1b0*/  STL.64 [R1+0xe00], R32 ;  /* 0x000e002001007387 */ /* 0x000fe80000100a00 */
[----:B------:R-:W2:Y:S04]  /*6e1c0*/  LDL.LU R44, [R1+0x59c] ;  /* 0x00059c00012c7983 */ /* 0x000ea80000300800 */
[----:B------:R-:W2:Y:S04]  /*6e1d0*/  LDL.LU R51, [R1+0x580] ;  /* 0x0005800001337983 */ /* 0x000ea80000300800 */
[----:B------:R-:W2:Y:S04]  /*6e1e0*/  LDL.LU R54, [R1+0x584] ;  /* 0x0005840001367983 */ /* 0x000ea80000300800 */
[----:B------:R-:W2:Y:S04]  /*6e1f0*/  LDL.LU R40, [R1+0x588] ;  /* 0x0005880001287983 */ /* 0x000ea80000300800 */
[----:B------:R-:W2:Y:S01]  /*6e200*/  LDL.LU R43, [R1+0x58c] ;  /* 0x00058c00012b7983 */ /* 0x000ea20000300800 */
[----:B---3--:R-:W-:-:S02]  /*6e210*/  F2FP.SATFINITE.E4M3.F32.PACK_AB_MERGE_C R3, R6, R3, RZ ;  /* 0x000000030603723e */ /* 0x008fc400048070ff */
[----:B------:R-:W-:-:S03]  /*6e220*/  IADD3 R6, P6, R47, R18, RZ ;  /* 0x000000122f067210 */ /* 0x000fc60007fde0ff */
[----:B------:R-:W-:Y:S01]  /*6e230*/  STL [R1+0x5b4], R3 ;  /* 0x0005b40301007387 */ /* 0x000fe20000100800 */
[----:B----4-:R-:W-:Y:S01]  /*6e240*/  F2FP.SATFINITE.E4M3.F32.PACK_AB_MERGE_C R0, R53, R7, RZ ;  /* 0x000000073500723e */ /* 0x010fe200048070ff */
[----:B------:R-:W-:-:S04]  /*6e250*/  IMAD.X R7, R8, 0x1, R21, P6 ;  /* 0x0000000108077824 */ /* 0x000fc800030e0615 */
[----:B------:R0:W-:Y:S04]  /*6e260*/  STL [R1+0x5b0], R0 ;  /* 0x0005b00001007387 */ /* 0x0001e80000100800 */
[----:B------:R-:W3:Y:S04]  /*6e270*/  LDL.LU R42, [R1+0x570] ;  /* 0x00057000012a7983 */ /* 0x000ee80000300800 */
[----:B------:R-:W3:Y:S01]  /*6e280*/  LDL.LU R41, [R1+0x574] ;  /* 0x0005740001297983 */ /* 0x000ee20000300800 */
[----:B0-----:R-:W-:-:S03]  /*6e290*/  F2FP.SATFINITE.E4M3.F32.PACK_AB_MERGE_C R0, R61, R60, RZ ;  /* 0x0000003c3d00723e */ /* 0x001fc600048070ff */
[----:B------:R0:W-:Y:S01]  /*6e2a0*/  STL.64 [R1+0xdf8], R6 ;  /* 0x000df80601007387 */ /* 0x0001e20000100a00 */
[----:B------:R-:W-:-:S03]  /*6e2b0*/  IADD3 R32, P6, R47, R22, RZ ;  /* 0x000000162f207210 */ /* 0x000fc60007fde0ff */
[----:B------:R-:W-:Y:S04]  /*6e2c0*/  STL [R1+0x5a8], R0 ;  /* 0x0005a80001007387 */ /* 0x000fe80000100800 */
[----:B------:R-:W4:Y:S04]  /*6e2d0*/  LDL.LU R3, [R1+0x578] ;  /* 0x0005780001037983 */ /* 0x000f280000300800 */
[----:B0-----:R-:W4:Y:S04]  /*6e2e0*/  LDL.LU R6, [R1+0x57c] ;  /* 0x00057c0001067983 */ /* 0x001f280000300800 */
[----:B------:R-:W4:Y:S04]  /*6e2f0*/  LDL.LU R7, [R1+0x560] ;  /* 0x0005600001077983 */ /* 0x000f280000300800 */
[----:B------:R-:W4:Y:S01]  /*6e300*/  LDL.LU R53, [R1+0x564] ;  /* 0x0005640001357983 */ /* 0x000f220000300800 */
[----:B------:R-:W-:-:S03]  /*6e310*/  IMAD.X R33, R8, 0x1, R24, P6 ;  /* 0x0000000108217824 */ /* 0x000fc600030e0618 */
[----:B------:R-:W4:Y:S04]  /*6e320*/  LDL.LU R60, [R1+0x568] ;  /* 0x00056800013c7983 */ /* 0x000f280000300800 */
[----:B------:R-:W4:Y:S01]  /*6e330*/  LDL.LU R61, [R1+0x56c] ;  /* 0x00056c00013d7983 */ /* 0x000f220000300800 */
[----:B------:R-:W-:-:S05]  /*6e340*/  F2FP.SATFINITE.E4M3.F32.PACK_AB_MERGE_C R2, R2, R5, RZ ;  /* 0x000000050202723e */ /* 0x000fca00048070ff */
[----:B------:R0:W-:Y:S02]  /*6e350*/  STL [R1+0x2f20], R2 ;  /* 0x002f200201007387 */ /* 0x0001e40000100800 */
[----:B0-----:R-:W-:Y:S02]  /*6e360*/  F2FP.SATFINITE.E4M3.F32.PACK_AB_MERGE_C R2, R49, R4, RZ ;  /* 0x000000043102723e */ /* 0x001fe400048070ff */
[----:B------:R-:W-:Y:S02]  /*6e370*/  IADD3 R4, P6, R47, R23, RZ ;  /* 0x000000172f047210 */ /* 0x000fe40007fde0ff */
[----:B------:R-:W-:-:S03]  /*6e380*/  F2FP.SATFINITE.E4M3.F32.PACK_AB_MERGE_C R0, R55, R50, RZ ;  /* 0x000000323700723e */ /* 0x000fc600048070ff */
[----:B------:R-:W-:Y:S01]  /*6e390*/  IMAD.X R5, R8, 0x1, R25, P6 ;  /* 0x0000000108057824 */ /* 0x000fe200030e0619 */
[----:B------:R0:W-:Y:S04]  /*6e3a0*/  STL.64 [R1+0xdf0], R32 ;  /* 0x000df02001007387 */ /* 0x0001e80000100a00 */
[----:B------:R-:W-:Y:S04]  /*6e3b0*/  STL [R1+0x5a0], R2 ;  /* 0x0005a00201007387 */ /* 0x000fe80000100800 */
[----:B------:R-:W-:Y:S01]  /*6e3c0*/  STL [R1+0x5a4], R0 ;  /* 0x0005a40001007387 */ /* 0x000fe20000100800 */
[----:B0-----:R-:W-:-:S03]  /*6e3d0*/  IADD3 R32, P6, R47, R26, RZ ;  /* 0x0000001a2f207210 */ /* 0x001fc60007fde0ff */
[----:B------:R0:W-:Y:S02]  /*6e3e0*/  STL.64 [R1+0xde8], R4 ;  /* 0x000de80401007387 */ /* 0x0001e40000100a00 */
[----:B------:R-:W-:Y:S02]  /*6e3f0*/  IMAD.X R33, R8, 0x1, R29, P6 ;  /* 0x0000000108217824 */ /* 0x000fe400030e061d */
[----:B0-----:R-:W4:Y:S04]  /*6e400*/  LDL.LU R4, [R1+0x550] ;  /* 0x0005500001047983 */ /* 0x001f280000300800 */
[----:B------:R-:W4:Y:S04]  /*6e410*/  LDL.LU R49, [R1+0x554] ;  /* 0x0005540001317983 */ /* 0x000f280000300800 */
[----:B------:R-:W4:Y:S04]  /*6e420*/  LDL.LU R50, [R1+0x558] ;  /* 0x0005580001327983 */ /* 0x000f280000300800 */
[----:B------:R-:W4:Y:S01]  /*6e430*/  LDL.LU R55, [R1+0x55c] ;  /* 0x00055c0001377983 */ /* 0x000f220000300800 */
[----:B--2---:R-:W-:-:S05]  /*6e440*/  F2FP.SATFINITE.E4M3.F32.PACK_AB_MERGE_C R2, R56, R45, RZ ;  /* 0x0000002d3802723e */ /* 0x004fca00048070ff */
[----:B------:R-:W-:Y:S01]  /*6e450*/  STL [R1+0x594], R2 ;  /* 0x0005940201007387 */ /* 0x000fe20000100800 */
[----:B------:R-:W-:-:S05]  /*6e460*/  F2FP.SATFINITE.E4M3.F32.PACK_AB_MERGE_C R0, R44, R57, RZ ;  /* 0x000000392c00723e */ /* 0x000fca00048070ff */
[----:B------:R0:W-:Y:S04]  /*6e470*/  STL [R1+0x590], R0 ;  /* 0x0005900001007387 */ /* 0x0001e80000100800 */
[----:B------:R-:W2:Y:S04]  /*6e480*/  LDL.LU R45, [R1+0x540] ;  /* 0x00054000012d7983 */ /* 0x000ea80000300800 */
[----:B------:R1:W-:Y:S01]  /*6e490*/  STL.64 [R1+0xdd8], R32 ;  /* 0x000dd82001007387 */ /* 0x0003e20000100a00 */
[----:B0-----:R-:W-:Y:S02]  /*6e4a0*/  F2FP.SATFINITE.E4M3.F32.PACK_AB_MERGE_C R0, R54, R51, RZ ;  /* 0x000000333600723e */ /* 0x001fe400048070ff */
[----:B------:R-:W-:-:S03]  /*6e4b0*/  F2FP.SATFINITE.E4M3.F32.PACK_AB_MERGE_C R57, R43, R40, RZ ;  /* 0x000000282b39723e */ /* 0x000fc600048070ff */
[----:B------:R-:W-:Y:S04]  /*6e4c0*/  STL [R1+0x598], R0 ;  /* 0x0005980001007387 */ /* 0x000fe80000100800 */
[----:B------:R-:W2:Y:S01]  /*6e4d0*/  LDL.LU R56, [R1+0x544] ;  /* 0x0005440001387983 */ /* 0x000ea20000300800 */
[----:B-1----:R-:W-:-:S03]  /*6e4e0*/  IADD3 R32, P6, R47, R27, RZ ;  /* 0x0000001b2f207210 */ /* 0x002fc60007fde0ff */
[----:B------:R-:W2:Y:S02]  /*6e4f0*/  LDL.LU R40, [R1+0x548] ;  /* 0x0005480001287983 */ /* 0x000ea40000300800 */
[----:B------:R-:W-:Y:S02]  /*6e500*/  IMAD.X R33, R8, 0x1, R31, P6 ;  /* 0x0000000108217824 */ /* 0x000fe400030e061f */
[----:B------:R-:W2:Y:S04]  /*6e510*/  LDL.LU R43, [R1+0x54c] ;  /* 0x00054c00012b7983 */ /* 0x000ea80000300800 */
[----:B------:R-:W-:Y:S04]  /*6e520*/  STL [R1+0x2e70], R57 ;  /* 0x002e703901007387 */ /* 0x000fe80000100800 */
[----:B------:R0:W-:Y:S04]  /*6e530*/  STL.64 [R1+0xde0], R32 ;  /* 0x000de02001007387 */ /* 0x0001e80000100a00 */
[----:B0-----:R-:W2:Y:S01]  /*6e540*/  LDL.LU.64 R32, [R1+0x2fd8] ;  /* 0x002fd80001207983 */ /* 0x001ea20000300a00 */
[----:B------:R-:W-:-:S02]  /*6e550*/  IADD3 R2, P6, R47, R28, RZ ;  /* 0x0000001c2f027210 */ /* 0x000fc40007fde0ff */
[----:B---3--:R-:W-:-:S05]  /*6e560*/  F2FP.SATFINITE.E4M3.F32.PACK_AB_MERGE_C R5, R41, R42, RZ ;  /* 0x0000002a2905723e */ /* 0x008fca00048070ff */
[----:B------:R-:W-:Y:S01]  /*6e570*/  STL [R1+0x2708], R5 ;  /* 0x0027080501007387 */ /* 0x000fe20000100800 */
[----:B----4-:R-:W-:-:S05]  /*6e580*/  F2FP.SATFINITE.E4M3.F32.PACK_AB_MERGE_C R0, R6, R3, RZ ;  /* 0x000000030600723e */ /* 0x010fca00048070ff */
[----:B------:R0:W-:Y:S04]  /*6e590*/  STL [R1+0x272c], R0 ;  /* 0x00272c0001007387 */ /* 0x0001e80000100800 */
[----:B------:R-:W3:Y:S01]  /*6e5a0*/  LDL.LU R41, [R1+0xd70] ;  /* 0x000d700001297983 */ /* 0x000ee20000300800 */
[----:B0-----:R-:W-:Y:S02]  /*6e5b0*/  F2FP.SATFINITE.E4M3.F32.PACK_AB_MERGE_C R0, R53, R7, RZ ;  /* 0x000000073500723e */ /* 0x001fe400048070ff */
[----:B------:R-:W-:Y:S02]  /*6e5c0*/  F2FP.SATFINITE.E4M3.F32.PACK_AB_MERGE_C R53, R61, R60, RZ ;  /* 0x0000003c3d35723e */ /* 0x000fe400048070ff */
[----:B------:R-:W-:Y:S02]  /*6e5d0*/  F2FP.SATFINITE.E4M3.F32.PACK_AB_MERGE_C R4, R49, R4, RZ ;  /* 0x000000043104723e */ /* 0x000fe400048070ff */
[----:B------:R-:W-:Y:S01]  /*6e5e0*/  F2FP.SATFINITE.E4M3.F32.PACK_AB_MERGE_C R50, R55, R50, RZ ;  /* 0x000000323732723e */ /* 0x000fe200048070ff */
[----:B--2---:R-:W-:Y:S01]  /*6e5f0*/  IMAD.X R3, R8, 0x1, R32, P6 ;  /* 0x0000000108037824 */ /* 0x004fe200030e0620 */
[----:B------:R-:W-:-:S04]  /*6e600*/  IADD3 R6, P6, R47, R30, RZ ;  /* 0x0000001e2f067210 */ /* 0x000fc80007fde0ff */
[----:B------:R0:W-:Y:S01]  /*6e610*/  STL.64 [R1+0xdd0], R2 ;  /* 0x000dd00201007387 */ /* 0x0001e20000100a00 */
[----:B------:R-:W-:-:S03]  /*6e620*/  IMAD.X R7, R8, 0x1, R33, P6 ;  /* 0x0000000108077824 */ /* 0x000fc600030e0621 */
[----:B------:R-:W-:Y:S04]  /*6e630*/  STL [R1+0x564], R0 ;  /* 0x0005640001007387 */ /* 0x000fe80000100800 */
[----:B0-----:R-:W3:Y:S04]  /*6e640*/  LDL.LU R3, [R1+0xd74] ;  /* 0x000d740001037983 */ /* 0x001ee80000300800 */
[----:B------:R-:W-:Y:S04]  /*6e650*/  STL [R1+0x2e98], R53 ;  /* 0x002e983501007387 */ /* 0x000fe80000100800 */
[----:B------:R0:W-:Y:S04]  /*6e660*/  STL.64 [R1+0xdc8], R6 ;  /* 0x000dc80601007387 */ /* 0x0001e80000100a00 */
[----:B0-----:R-:W2:Y:S04]  /*6e670*/  LDL.LU R6, [R1+0xd78] ;  /* 0x000d780001067983 */ /* 0x001ea80000300800 */
[----:B------:R-:W2:Y:S04]  /*6e680*/  LDL.LU R7, [R1+0xd7c] ;  /* 0x000d7c0001077983 */ /* 0x000ea80000300800 */
[----:B------:R-:W4:Y:S04]  /*6e690*/  LDL.LU R60, [R1+0xd60] ;  /* 0x000d6000013c7983 */ /* 0x000f280000300800 */
[----:B------:R-:W4:Y:S04]  /*6e6a0*/  LDL.LU R61, [R1+0xd64] ;  /* 0x000d6400013d7983 */ /* 0x000f280000300800 */
[----:B------:R0:W-:Y:S04]  /*6e6b0*/  STL [R1+0x2ee0], R4 ;  /* 0x002ee00401007387 */ /* 0x0001e80000100800 */
[----:B------:R-:W4:Y:S04]  /*6e6c0*/  LDL.LU R44, [R1+0xd68] ;  /* 0x000d6800012c7983 */ /* 0x000f280000300800 */
[----:B------:R-:W4:Y:S01]  /*6e6d0*/  LDL.LU R51, [R1+0xd6c] ;  /* 0x000d6c0001337983 */ /* 0x000f220000300800 */
[----:B0-----:R-:W-:-:S03]  /*6e6e0*/  IADD3 R4, P6, R47, R34, RZ ;  /* 0x000000222f047210 */ /* 0x001fc60007fde0ff */
[----:B------:R-:W4:Y:S04]  /*6e6f0*/  LDL.LU R54, [R1+0x530] ;  /* 0x0005300001367983 */ /* 0x000f280000300800 */
[----:B------:R-:W4:Y:S01]  /*6e700*/  LDL.LU R42, [R1+0x534] ;  /* 0x00053400012a7983 */ /* 0x000f220000300800 */
[----:B------:R-:W-:-:S03]  /*6e710*/  IMAD.X R5, R8, 0x1, R36, P6 ;  /* 0x0000000108057824 */ /* 0x000fc600030e0624 */
[----:B------:R-:W4:Y:S01]  /*6e720*/  LDL.LU R49, [R1+0x538] ;  /* 0x0005380001317983 */ /* 0x000f220000300800 */
[----:B------:R-:W-:-:S03]  /*6e730*/  F2FP.SATFINITE.E4M3.F32.PACK_AB_MERGE_C R0, R56, R45, RZ ;  /* 0x0000002d3800723e */ /* 0x000fc600048070ff */
[----:B------:R-:W4:Y:S04]  /*6e740*/  LDL.LU R55, [R1+0x53c] ;  /* 0x00053c0001377983 */ /* 0x000f280000300800 */
[----:B------:R-:W-:Y:S04]  /*6e750*/  STL [R1+0x2d70], R50 ;  /* 0x002d703201007387 */ /* 0x000fe80000100800 */
[----:B------:R-:W4:Y:S04]  /*6e760*/  LDL.LU R52, [R1+0x520] ;  /* 0x0005200001347983 */ /* 0x000f280000300800 */
[----:B------:R0:W-:Y:S01]  /*6e770*/  STL.64 [R1+0xdc0], R4 ;  /* 0x000dc00401007387 */ /* 0x0001e20000100a00 */
[----:B------:R-:W-:-:S03]  /*6e780*/  F2FP.SATFINITE.E4M3.F32.PACK_AB_MERGE_C R2, R43, R40, RZ ;  /* 0x000000282b02723e */ /* 0x000fc600048070ff */
[----:B------:R1:W-:Y:S01]  /*6e790*/  STL [R1+0x550], R0 ;  /* 0x0005500001007387 */ /* 0x0003e20000100800 */
[----:B0-----:R-:W-:-:S03]  /*6e7a0*/  IADD3 R4, P6, R47, R35, RZ ;  /* 0x000000232f047210 */ /* 0x001fc60007fde0ff */
[----:B-1----:R-:W4:Y:S02]  /*6e7b0*/  LDL.LU R0, [R1+0x524] ;  /* 0x0005240001007983 */ /* 0x002f240000300800 */
[----:B------:R-:W-:Y:S02]  /*6e7c0*/  IMAD.X R5, R8, 0x1, R38, P6 ;  /* 0x0000000108057824 */ /* 0x000fe400030e0626 */
[----:B------:R-:W-:Y:S04]  /*6e7d0*/  STL [R1+0x554], R2 ;  /* 0x0005540201007387 */ /* 0x000fe80000100800 */
[----:B------:R-:W4:Y:S04]  /*6e7e0*/  LDL.LU R46, [R1+0x528] ;  /* 0x00052800012e7983 */ /* 0x000f280000300800 */
[----:B------:R0:W-:Y:S04]  /*6e7f0*/  STL.64 [R1+0xdb8], R4 ;  /* 0x000db80401007387 */ /* 0x0001e80000100a00 */
[----:B0-----:R-:W4:Y:S04]  /*6e800*/  LDL.LU R5, [R1+0x52c] ;  /* 0x00052c0001057983 */ /* 0x001f280000300800 */
[----:B------:R-:W4:Y:S04]  /*6e810*/  LDL.LU R40, [R1+0x510] ;  /* 0x0005100001287983 */ /* 0x000f280000300800 */
[----:B------:R-:W4:Y:S01]  /*6e820*/  LDL.LU R43, [R1+0x514] ;  /* 0x00051400012b7983 */ /* 0x000f220000300800 */
[----:B------:R-:W-:-:S03]  /*6e830*/  IADD3 R56, P6, R47, R37, RZ ;  /* 0x000000252f387210 */ /* 0x000fc60007fde0ff */
[----:B------:R-:W4:Y:S02]  /*6e840*/  LDL.LU R45, [R1+0x518] ;  /* 0x00051800012d7983 */ /* 0x000f240000300800 */
[----:B------:R-:W-:-:S05]  /*6e850*/  IMAD.X R57, R8, 0x1, R39, P6 ;  /* 0x0000000108397824 */ /* 0x000fca00030e0627 */
[----:B------:R0:W-:Y:S01]  /*6e860*/  STL.64 [R1+0xdb0], R56 ;  /* 0x000db03801007387 */ /* 0x0001e20000100a00 */
[----:B------:R-:W-:-:S03]  /*6e870*/  SHF.R.S32.HI R8, RZ, 0x1f, R59 ;  /* 0x0000001fff087819 */ /* 0x000fc6000001143b */
[----:B0-----:R-:W4:Y:S01]  /*6e880*/  LDL.LU R56, [R1+0x51c] ;  /* 0x00051c0001387983 */ /* 0x001f220000300800 */
[----:B---3--:R-:W-:-:S05]  /*6e890*/  F2FP.SATFINITE.E4M3.F32.PACK_AB_MERGE_C R2, R3, R41, RZ ;  /* 0x000000290302723e */ /* 0x008fca00048070ff */
[----:B------:R2:W-:Y:S04]  /*6e8a0*/  STL [R1+0x548], R2 ;  /* 0x0005480201007387 */ /* 0x0005e80000100800 */
[----:B------:R-:W3:Y:S04]  /*6e8b0*/  LDL.LU R41, [R1+0x500] ;  /* 0x0005000001297983 */ /* 0x000ee80000300800 */
[----:B------:R-:W3:Y:S01]  /*6e8c0*/  LDL.LU R3, [R1+0x504] ;  /* 0x0005040001037983 */ /* 0x000ee20000300800 */
[----:B--2---:R-:W-:-:S03]  /*6e8d0*/  F2FP.SATFINITE.E4M3.F32.PACK_AB_MERGE_C R2, R7, R6, RZ ;  /* 0x000000060702723e */ /* 0x004fc600048070ff */
[----:B------:R-:W2:Y:S04]  /*6e8e0*/  LDL.LU R6, [R1+0x508] ;  /* 0x0005080001067983 */ /* 0x000ea80000300800 */
[----:B------:R-:W2:Y:S04]  /*6e8f0*/  LDL.LU R7, [R1+0x50c] ;  /* 0x00050c0001077983 */ /* 0x000ea80000300800 */
[----:B------:R4:W-:Y:S02]  /*6e900*/  STL [R1+0x54c], R2 ;  /* 0x00054c0201007387 */ /* 0x0009e40000100800 */
[----:B----4-:R-:W-:-:S02]  /*6e910*/  F2FP.SATFINITE.E4M3.F32.PACK_AB_MERGE_C R2, R61, R60, RZ ;  /* 0x0000003c3d02723e */ /* 0x010fc400048070ff */
[----:B------:R-:W-:Y:S02]  /*6e920*/  IADD3 R60, P6, R59, R9, RZ ;  /* 0x000000093b3c7210 */ /* 0x000fe40007fde0ff */
[----:B------:R-:W-:-:S03]  /*6e930*/  F2FP.SATFINITE.E4M3.F32.PACK_AB_MERGE_C R4, R51, R44, RZ ;  /* 0x0000002c3304723e */ /* 0x000fc600048070ff */
[C---:B------:R-:W-:Y:S01]  /*6e940*/  IMAD.X R61, R8.reuse, 0x1, R58, P6 ;  /* 0x00000001083d7824 */ /* 0x040fe200030e063a */
[----:B------:R-:W-:Y:S01]  /*6e950*/  IADD3 R50, P6, R59, R10, RZ ;  /* 0x0000000a3b327210 */ /* 0x000fe20007fde0ff */
[----:B------:R0:W-:Y:S04]  /*6e960*/  STL [R1+0x540], R2 ;  /* 0x0005400201007387 */ /* 0x0001e80000100800 */
[----:B------:R1:W-:Y:S01]  /*6e970*/  STL.64 [R1+0xda8], R60 ;  /* 0x000da83c01007387 */ /* 0x0003e20000100a00 */
[----:B------:R-:W-:Y:S01]  /*6e980*/  IMAD.X R51, R8, 0x1, R12, P6 ;  /* 0x0000000108337824 */ /* 0x000fe200030e060c */
[----:B0-----:R-:W-:Y:S02]  /*6e990*/  F2FP.SATFINITE.E4M3.F32.PACK_AB_MERGE_C R2, R42, R54, RZ ;  /* 0x000000362a02723e */ /* 0x001fe400048070ff */
[----:B-1----:R-:W4:Y:S04]  /*6e9a0*/  LDL.LU.64 R60, [R1+0x2fd0] ;  /* 0x002fd000013c7983 */ /* 0x002f280000300a00 */
[----:B------:R-:W-:Y:S04]  /*6e9b0*/  STL [R1+0x544], R4 ;  /* 0x0005440401007387 */ /* 0x000fe80000100800 */
[----:B------:R0:W-:Y:S04]  /*6e9c0*/  STL [R1+0x530], R2 ;  /* 0x0005300201007387 */ /* 0x0001e80000100800 */
[----:B------:R-:W4:Y:S04]  /*6e9d0*/  LDL.LU R44, [R1+0x4f0] ;  /* 0x0004f000012c7983 */ /* 0x000f280000300800 */
[----:B------:R1:W-:Y:S01]  /*6e9e0*/  STL.64 [R1+0xda0], R50 ;  /* 0x000da03201007387 */ /* 0x0003e20000100a00 */
[----:B0-----:R-:W-:-:S02]  /*6e9f0*/  F2FP.SATFINITE.E4M3.F32.PACK_AB_MERGE_C R2, R55, R49, RZ ;  /* 0x000000313702723e */ /* 0x001fc400048070ff */
[----:B------:R-:W-:Y:S02]  /*6ea00*/  F2FP.SATFINITE.E4M3.F32.PACK_AB_MERGE_C R0, R0, R52, RZ ;  /* 0x000000340000723e */ /* 0x000fe400048070ff */
[----:B------:R-:W-:Y:S01]  /*6ea10*/  IADD3 R52, P6, R59, R11, RZ ;  /* 0x0000000b3b347210 */ /* 0x000fe20007fde0ff */
[----:B-1----:R-:W4:Y:S04]  /*6ea20*/  LDL.LU R51, [R1+0x4f4] ;  /* 0x0004f40001337983 */ /* 0x002f280000300800 */
[----:B------:R0:W-:Y:S04]  /*6ea30*/  STL [R1+0x534], R2 ;  /* 0x0005340201007387 */ /* 0x0001e80000100800 */
[----:B------:R-:W4:Y:S04]  /*6ea40*/  LDL.LU R49, [R1+0x4f8] ;  /* 0x0004f80001317983 */ /* 0x000f280000300800 */
[----:B------:R-:W4:Y:S01]  /*6ea50*/  LDL.LU R55, [R1+0x4fc] ;  /* 0x0004fc0001377983 */ /* 0x000f220000300800 */
[----:B------:R-:W-:-:S03]  /*6ea60*/  IMAD.X R53, R8, 0x1, R14, P6 ;  /* 0x0000000108357824 */ /* 0x000fc600030e060e */
[----:B------:R-:W4:Y:S01]  /*6ea70*/  LDL.LU R54, [R1+0x4e0] ;  /* 0x0004e00001367983 */ /* 0x000f220000300800 */
[----:B0-----:R-:W-:-:S03]  /*6ea80*/  F2FP.SATFINITE.E4M3.F32.PACK_AB_MERGE_C R2, R5, R46, RZ ;  /* 0x0000002e0502723e */ /* 0x001fc600048070ff */
[----:B------:R-:W4:Y:S04]  /*6ea90*/  LDL.LU R42, [R1+0x4e4] ;  /* 0x0004e400012a7983 */ /* 0x000f280000300800 */
[----:B------:R0:W-:Y:S04]  /*6eaa0*/  STL [R1+0x2e7c], R0 ;  /* 0x002e7c0001007387 */ /* 0x0001e80000100800 */
[----:B------:R-:W-:Y:S01]  /*6eab0*/  STL.64 [R1+0x2fc8], R10 ;  /* 0x002fc80a01007387 */ /* 0x000fe20000100a00 */
[----:B0-----:R-:W-:-:S03]  /*6eac0*/  F2FP.SATFINITE.E4M3.F32.PACK_AB_MERGE_C R0, R43, R40, RZ ;  /* 0x000000282b00723e */ /* 0x001fc600048070ff */
[----:B------:R-:W4:Y:S04]  /*6ead0*/  LDL.LU R40, [R1+0x4e8] ;  /* 0x0004e80001287983 */ /* 0x000f280000300800 */
[----:B------:R-:W-:Y:S04]  /*6eae0*/  STL.64 [R1+0xd98], R52 ;  /* 0x000d983401007387 */ /* 0x000fe80000100a00 */
[----:B------:R0:W-:Y:S04]  /*6eaf0*/  STL [R1+0x528], R2 ;  /* 0x0005280201007387 */ /* 0x0001e80000100800 */
[----:B------:R-:W4:Y:S01]  /*6eb00*/  LDL.LU R43, [R1+0x4ec] ;  /* 0x0004ec00012b7983 */ /* 0x000f220000300800 */
[----:B------:R-:W-:-:S05]  /*6eb10*/  IADD3 R4, P6, R59, R13, RZ ;  /* 0x0000000d3b047210 */ /* 0x000fca0007fde0ff */
[----:B------:R-:W-:Y:S01]  /*6eb20*/  IMAD.X R5, R8, 0x1, R15, P6 ;  /* 0x0000000108057824 */ /* 0x000fe200030e060f */
[----:B------:R-:W-:Y:S01]  /*6eb30*/  STL [R1+0x26ec], R0 ;  /* 0x0026ec0001007387 */ /* 0x000fe20000100800 */
[----:B0-----:R-:W-:-:S03]  /*6eb40*/  IADD3 R2, P6, R59, R16, RZ ;  /* 0x000000103b027210 */ /* 0x001fc60007fde0ff */
[----:B------:R0:W-:Y:S02]  /*6eb50*/  STL.64 [R1+0xd90], R4 ;  /* 0x000d900401007387 */ /* 0x0001e40000100a00 */
[----:B0-----:R-:W-:-:S05]  /*6eb60*/  F2FP.SATFINITE.E4M3.F32.PACK_AB_MERGE_C R4, R56, R45, RZ ;  /* 0x0000002d3804723e */ /* 0x001fca00048070ff */
[----:B------:R-:W-:Y:S01]  /*6eb70*/  STL [R1+0x510], R4 ;  /* 0x0005100401007387 */ /* 0x000fe20000100800 */
[----:B---3--:R-:W-:Y:S01]  /*6eb80*/  F2FP.SATFINITE.E4M3.F32.PACK_AB_MERGE_C R0, R3, R41, RZ ;  /* 0x000000290300723e */ /* 0x008fe200048070ff */
[----:B------:R-:W-:-:S04]  /*6eb90*/  IMAD.X R3, R8, 0x1, R19, P6 ;  /* 0x0000000108037824 */ /* 0x000fc800030e0613 */
[----:B------:R2:W-:Y:S04]  /*6eba0*/  STL [R1+0x504], R0 ;  /* 0x0005040001007387 */ /* 0x0005e80000100800 */
[----:B------:R-:W3:Y:S04]  /*6ebb0*/  LDL.LU R11, [R1+0xd50] ;  /* 0x000d5000010b7983 */ /* 0x000ee80000300800 */
[----:B------:R0:W-:Y:S01]  /*6ebc0*/  STL.64 [R1+0xd88], R2 ;  /* 0x000d880201007387 */ /* 0x0001e20000100a00 */
[----:B--2---:R-:W-:-:S03]  /*6ebd0*/  F2FP.SATFINITE.E4M3.F32.PACK_AB_MERGE_C R0, R7, R6, RZ ;  /* 0x000000060700723e */ /* 0x004fc600048070ff */
[----:B0-----:R-:W3:Y:S04]  /*6ebe0*/  LDL.LU R2, [R1+0xd54] ;  /* 0x000d540001027983 */ /* 0x001ee80000300800 */
        /* <DEDUP_REMOVED lines=8> */
[----:B------:R-:W2:Y:S01]  /*6ec70*/  LDL.LU R7, [R1+0x4d4] ;  /* 0x0004d40001077983 */ /* 0x000ea20000300800 */
[----:B----4-:R-:W-:-:S02]  /*6ec80*/  F2FP.SATFINITE.E4M3.F32.PACK_AB_MERGE_C R4, R51, R44, RZ ;  /* 0x0000002c3304723e */ /* 0x010fc400048070ff */
[----:B------:R-:W-:-:S03]  /*6ec90*/  IADD3 R44, P6, R59, R17, RZ ;  /* 0x000000113b2c7210 */ /* 0x000fc60007fde0ff */
[----:B------:R0:W-:Y:S02]  /*6eca0*/  STL [R1+0x2ee4], R4 ;  /* 0x002ee40401007387 */ /* 0x0001e40000100800 */
[----:B------:R-:W-:Y:S01]  /*6ecb0*/  IMAD.X R45, R8, 0x1, R20, P6 ;  /* 0x00000001082d7824 */ /* 0x000fe200030e0614 */
[----:B------:R-:W-:Y:S02]  /*6ecc0*/  F2FP.SATFINITE.E4M3.F32.PACK_AB_MERGE_C R51, R55, R49, RZ ;  /* 0x000000313733723e */ /* 0x000fe400048070ff */
[----:B------:R-:W4:Y:S01]  /*6ecd0*/  LDL.LU R49, [R1+0x4d8] ;  /* 0x0004d80001317983 */ /* 0x000f220000300800 */
[----:B0-----:R-:W-:-:S03]  /*6ece0*/  IADD3 R4, P6, R59, R18, RZ ;  /* 0x000000123b047210 */ /* 0x001fc60007fde0ff */
[----:B------:R-:W4:Y:S01]  /*6ecf0*/  LDL.LU R55, [R1+0x4dc] ;  /* 0x0004dc0001377983 */ /* 0x000f220000300800 */
[----:B------:R-:W-:Y:S01]  /*6ed00*/  F2FP.SATFINITE.E4M3.F32.PACK_AB_MERGE_C R10, R42, R54, RZ ;  /* 0x000000362a0a723e */ /* 0x000fe200048070ff */
[----:B------:R-:W-:Y:S02]  /*6ed10*/  IMAD.X R5, R8, 0x1, R21, P6 ;  /* 0x0000000108057824 */ /* 0x000fe400030e0615 */
[----:B------:R-:W-:Y:S04]  /*6ed20*/  STL.64 [R1+0xd80], R44 ;  /* 0x000d802c01007387 */ /* 0x000fe80000100a00 */
[----:B------:R-:W-:Y:S04]  /*6ed30*/  STL [R1+0x2ee8], R51 ;  /* 0x002ee83301007387 */ /* 0x000fe80000100800 */
[----:B------:R-:W-:Y:S04]  /*6ed40*/  STL [R1+0x4f4], R10 ;  /* 0x0004f40a01007387 */ /* 0x000fe80000100800 */
[----:B------:R-:W4:Y:S04]  /*6ed50*/  LDL.LU R57, [R1+0x4c0] ;  /* 0x0004c00001397983 */ /* 0x000f280000300800 */
[----:B------:R-:W4:Y:S04]  /*6ed60*/  LDL.LU R48, [R1+0x4c4] ;  /* 0x0004c40001307983 */ /* 0x000f280000300800 */
[----:B------:R0:W-:Y:S04]  /*6ed70*/  STL.64 [R1+0xd78], R4 ;  /* 0x000d780401007387 */ /* 0x0001e80000100a00 */
[----:B------:R-:W4:Y:S04]  /*6ed80*/  LDL.LU R52, [R1+0x4c8] ;  /* 0x0004c80001347983 */ /* 0x000f280000300800 */
[----:B------:R-:W4:Y:S01]  /*6ed90*/  LDL.LU R46, [R1+0x4cc] ;  /* 0x0004cc00012e7983 */ /* 0x000f220000300800 */
[----:B0-----:R-:W-:-:S05]  /*6eda0*/  F2FP.SATFINITE.E4M3.F32.PACK_AB_MERGE_C R4, R43, R40, RZ ;  /* 0x000000282b04723e */ /* 0x001fca00048070ff */
[----:B------:R-:W-:Y:S04]  /*6edb0*/  STL [R1+0x4f0], R4 ;  /* 0x0004f00401007387 */ /* 0x000fe80000100800 */
        /* <DEDUP_REMOVED lines=8> */
[----:B------:R-:W-:-:S02]  /*6ee40*/  IADD3 R10, P6, R59, R22, RZ ;  /* 0x000000163b0a7210 */ /* 0x000fc40007fde0ff */
[----:B---3--:R-:W-:-:S03]  /*6ee50*/  F2FP.SATFINITE.E4M3.F32.PACK_AB_MERGE_C R2, R2, R11, RZ ;  /* 0x0000000b0202723e */ /* 0x008fc600048070ff */
[C---:B------:R-:W-:Y:S02]  /*6ee60*/  IMAD.X R11, R8.reuse, 0x1, R24, P6 ;  /* 0x00000001080b7824 */ /* 0x040fe400030e0618 */
[----:B------:R2:W-:Y:S04]  /*6ee70*/  STL [R1+0x2f24], R2 ;  /* 0x002f240201007387 */ /* 0x0005e80000100800 */
[----:B------:R0:W-:Y:S01]  /*6ee80*/  STL.64 [R1+0xd70], R10 ;  /* 0x000d700a01007387 */ /* 0x0001e20000100a00 */
[----:B--2---:R-:W-:Y:S02]  /*6ee90*/  F2FP.SATFINITE.E4M3.F32.PACK_AB_MERGE_C R2, R47, R0, RZ ;  /* 0x000000002f02723e */ /* 0x004fe400048070ff */
[----:B0-----:R-:W-:Y:S02]  /*6eea0*/  IADD3 R10, P6, R59, R23, RZ ;  /* 0x000000173b0a7210 */ /* 0x001fe40007fde0ff */
[----:B------:R-:W-:Y:S01]  /*6eeb0*/  F2FP.SATFINITE.E4M3.F32.PACK_AB_MERGE_C R0, R53, R50, RZ ;  /* 0x000000323500723e */ /* 0x000fe200048070ff */
[----:B------:R0:W-:Y:S02]  /*6eec0*/  STL [R1+0x4ec], R2 ;  /* 0x0004ec0201007387 */ /* 0x0001e40000100800 */
[----:B------:R-:W-:-:S02]  /*6eed0*/  IMAD.X R11, R8, 0x1, R25, P6 ;  /* 0x00000001080b7824 */ /* 0x000fc400030e0619 */
[----:B------:R1:W-:Y:S01]  /*6eee0*/  STL [R1+0x4e0], R0 ;  /* 0x0004e00001007387 */ /* 0x0003e20000100800 */
[----:B0-----:R-:W-:-:S03]  /*6eef0*/  F2FP.SATFINITE.E4M3.F32.PACK_AB_MERGE_C R2, R3, R41, RZ ;  /* 0x000000290302723e */ /* 0x001fc600048070ff */
[----:B------:R-:W2:Y:S01]  /*6ef00*/  LDL.LU R41, [R1+0x490] ;  /* 0x0004900001297983 */ /* 0x000ea20000300800 */
[----:B-1----:R-:W-:Y:S02]  /*6ef10*/  F2FP.SATFINITE.E4M3.F32.PACK_AB_MERGE_C R0, R7, R6, RZ ;  /* 0x000000060700723e */ /* 0x002fe400048070ff */
[C---:B------:R-:W-:Y:S01]  /*6ef20*/  IADD3 R6, P6, R59.reuse, R26, RZ ;  /* 0x0000001a3b067210 */ /* 0x040fe20007fde0ff */
[----:B------:R0:W-:Y:S04]  /*6ef30*/  STL.64 [R1+0xd68], R10 ;  /* 0x000d680a01007387 */ /* 0x0001e80000100a00 */
[----:B------:R-:W-:Y:S01]  /*6ef40*/  IMAD.X R7, R8, 0x1, R29, P6 ;  /* 0x0000000108077824 */ /* 0x000fe200030e061d */
[----:B------:R-:W-:Y:S04]  /*6ef50*/  STL [R1+0x4e4], R2 ;  /* 0x0004e40201007387 */ /* 0x000fe80000100800 */
[----:B------:R-:W2:Y:S04]  /*6ef60*/  LDL.LU R3, [R1+0x494] ;  /* 0x0004940001037983 */ /* 0x000ea80000300800 */
[----:B------:R-:W-:Y:S04]  /*6ef70*/  STL [R1+0x4d4], R0 ;  /* 0x0004d40001007387 */ /* 0x000fe80000100800 */
[----:B------:R1:W-:Y:S01]  /*6ef80*/  STL.64 [R1+0xd58], R6 ;  /* 0x000d580601007387 */ /* 0x0003e20000100a00 */
[----:B0-----:R-:W-:-:S03]  /*6ef90*/  IADD3 R10, P6, R59, R27, RZ ;  /* 0x0000001b3b0a7210 */ /* 0x001fc60007fde0ff */
[----:B-1----:R-:W3:Y:S01]  /*6efa0*/  LDL.LU R6, [R1+0x498] ;  /* 0x0004980001067983 */ /* 0x002ee20000300800 */
[----:B----4-:R-:W-:-:S03]  /*6efb0*/  F2FP.SATFINITE.E4M3.F32.PACK_AB_MERGE_C R0, R55, R49, RZ ;  /* 0x000000313700723e */ /* 0x010fc600048070ff */
[----:B------:R-:W3:Y:S04]  /*6efc0*/  LDL.LU R7, [R1+0x49c] ;  /* 0x00049c0001077983 */ /* 0x000ee80000300800 */
[----:B------:R0:W-:Y:S01]  /*6efd0*/  STL [R1+0x4d0], R0 ;  /* 0x0004d00001007387 */ /* 0x0001e20000100800 */
[----:B------:R-:W-:-:S03]  /*6efe0*/  IMAD.X R11, R8, 0x1, R31, P6 ;  /* 0x00000001080b7824 */ /* 0x000fc600030e061f */
[----:B------:R-:W4:Y:S01]  /*6eff0*/  LDL.LU R49, [R1+0x480] ;  /* 0x0004800001317983 */ /* 0x000f220000300800 */
[----:B------:R-:W-:-:S03]  /*6f000*/  IADD3 R4, P6, R59, R28, RZ ;  /* 0x0000001c3b047210 */ /* 0x000fc60007fde0ff */
[----:B------:R-:W4:Y:S01]  /*6f010*/  LDL.LU R55, [R1+0x484] ;  /* 0x0004840001377983 */ /* 0x000f220000300800 */
[----:B------:R-:W-:-:S05]  /*6f020*/  F2FP.SATFINITE.E4M3.F32.PACK_AB_MERGE_C R57, R48, R57, RZ ;  /* 0x000000393039723e */ /* 0x000fca00048070ff */
[----:B------:R-:W-:Y:S01]  /*6f030*/  STL [R1+0x2e78], R57 ;  /* 0x002e783901007387 */ /* 0x000fe20000100800 */
[----:B------:R-:W-:-:S03]  /*6f040*/  F2FP.SATFINITE.E4M3.F32.PACK_AB_MERGE_C R2, R46, R52, RZ ;  /* 0x000000342e02723e */ /* 0x000fc600048070ff */
[----:B------:R-:W-:Y:S04]  /*6f050*/  STL.64 [R1+0xd60], R10 ;  /* 0x000d600a01007387 */ /* 0x000fe80000100a00 */
[----:B------:R-:W-:Y:S01]  /*6f060*/  STL [R1+0x50c], R2 ;  /* 0x00050c0201007387 */ /* 0x000fe20000100800 */
[----:B0-----:R-:W-:Y:S01]  /*6f070*/  F2FP.SATFINITE.E4M3.F32.PACK_AB_MERGE_C R0, R45, R5, RZ ;  /* 0x000000052d00723e */ /* 0x001fe200048070ff */
[----:B------:R-:W-:-:S04]  /*6f080*/  IMAD.X R5, R8, 0x1, R32, P6 ;  /* 0x0000000108057824 */ /* 0x000fc800030e0620 */
[----:B------:R0:W-:Y:S01]  /*6f090*/  STL [R1+0x26e0], R0 ;  /* 0x0026e00001007387 */ /* 0x0001e20000100800 */
[----:B------:R-:W-:Y:S02]  /*6f0a0*/  F2FP.SATFINITE.E4M3.F32.PACK_AB_MERGE_C R53, R42, R54, RZ ;  /* 0x000000362a35723e */ /* 0x000fe400048070ff */
[----:B0-----:R-:W-:-:S03]  /*6f0b0*/  F2FP.SATFINITE.E4M3.F32.PACK_AB_MERGE_C R0, R44, R56, RZ ;  /* 0x000000382c00723e */ /* 0x001fc600048070ff */
[----:B------:R0:W-:Y:S04]  /*6f0c0*/  STL [R1+0x2e9c], R53 ;  /* 0x002e9c3501007387 */ /* 0x0001e80000100800 */
[----:B------:R1:W-:Y:S04]  /*6f0d0*/  STL.64 [R1+0xd50], R4 ;  /* 0x000d500401007387 */ /* 0x0003e80000100a00 */
[----:B------:R1:W-:Y:S04]  /*6f0e0*/  STL [R1+0x2700], R0 ;  /* 0x0027000001007387 */ /* 0x0003e80000100800 */
[----:B0-----:R-:W4:Y:S01]  /*6f0f0*/  LDL.LU R53, [R1+0x488] ;  /* 0x0004880001357983 */ /* 0x001f220000300800 */
[----:B-1----:R-:W-:-:S03]  /*6f100*/  IADD3 R4, P6, R59, R30, RZ ;  /* 0x0000001e3b047210 */ /* 0x002fc60007fde0ff */
[----:B------:R-:W4:Y:S01]  /*6f110*/  LDL.LU R57, [R1+0x48c] ;  /* 0x00048c0001397983 */ /* 0x000f220000300800 */
[----:B------:R-:W-:Y:S01]  /*6f120*/  F2FP.SATFINITE.E4M3.F32.PACK_AB_MERGE_C R0, R43, R40, RZ ;  /* 0x000000282b00723e */ /* 0x000fe200048070ff */
[----:B------:R-:W-:-:S05]  /*6f130*/  IMAD.X R5, R8, 0x1, R33, P6 ;  /* 0x0000000108057824 */ /* 0x000fca00030e0621 */
[----:B------:R0:W-:Y:S04]  /*6f140*/  STL.64 [R1+0xd48], R4 ;  /* 0x000d480401007387 */ /* 0x0001e80000100a00 */
[----:B------:R3:W-:Y:S04]  /*6f150*/  STL [R1+0x4a4], R0 ;  /* 0x0004a40001007387 */ /* 0x0007e80000100800 */
[----:B------:R-:W4:Y:S04]  /*6f160*/  LDL.LU R2, [R1+0xd30] ;  /* 0x000d300001027983 */ /* 0x000f280000300800 */
[----:B------:R-:W4:Y:S04]  /*6f170*/  LDL.LU R51, [R1+0xd34] ;  /* 0x000d340001337983 */ /* 0x000f280000300800 */
[----:B------:R-:W4:Y:S04]  /*6f180*/  LDL.LU R10, [R1+0xd38] ;  /* 0x000d3800010a7983 */ /* 0x000f280000300800 */
[----:B------:R-:W4:Y:S01]  /*6f190*/  LDL.LU R11, [R1+0xd3c] ;  /* 0x000d3c00010b7983 */ /* 0x000f220000300800 */
[----:B------:R-:W-:-:S03]  /*6f1a0*/  IADD3 R44, P6, R59, R34, RZ ;  /* 0x000000223b2c7210 */ /* 0x000fc60007fde0ff */
[----:B0-----:R-:W4:Y:S02]  /*6f1b0*/  LDL.LU R4, [R1+0xd20] ;  /* 0x000d200001047983 */ /* 0x001f240000300800 */
[----:B------:R-:W-:Y:S02]  /*6f1c0*/  IMAD.X R45, R8, 0x1, R36, P6 ;  /* 0x00000001082d7824 */ /* 0x000fe400030e0624 */
[----:B------:R-:W4:Y:S04]  /*6f1d0*/  LDL.LU R50, [R1+0xd24] ;  /* 0x000d240001327983 */ /* 0x000f280000300800 */
[----:B------:R-:W4:Y:S04]  /*6f1e0*/  LDL.LU R40, [R1+0xd28] ;  /* 0x000d280001287983 */ /* 0x000f280000300800 */
[----:B------:R-:W4:Y:S01]  /*6f1f0*/  LDL.LU R43, [R1+0xd2c] ;  /* 0x000d2c00012b7983 */ /* 0x000f220000300800 */
[----:B--2---:R-:W-:-:S05]  /*6f200*/  F2FP.SATFINITE.E4M3.F32.PACK_AB_MERGE_C R54, R3, R41, RZ ;  /* 0x000000290336723e */ /* 0x004fca00048070ff */
[----:B------:R-:W-:Y:S04]  /*6f210*/  STL [R1+0x2eec], R54 ;  /* 0x002eec3601007387 */ /* 0x000fe80000100800 */
[----:B------:R-:W2:Y:S01]  /*6f220*/  LDL.LU R3, [R1+0x470] ;  /* 0x0004700001037983 */ /* 0x000ea20000300800 */
[----:B---3--:R-:W-:-:S03]  /*6f230*/  F2FP.SATFINITE.E4M3.F32.PACK_AB_MERGE_C R0, R7, R6, RZ ;  /* 0x000000060700723e */ /* 0x008fc600048070ff */
[----:B------:R-:W2:Y:S04]  /*6f240*/  LDL.LU R7, [R1+0x474] ;  /* 0x0004740001077983 */ /* 0x000ea80000300800 */
[----:B------:R0:W-:Y:S04]  /*6f250*/  STL.64 [R1+0xd40], R44 ;  /* 0x000d402c01007387 */ /* 0x0001e80000100a00 */
[----:B------:R4:W-:Y:S01]  /*6f260*/  STL [R1+0x2778], R0 ;  /* 0x0027780001007387 */ /* 0x0009e20000100800 */
[----:B0-----:R-:W-:Y:S02]  /*6f270*/  IADD3 R44, P6, R59, R35, RZ ;  /* 0x000000233b2c7210 */ /* 0x001fe40007fde0ff */
[----:B----4-:R-:W-:-:S03]  /*6f280*/  F2FP.SATFINITE.E4M3.F32.PACK_AB_MERGE_C R0, R55, R49, RZ ;  /* 0x000000313700723e */ /* 0x010fc600048070ff */
[----:B------:R-:W-:Y:S02]  /*6f290*/  IMAD.X R45, R8, 0x1, R38, P6 ;  /* 0x00000001082d7824 */ /* 0x000fe400030e0626 */
[----:B------:R0:W-:Y:S04]  /*6f2a0*/  STL [R1+0x490], R0 ;  /* 0x0004900001007387 */ /* 0x0001e80000100800 */
[----:B0-----:R-:W3:Y:S04]  /*6f2b0*/  LDL.LU R0, [R1+0x478] ;  /* 0x0004780001007983 */ /* 0x001ee80000300800 */
[----:B------:R-:W3:Y:S04]  /*6f2c0*/  LDL.LU R47, [R1+0x47c] ;  /* 0x00047c00012f7983 */ /* 0x000ee80000300800 */
[----:B------:R-:W4:Y:S04]  /*6f2d0*/  LDL.LU R48, [R1+0x460] ;  /* 0x0004600001307983 */ /* 0x000f280000300800 */
[----:B------:R0:W-:Y:S04]  /*6f2e0*/  STL.64 [R1+0xa78], R44 ;  /* 0x000a782c01007387 */ /* 0x0001e80000100a00 */
[----:B------:R-:W4:Y:S04]  /*6f2f0*/  LDL.LU R52, [R1+0x464] ;  /* 0x0004640001347983 */ /* 0x000f280000300800 */
[----:B------:R-:W4:Y:S01]  /*6f300*/  LDL.LU R46, [R1+0x468] ;  /* 0x00046800012e7983 */ /* 0x000f220000300800 */
[----:B0-----:R-:W-:-:S03]  /*6f310*/  IADD3 R44, P6, R59, R37, RZ ;  /* 0x000000253b2c7210 */ /* 0x001fc60007fde0ff */
[----:B------:R-:W4:Y:S02]  /*6f320*/  LDL.LU R5, [R1+0x46c] ;  /* 0x00046c0001057983 */ /* 0x000f240000300800 */
[----:B------:R-:W-:-:S05]  /*6f330*/  IMAD.X R45, R8, 0x1, R39, P6 ;  /* 0x00000001082d7824 */ /* 0x000fca00030e0627 */
[----:B------:R0:W-:Y:S04]  /*6f340*/  STL.64 [R1+0xa68], R44 ;  /* 0x000a682c01007387 */ /* 0x0001e80000100a00 */
[----:B0-----:R-:W4:Y:S04]  /*6f350*/  LDL.LU R45, [R1+0x450] ;  /* 0x00045000012d7983 */ /* 0x001f280000300800 */
[----:B------:R-:W4:Y:S01]  /*6f360*/  LDL.LU R56, [R1+0x454] ;  /* 0x0004540001387983 */ /* 0x000f220000300800 */
[----:B------:R-:W-:-:S03]  /*6f370*/  F2FP.SATFINITE.E4M3.F32.PACK_AB_MERGE_C R8, R57, R53, RZ ;  /* 0x000000353908723e */ /* 0x000fc600048070ff */
[----:B------:R-:W4:Y:S04]  /*6f380*/  LDL.LU R44, [R1+0x458] ;  /* 0x00045800012c7983 */ /* 0x000f280000300800 */
[----:B------:R-:W4:Y:S04]  /*6f390*/  LDL.LU R42, [R1+0x45c] ;  /* 0x00045c00012a7983 */ /* 0x000f280000300800 */
[----:B------:R-:W4:Y:S04]  /*6f3a0*/  LDL.LU R41, [R1+0x440] ;  /* 0x0004400001297983 */ /* 0x000f280000300800 */
[----:B------:R-:W4:Y:S04]  /*6f3b0*/  LDL.LU R6, [R1+0x444] ;  /* 0x0004440001067983 */ /* 0x000f280000300800 */
[----:B------:R-:W4:Y:S01]  /*6f3c0*/  LDL.LU R49, [R1+0x448] ;  /* 0x0004480001317983 */ /* 0x000f220000300800 */
[----:B------:R-:W-:-:S03]  /*6f3d0*/  F2FP.SATFINITE.E4M3.F32.PACK_AB_MERGE_C R51, R51, R2, RZ ;  /* 0x000000023333723e */ /* 0x000fc600048070ff */
[----:B------:R-:W4:Y:S04]  /*6f3e0*/  LDL.LU R55, [R1+0x44c] ;  /* 0x00044c0001377983 */ /* 0x000f280000300800 */
[----:B------:R0:W-:Y:S01]  /*6f3f0*/  STL [R1+0x48c], R8 ;  /* 0x00048c0801007387 */ /* 0x0001e20000100800 */
[----:B------:R-:W-:Y:S02]  /*6f400*/  F2FP.SATFINITE.E4M3.F32.PACK_AB_MERGE_C R2, R11, R10, RZ ;  /* 0x0000000a0b02723e */ /* 0x000fe400048070ff */
[----:B------:R-:W-:Y:S02]  /*6f410*/  IADD3 R10, P6, R60, R9, RZ ;  /* 0x000000093c0a7210 */ /* 0x000fe40007fde0ff */
[----:B0-----:R-:W-:Y:S01]  /*6f420*/  SHF.R.S32.HI R8, RZ, 0x1f, R60 ;  /* 0x0000001fff087819 */ /* 0x001fe2000001143c */
[----:B------:R-:W-:Y:S04]  /*6f430*/  STL [R1+0x484], R51 ;  /* 0x0004843301007387 */ /* 0x000fe80000100800 */
[----:B------:R-:W-:Y:S01]  /*6f440*/  IMAD.X R11, R8, 0x1, R58, P6 ;  /* 0x00000001080b7824 */ /* 0x000fe200030e063a */
[----:B------:R-:W-:Y:S04]  /*6f450*/  STL [R1+0x488], R2 ;  /* 0x0004880201007387 */ /* 0x000fe80000100800 */
[----:B------:R0:W-:Y:S04]  /*6f460*/  STL.64 [R1+0xa60], R10 ;  /* 0x000a600a01007387 */ /* 0x0001e80000100a00 */
[----:B0-----:R-:W4:Y:S01]  /*6f470*/  LDL.LU.64 R10, [R1+0x2fc8] ;  /* 0x002fc800010a7983 */ /* 0x001f220000300a00 */
[----:B------:R-:W-:-:S02]  /*6f480*/  F2FP.SATFINITE.E4M3.F32.PACK_AB_MERGE_C R2, R50, R4, RZ ;  /* 0x000000043202723e */ /* 0x000fc400048070ff */
[----:B------:R-:W-:-:S05]  /*6f490*/  F2FP.SATFINITE.E4M3.F32.PACK_AB_MERGE_C R50, R43, R40, RZ ;  /* 0x000000282b32723e */ /* 0x000fca00048070ff */
[----:B------:R-:W-:Y:S04]  /*6f4a0*/  STL [R1+0x2dfc], R50 ;  /* 0x002dfc3201007387 */ /* 0x000fe80000100800 */
[----:B------:R2:W-:Y:S04]  /*6f4b0*/  STL [R1+0x480], R2 ;  /* 0x0004800201007387 */ /* 0x0005e80000100800 */
[----:B------:R-:W4:Y:S04]  /*6f4c0*/  LDL.LU R40, [R1+0x430] ;  /* 0x0004300001287983 */ /* 0x000f280000300800 */
[----:B------:R-:W4:Y:S01]  /*6f4d0*/  LDL.LU R43, [R1+0x434] ;  /* 0x00043400012b7983 */ /* 0x000f220000300800 */
[----:B--2---:R-:W-:-:S02]  /*6f4e0*/  F2FP.SATFINITE.E4M3.F32.PACK_AB_MERGE_C R2, R7, R3, RZ ;  /* 0x000000030702723e */ /* 0x004fc400048070ff */
[----:B---3--:R-:W-:Y:S02]  /*6f4f0*/  F2FP.SATFINITE.E4M3.F32.PACK_AB_MERGE_C R0, R47, R0, RZ ;  /* 0x000000002f00723e */ /* 0x008fe400048070ff */
[----:B----4-:R-:W-:-:S05]  /*6f500*/  IADD3 R50, P6, R60, R10, RZ ;  /* 0x0000000a3c327210 */ /* 0x010fca0007fde0ff */
[----:B------:R-:W-:-:S05]  /*6f510*/  IMAD.X R51, R8, 0x1, R12, P6 ;  /* 0x0000000108337824 */ /* 0x000fca00030e060c */
[----:B------:R0:W-:Y:S04]  /*6f520*/  STL.64 [R1+0xa48], R50 ;  /* 0x000a483201007387 */ /* 0x0001e80000100a00 */
[----:B------:R1:W-:Y:S04]  /*6f530*/  STL [R1+0x470], R2 ;  /* 0x0004700201007387 */ /* 0x0003e80000100800 */
[----:B------:R-:W2:Y:S04]  /*6f540*/  LDL.LU R3, [R1+0x438] ;  /* 0x0004380001037983 */ /* 0x000ea80000300800 */
[----:B------:R-:W2:Y:S01]  /*6f550*/  LDL.LU R7, [R1+0x43c] ;  /* 0x00043c0001077983 */ /* 0x000ea20000300800 */
[----:B0-----:R-:W-:-:S02]  /*6f560*/  IADD3 R50, P6, R60, R11, RZ ;  /* 0x0000000b3c327210 */ /* 0x001fc40007fde0ff */
[----:B-1----:R-:W-:-:S03]  /*6f570*/  F2FP.SATFINITE.E4M3.F32.PACK_AB_MERGE_C R2, R52, R48, RZ ;  /* 0x000000303402723e */ /* 0x002fc600048070ff */
[----:B------:R-:W-:Y:S01]  /*6f580*/  IMAD.X R51, R8, 0x1, R14, P6 ;  /* 0x0000000108337824 */ /* 0x000fe200030e060e */
[----:B------:R-:W-:Y:S01]  /*6f590*/  IADD3 R4, P6, R60, R13, RZ ;  /* 0x0000000d3c047210 */ /* 0x000fe20007fde0ff */
[----:B------:R-:W-:Y:S04]  /*6f5a0*/  STL.64 [R1+0x2fb8], R10 ;  /* 0x002fb80a01007387 */ /* 0x000fe80000100a00 */
[----:B------:R0:W-:Y:S04]  /*6f5b0*/  STL [R1+0xd20], R0 ;  /* 0x000d200001007387 */ /* 0x0001e80000100800 */
[----:B------:R-:W-:Y:S01]  /*6f5c0*/  STL.64 [R1+0xa40], R50 ;  /* 0x000a403201007387 */ /* 0x000fe20000100a00 */
[----:B0-----:R-:W-:Y:S01]  /*6f5d0*/  F2FP.SATFINITE.E4M3.F32.PACK_AB_MERGE_C R0, R5, R46, RZ ;  /* 0x0000002e0500723e */ /* 0x001fe200048070ff */
[----:B------:R-:W-:-:S02]  /*6f5e0*/  IMAD.X R5, R8, 0x1, R15, P6 ;  /* 0x0000000108057824 */ /* 0x000fc400030e060f */
[----:B------:R0:W-:Y:S04]  /*6f5f0*/  STL [R1+0x474], R2 ;  /* 0x0004740201007387 */ /* 0x0001e80000100800 */
[----:B------:R-:W-:Y:S04]  /*6f600*/  STL.64 [R1+0x2fc0], R12 ;  /* 0x002fc00c01007387 */ /* 0x000fe80000100a00 */
[----:B------:R1:W-:Y:S01]  /*6f610*/  STL [R1+0x468], R0 ;  /* 0x0004680001007387 */ /* 0x0003e20000100800 */
[----:B0-----:R-:W-:-:S03]  /*6f620*/  F2FP.SATFINITE.E4M3.F32.PACK_AB_MERGE_C R2, R56, R45, RZ ;  /* 0x0000002d3802723e */ /* 0x001fc600048070ff */
[----:B------:R0:W-:Y:S04]  /*6f630*/  STL.64 [R1+0xa38], R4 ;  /* 0x000a380401007387 */ /* 0x0001e80000100a00 */
[----:B------:R3:W-:Y:S01]  /*6f640*/  STL [R1+0xd2c], R2 ;  /* 0x000d2c0201007387 */ /* 0x0007e20000100800 */
[----:B-1----:R-:W-:Y:S02]  /*6f650*/  F2FP.SATFINITE.E4M3.F32.PACK_AB_MERGE_C R0, R42, R44, RZ ;  /* 0x0000002c2a00723e */ /* 0x002fe400048070ff */
[----:B0-----:R-:W-:Y:S02]  /*6f660*/  IADD3 R4, P6, R60, R16, RZ ;  /* 0x000000103c047210 */ /* 0x001fe40007fde0ff */
[----:B---3--:R-:W-:-:S03]  /*6f670*/  F2FP.SATFINITE.E4M3.F32.PACK_AB_MERGE_C R2, R6, R41, RZ ;  /* 0x000000290602723e */ /* 0x008fc600048070ff */
[----:B------:R-:W-:Y:S01]  /*6f680*/  IMAD.X R5, R8, 0x1, R19, P6 ;  /* 0x0000000108057824 */ /* 0x000fe200030e0613 */
[----:B------:R0:W-:Y:S04]  /*6f690*/  STL [R1+0xd28], R0 ;  /* 0x000d280001007387 */ /* 0x0001e80000100800 */
[----:B------:R-:W3:Y:S04]  /*6f6a0*/  LDL.LU R10, [R1+0x420] ;  /* 0x00042000010a7983 */ /* 0x000ee80000300800 */
[----:B------:R-:W-:Y:S01]  /*6f6b0*/  STL.64 [R1+0xa30], R4 ;  /* 0x000a300401007387 */ /* 0x000fe20000100a00 */
[----:B0-----:R-:W-:-:S03]  /*6f6c0*/  F2FP.SATFINITE.E4M3.F32.PACK_AB_MERGE_C R0, R55, R49, RZ ;  /* 0x000000313700723e */ /* 0x001fc600048070ff */
[----:B------:R0:W-:Y:S04]  /*6f6d0*/  STL [R1+0x2800], R2 ;  /* 0x0028000201007387 */ /* 0x0001e80000100800 */
[----:B------:R-:W3:Y:S04]  /*6f6e0*/  LDL.LU R11, [R1+0x424] ;  /* 0x00042400010b7983 */ /* 0x000ee80000300800 */
[----:B------:R-:W-:Y:S04]  /*6f6f0*/  STL [R1+0x27fc], R0 ;  /* 0x0027fc0001007387 */ /* 0x000fe80000100800 */
        /* <DEDUP_REMOVED lines=9> */
[----:B------:R-:W4:Y:S01]  /*6f790*/  LDL.LU R55, [R1+0xd0c] ;  /* 0x000d0c0001377983 */ /* 0x000f220000300800 */
[----:B------:R-:W-:-:S05]  /*6f7a0*/  IADD3 R4, P6, R60, R17, RZ ;  /* 0x000000113c047210 */ /* 0x000fca0007fde0ff */
[----:B------:R-:W-:-:S05]  /*6f7b0*/  IMAD.X R5, R8, 0x1, R20, P6 ;  /* 0x0000000108057824 */ /* 0x000fca00030e0614 */
[----:B------:R0:W-:Y:S04]  /*6f7c0*/  STL.64 [R1+0xa28], R4 ;  /* 0x000a280401007387 */ /* 0x0001e80000100a00 */
[----:B------:R-:W4:Y:S01]  /*6f7d0*/  LDL.LU R51, [R1+0x410] ;  /* 0x0004100001337983 */ /* 0x000f220000300800 */
[----:B0-----:R-:W-:-:S05]  /*6f7e0*/  F2FP.SATFINITE.E4M3.F32.PACK_AB_MERGE_C R4, R43, R40, RZ ;  /* 0x000000282b04723e */ /* 0x001fca00048070ff */
[----:B------:R0:W-:Y:S01]  /*6f7f0*/  STL [R1+0x2848], R4 ;  /* 0x0028480401007387 */ /* 0x0001e20000100800 */
[----:B------:R-:W-:-:S03]  /*6f800*/  IADD3 R12, P6, R60, R18, RZ ;  /* 0x000000123c0c7210 */ /* 0x000fc60007fde0ff */
[----:B0-----:R-:W4:Y:S02]  /*6f810*/  LDL.LU R4, [R1+0x414] ;  /* 0x0004140001047983 */ /* 0x001f240000300800 */
[----:B------:R-:W-:Y:S01]  /*6f820*/  IMAD.X R13, R8, 0x1, R21, P6 ;  /* 0x00000001080d7824 */ /* 0x000fe200030e0615 */
[----:B--2---:R-:W-:-:S05]  /*6f830*/  F2FP.SATFINITE.E4M3.F32.PACK_AB_MERGE_C R0, R7, R3, RZ ;  /* 0x000000030700723e */ /* 0x004fca00048070ff */
        /* <DEDUP_REMOVED lines=11> */
[----:B------:R-:W2:Y:S04]  /*6f8f0*/  LDL.LU R44, [R1+0x3fc] ;  /* 0x0003fc00012c7983 */ /* 0x000ea80000300800 */
[----:B------:R-:W2:Y:S04]  /*6f900*/  LDL.LU R42, [R1+0x3e0] ;  /* 0x0003e000012a7983 */ /* 0x000ea80000300800 */
[----:B------:R-:W2:Y:S04]  /*6f910*/  LDL.LU R40, [R1+0x3e4] ;  /* 0x0003e40001287983 */ /* 0x000ea80000300800 */
[----:B------:R-:W2:Y:S04]  /*6f920*/  LDL.LU R43, [R1+0x3e8] ;  /* 0x0003e800012b7983 */ /* 0x000ea80000300800 */
[----:B------:R-:W2:Y:S01]  /*6f930*/  LDL.LU R3, [R1+0x3ec] ;  /* 0x0003ec0001037983 */ /* 0x000ea20000300800 */
[----:B---3--:R-:W-:-:S02]  /*6f940*/  F2FP.SATFINITE.E4M3.F32.PACK_AB_MERGE_C R13, R11, R10, RZ ;  /* 0x0000000a0b0d723e */ /* 0x008fc400048070ff */
[----:B------:R-:W-:-:S05]  /*6f950*/  IADD3 R10, P6, R60, R22, RZ ;  /* 0x000000163c0a7210 */ /* 0x000fca0007fde0ff */
[----:B------:R-:W-:Y:S01]  /*6f960*/  IMAD.X R11, R8, 0x1, R24, P6 ;  /* 0x00000001080b7824 */ /* 0x000fe200030e0618 */
[----:B----4-:R-:W-:Y:S01]  /*6f970*/  F2FP.SATFINITE.E4M3.F32.PACK_AB_MERGE_C R12, R59, R50, RZ ;  /* 0x000000323b0c723e */ /* 0x010fe200048070ff */
[----:B------:R-:W-:Y:S04]  /*6f980*/  STL [R1+0x2898], R13 ;  /* 0x0028980d01007387 */ /* 0x000fe80000100800 */
[----:B------:R0:W-:Y:S04]  /*6f990*/  STL [R1+0x2894], R12 ;  /* 0x0028940c01007387 */ /* 0x0001e80000100800 */
[----:B------:R1:W-:Y:S01]  /*6f9a0*/  STL.64 [R1+0xa18], R10 ;  /* 0x000a180a01007387 */ /* 0x0003e20000100a00 */
[----:B0-----:R-:W-:-:S02]  /*6f9b0*/  F2FP.SATFINITE.E4M3.F32.PACK_AB_MERGE_C R12, R53, R54, RZ ;  /* 0x00000036350c723e */ /* 0x001fc400048070ff */
[----:B------:R-:W-:Y:S02]  /*6f9c0*/  F2FP.SATFINITE.E4M3.F32.PACK_AB_MERGE_C R2, R2, R57, RZ ;  /* 0x000000390202723e */ /* 0x000fe400048070ff */
[----:B-1----:R-:W-:Y:S01]  /*6f9d0*/  IADD3 R10, P6, R60, R23, RZ ;  /* 0x000000173c0a7210 */ /* 0x002fe20007fde0ff */
[----:B------:R-:W-:Y:S01]  /*6f9e0*/  STL [R1+0x28d4], R12 ;  /* 0x0028d40c01007387 */ /* 0x000fe20000100800 */
[----:B------:R-:W-:-:S03]  /*6f9f0*/  F2FP.SATFINITE.E4M3.F32.PACK_AB_MERGE_C R6, R6, R41, RZ ;  /* 0x000000290606723e */ /* 0x000fc600048070ff */
[----:B------:R-:W-:Y:S01]  /*6fa00*/  IMAD.X R11, R8, 0x1, R25, P6 ;  /* 0x00000001080b7824 */ /* 0x000fe200030e0619 */
[----:B------:R0:W-:Y:S04]  /*6fa10*/  STL [R1+0x28d0], R2 ;  /* 0x0028d00201007387 */ /* 0x0001e80000100800 */
[----:B------:R-:W3:Y:S04]  /*6fa20*/  LDL.LU R41, [R1+0x3d0] ;  /* 0x0003d00001297983 */ /* 0x000ee80000300800 */
[----:B------:R-:W-:Y:S01]  /*6fa30*/  STL.64 [R1+0xa10], R10 ;  /* 0x000a100a01007387 */ /* 0x000fe20000100a00 */
[----:B0-----:R-:W-:-:S03]  /*6fa40*/  F2FP.SATFINITE.E4M3.F32.PACK_AB_MERGE_C R2, R55, R49, RZ ;  /* 0x000000313702723e */ /* 0x001fc600048070ff */
[----:B------:R0:W-:Y:S04]  /*6fa50*/  STL [R1+0x28f4], R6 ;  /* 0x0028f40601007387 */ /* 0x0001e80000100800 */
[----:B0-----:R-:W3:Y:S04]  /*6fa60*/  LDL.LU R6, [R1+0x3d4] ;  /* 0x0003d40001067983 */ /* 0x001ee80000300800 */
[----:B------:R0:W-:Y:S04]  /*6fa70*/  STL [R1+0x28f0], R2 ;  /* 0x0028f00201007387 */ /* 0x0001e80000100800 */
[----:B------:R-:W4:Y:S04]  /*6fa80*/  LDL.LU R49, [R1+0x3d8] ;  /* 0x0003d80001317983 */ /* 0x000f280000300800 */
[----:B------:R-:W4:Y:S01]  /*6fa90*/  LDL.LU R55, [R1+0x3dc] ;  /* 0x0003dc0001377983 */ /* 0x000f220000300800 */
[----:B------:R-:W-:-:S05]  /*6faa0*/  IADD3 R10, P6, R60, R26, RZ ;  /* 0x0000001a3c0a7210 */ /* 0x000fca0007fde0ff */
[----:B------:R-:W-:-:S05]  /*6fab0*/  IMAD.X R11, R8, 0x1, R29, P6 ;  /* 0x00000001080b7824 */ /* 0x000fca00030e061d */
[----:B------:R1:W-:Y:S01]  /*6fac0*/  STL.64 [R1+0xa00], R10 ;  /* 0x000a000a01007387 */ /* 0x0003e20000100a00 */
[----:B0-----:R-:W-:Y:S02]  /*6fad0*/  F2FP.SATFINITE.E4M3.F32.PACK_AB_MERGE_C R2, R4, R51, RZ ;  /* 0x000000330402723e */ /* 0x001fe400048070ff */
[----:B-1----:R-:W-:-:S03]  /*6fae0*/  IADD3 R10, P6, R60, R27, RZ ;  /* 0x0000001b3c0a7210 */ /* 0x002fc60007fde0ff */
[----:B------:R0:W-:Y:S02]  /*6faf0*/  STL [R1+0x2920], R2 ;  /* 0x0029200201007387 */ /* 0x0001e40000100800 */
[----:B------:R-:W-:Y:S01]  /*6fb00*/  IMAD.X R11, R8, 0x1, R31, P6 ;  /* 0x00000001080b7824 */ /* 0x000fe200030e061f */
[----:B------:R-:W-:Y:S02]  /*6fb10*/  IADD3 R4, P6, R60, R28, RZ ;  /* 0x0000001c3c047210 */ /* 0x000fe40007fde0ff */
[----:B--2---:R-:W-:-:S05]  /*6fb20*/  F2FP.SATFINITE.E4M3.F32.PACK_AB_MERGE_C R0, R47, R0, RZ ;  /* 0x000000002f00723e */ /* 0x004fca00048070ff */
[----:B------:R1:W-:Y:S01]  /*6fb30*/  STL [R1+0x291c], R0 ;  /* 0x00291c0001007387 */ /* 0x0003e20000100800 */
[----:B0-----:R-:W-:-:S03]  /*6fb40*/  F2FP.SATFINITE.E4M3.F32.PACK_AB_MERGE_C R2, R52, R48, RZ ;  /* 0x000000303402723e */ /* 0x001fc600048070ff */
[----:B------:R-:W-:Y:S01]  /*6fb50*/  STL.64 [R1+0xa08], R10 ;  /* 0x000a080a01007387 */ /* 0x000fe20000100a00 */
[----:B-1----:R-:W-:Y:S01]  /*6fb60*/  F2FP.SATFINITE.E4M3.F32.PACK_AB_MERGE_C R0, R5, R46, RZ ;  /* 0x0000002e0500723e */ /* 0x002fe200048070ff */
[----:B------:R-:W-:Y:S02]  /*6fb70*/  IMAD.X R5, R8, 0x1, R32, P6 ;  /* 0x0000000108057824 */ /* 0x000fe400030e0620 */
[----:B------:R-:W-:Y:S01]  /*6fb80*/  STL [R1+0x440], R2 ;  /* 0x0004400201007387 */ /* 0x000fe20000100800 */
[----:B------:R-:W-:-:S03]  /*6fb90*/  F2FP.SATFINITE.E4M3.F32.PACK_AB_MERGE_C R7, R7, R45, RZ ;  /* 0x0000002d0707723e */ /* 0x000fc600048070ff */
[----:B------:R0:W-:Y:S04]  /*6fba0*/  STL [R1+0xd00], R0 ;  /* 0x000d000001007387 */ /* 0x0001e80000100800 */
[----:B------:R-:W-:Y:S04]  /*6fbb0*/  STL [R1+0x2db4], R7 ;  /* 0x002db40701007387 */ /* 0x000fe80000100800 */
[----:B------:R1:W-:Y:S01]  /*6fbc0*/  STL.64 [R1+0x9f8], R4 ;  /* 0x0009f80401007387 */ /* 0x0003e20000100a00 */
[----:B0-----:R-:W-:Y:S02]  /*6fbd0*/  F2FP.SATFINITE.E4M3.F32.PACK_AB_MERGE_C R0, R44, R56, RZ ;  /* 0x000000382c00723e */ /* 0x001fe400048070ff */
[----:B-1----:R-:W-:-:S03]  /*6fbe0*/  IADD3 R4, P6, R60, R30, RZ ;  /* 0x0000001e3c047210 */ /* 0x002fc60007fde0ff */
[----:B------:R0:W-:Y:S01]  /*6fbf0*/  STL [R1+0xd04], R0 ;  /* 0x000d040001007387 */ /* 0x0001e20000100800 */
[----:B------:R-:W-:Y:S01]  /*6fc00*/  F2FP.SATFINITE.E4M3.F32.PACK_AB_MERGE_C R2, R40, R42, RZ ;  /* 0x0000002a2802723e */ /* 0x000fe200048070ff */
[----:B------:R-:W-:Y:S02]  /*6fc10*/  IMAD.X R5, R8, 0x1, R33, P6 ;  /* 0x0000000108057824 */ /* 0x000fe400030e0621 */
[----:B------:R-:W2:Y:S01]  /*6fc20*/  LDL.LU R11, [R1+0x3c0] ;  /* 0x0003c000010b7983 */ /* 0x000ea20000300800 */
[----:B0-----:R-:W-:-:S03]  /*6fc30*/  F2FP.SATFINITE.E4M3.F32.PACK_AB_MERGE_C R0, R3, R43, RZ ;  /* 0x0000002b0300723e */ /* 0x001fc600048070ff */
[----:B------:R0:W-:Y:S04]  /*6fc40*/  STL.64 [R1+0x9f0], R4 ;  /* 0x0009f00401007387 */ /* 0x0001e80000100a00 */
[----:B------:R1:W-:Y:S04]  /*6fc50*/  STL [R1+0x27f0], R2 ;  /* 0x0027f00201007387 */ /* 0x0003e80000100800 */
[----:B------:R-:W2:Y:S04]  /*6fc60*/  LDL.LU R50, [R1+0x3c4] ;  /* 0x0003c40001327983 */ /* 0x000ea80000300800 */
[----:B------:R-:W-:Y:S04]  /*6fc70*/  STL [R1+0x27ec], R0 ;  /* 0x0027ec0001007387 */ /* 0x000fe80000100800 */
[----:B------:R-:W2:Y:S04]  /*6fc80*/  LDL.LU R59, [R1+0x3c8] ;  /* 0x0003c800013b7983 */ /* 0x000ea80000300800 */
[----:B------:R-:W2:Y:S04]  /*6fc90*/  LDL.LU R54, [R1+0x3cc] ;  /* 0x0003cc0001367983 */ /* 0x000ea80000300800 */
[----:B------:R-:W2:Y:S04]  /*6fca0*/  LDL.LU R53, [R1+0xcf0] ;  /* 0x000cf00001357983 */ /* 0x000ea80000300800 */
[----:B------:R-:W2:Y:S01]  /*6fcb0*/  LDL.LU R57, [R1+0xcf4] ;  /* 0x000cf40001397983 */ /* 0x000ea20000300800 */
[----:B0-----:R-:W-:-:S03]  /*6fcc0*/  IADD3 R4, P6, R60, R34, RZ ;  /* 0x000000223c047210 */ /* 0x001fc60007fde0ff */
[----:B-1----:R-:W2:Y:S04]  /*6fcd0*/  LDL.LU R2, [R1+0xcf8] ;  /* 0x000cf80001027983 */ /* 0x002ea80000300800 */
[----:B------:R-:W2:Y:S01]  /*6fce0*/  LDL.LU R51, [R1+0xcfc] ;  /* 0x000cfc0001337983 */ /* 0x000ea20000300800 */
[----:B------:R-:W-:-:S03]  /*6fcf0*/  IMAD.X R5, R8, 0x1, R36, P6 ;  /* 0x0000000108057824 */ /* 0x000fc600030e0624 */
[----:B------:R-:W2:Y:S04]  /*6fd00*/  LDL.LU R43, [R1+0xce0] ;  /* 0x000ce000012b7983 */ /* 0x000ea80000300800 */
[----:B------:R-:W2:Y:S04]  /*6fd10*/  LDL.LU R3, [R1+0xce4] ;  /* 0x000ce40001037983 */ /* 0x000ea80000300800 */
[----:B------:R3:W-:Y:S02]  /*6fd20*/  STL.64 [R1+0x9e8], R4 ;  /* 0x0009e80401007387 */ /* 0x0007e40000100a00 */
[----:B---3--:R-:W-:-:S02]  /*6fd30*/  F2FP.SATFINITE.E4M3.F32.PACK_AB_MERGE_C R4, R6, R41, RZ ;  /* 0x000000290604723e */ /* 0x008fc400048070ff */
[----:B------:R-:W3:Y:S04]  /*6fd40*/  LDL.LU R6, [R1+0xce8] ;  /* 0x000ce80001067983 */ /* 0x000ee80000300800 */
[----:B------:R0:W-:Y:S01]  /*6fd50*/  STL [R1+0x2820], R4 ;  /* 0x0028200401007387 */ /* 0x0001e20000100800 */
[----:B----4-:R-:W-:-:S03]  /*6fd60*/  F2FP.SATFINITE.E4M3.F32.PACK_AB_MERGE_C R0, R55, R49, RZ ;  /* 0x000000313700723e */ /* 0x010fc600048070ff */
[----:B------:R-:W3:Y:S01]  /*6fd70*/  LDL.LU R49, [R1+0xcec] ;  /* 0x000cec0001317983 */ /* 0x000ee20000300800 */
[----:B------:R-:W-:-:S03]  /*6fd80*/  IADD3 R12, P6, R60, R35, RZ ;  /* 0x000000233c0c7210 */ /* 0x000fc60007fde0ff */
[----:B------:R1:W-:Y:S02]  /*6fd90*/  STL [R1+0x281c], R0 ;  /* 0x00281c0001007387 */ /* 0x0003e40000100800 */
[----:B------:R-:W-:Y:S02]  /*6fda0*/  IMAD.X R13, R8, 0x1, R38, P6 ;  /* 0x00000001080d7824 */ /* 0x000fe400030e0626 */
[----:B0-----:R-:W4:Y:S04]  /*6fdb0*/  LDL.LU R4, [R1+0x3b0] ;  /* 0x0003b00001047983 */ /* 0x001f280000300800 */
[----:B-1----:R-:W4:Y:S04]  /*6fdc0*/  LDL.LU R0, [R1+0x3b4] ;  /* 0x0003b40001007983 */ /* 0x002f280000300800 */
[----:B------:R-:W4:Y:S04]  /*6fdd0*/  LDL.LU R47, [R1+0x3b8] ;  /* 0x0003b800012f7983 */ /* 0x000f280000300800 */
[----:B------:R-:W4:Y:S04]  /*6fde0*/  LDL.LU R48, [R1+0x3bc] ;  /* 0x0003bc0001307983 */ /* 0x000f280000300800 */
[----:B------:R-:W4:Y:S04]  /*6fdf0*/  LDL.LU R52, [R1+0x3a0] ;  /* 0x0003a00001347983 */ /* 0x000f280000300800 */
[----:B------:R0:W-:Y:S04]  /*6fe00*/  STL.64 [R1+0x9e0], R12 ;  /* 0x0009e00c01007387 */ /* 0x0001e80000100a00 */
        /* <DEDUP_REMOVED lines=8> */
[----:B------:R-:W4:Y:S04]  /*6fe90*/  LDL.LU R40, [R1+0x39c] ;  /* 0x00039c0001287983 */ /* 0x000f280000300800 */
[----:B------:R-:W4:Y:S04]  /*6fea0*/  LDL.LU R41, [R1+0x380] ;  /* 0x0003800001297983 */ /* 0x000f280000300800 */
[----:B------:R-:W4:Y:S04]  /*6feb0*/  LDL.LU R55, [R1+0x384] ;  /* 0x0003840001377983 */ /* 0x000f280000300800 */
[----:B------:R0:W-:Y:S04]  /*6fec0*/  STL.64 [R1+0x9d8], R12 ;  /* 0x0009d80c01007387 */ /* 0x0001e80000100a00 */
[----:B0-----:R-:W4:Y:S01]  /*6fed0*/  LDL.LU.64 R12, [R1+0x2fc0] ;  /* 0x002fc000010c7983 */ /* 0x001f220000300a00 */
[----:B--2---:R-:W-:-:S05]  /*6fee0*/  F2FP.SATFINITE.E4M3.F32.PACK_AB_MERGE_C R8, R50, R11, RZ ;  /* 0x0000000b3208723e */ /* 0x004fca00048070ff */
[----:B------:R0:W-:Y:S01]  /*6fef0*/  STL [R1+0x287c], R8 ;  /* 0x00287c0801007387 */ /* 0x0001e20000100800 */
[----:B------:R-:W-:Y:S02]  /*6ff00*/  F2FP.SATFINITE.E4M3.F32.PACK_AB_MERGE_C R10, R54, R59, RZ ;  /* 0x0000003b360a723e */ /* 0x000fe400048070ff */
[----:B0-----:R-:W-:-:S03]  /*6ff10*/  SHF.R.S32.HI R8, RZ, 0x1f, R61 ;  /* 0x0000001fff087819 */ /* 0x001fc6000001143d */
[----:B------:R0:W-:Y:S01]  /*6ff20*/  STL [R1+0x2878], R10 ;  /* 0x0028780a01007387 */ /* 0x0001e20000100800 */
[----:B------:R-:W-:Y:S02]  /*6ff30*/  F2FP.SATFINITE.E4M3.F32.PACK_AB_MERGE_C R7, R57, R53, RZ ;  /* 0x000000353907723e */ /* 0x000fe400048070ff */
[----:B0-----:R-:W-:-:S03]  /*6ff40*/  IADD3 R10, P6, R61, R9, RZ ;  /* 0x000000093d0a7210 */ /* 0x001fc60007fde0ff */
[----:B------:R-:W-:Y:S02]  /*6ff50*/  STL [R1+0x28bc], R7 ;  /* 0x0028bc0701007387 */ /* 0x000fe40000100800 */
[----:B------:R-:W-:-:S05]  /*6ff60*/  IMAD.X R11, R8, 0x1, R58, P6 ;  /* 0x00000001080b7824 */ /* 0x000fca00030e063a */
[----:B------:R0:W-:Y:S04]  /*6ff70*/  STL.64 [R1+0x9d0], R10 ;  /* 0x0009d00a01007387 */ /* 0x0001e80000100a00 */
[----:B0-----:R-:W2:Y:S01]  /*6ff80*/  LDL.LU.64 R10, [R1+0x2fb8] ;  /* 0x002fb800010a7983 */ /* 0x001ea20000300a00 */
[----:B------:R-:W-:Y:S02]  /*6ff90*/  F2FP.SATFINITE.E4M3.F32.PACK_AB_MERGE_C R7, R51, R2, RZ ;  /* 0x000000023307723e */ /* 0x000fe400048070ff */
[----:B------:R-:W-:Y:S02]  /*6ffa0*/  F2FP.SATFINITE.E4M3.F32.PACK_AB_MERGE_C R2, R3, R43, RZ ;  /* 0x0000002b0302723e */ /* 0x000fe400048070ff */
[----:B------:R-:W2:Y:S04]  /*6ffb0*/  LDL.LU R43, [R1+0x388] ;  /* 0x00038800012b7983 */ /* 0x000ea80000300800 */
[----:B------:R-:W-:Y:S04]  /*6ffc0*/  STL [R1+0x28b8], R7 ;  /* 0x0028b80701007387 */ /* 0x000fe80000100800 */
[----:B------:R-:W2:Y:S04]  /*6ffd0*/  LDL.LU R3, [R1+0x38c] ;  /* 0x00038c0001037983 */ /* 0x000ea80000300800 */
[----:B------:R3:W-:Y:S02]  /*6ffe0*/  STL [R1+0x28e4], R2 ;  /* 0x0028e40201007387 */ /* 0x0007e40000100800 */
[----:B---3--:R-:W-:-:S02]  /*6fff0*/  F2FP.SATFINITE.E4M3.F32.PACK_AB_MERGE_C R2, R49, R6, RZ ;  /* 0x000000063102723e */ /* 0x008fc400048070ff */
[----:B------:R-:W3:Y:S04]  /*70000*/  LDL.LU R6, [R1+0x370] ;  /* 0x0003700001067983 */ /* 0x000ee80000300800 */
[----:B------:R-:W3:Y:S01]  /*70010*/  LDL.LU R49, [R1+0x374] ;  /* 0x0003740001317983 */ /* 0x000ee20000300800 */
[----:B----4-:R-:W-:Y:S02]  /*70020*/  F2FP.SATFINITE.E4M3.F32.PACK_AB_MERGE_C R0, R0, R4, RZ ;  /* 0x000000040000723e */ /* 0x010fe400048070ff */
[----:B------:R-:W-:Y:S01]  /*70030*/  F2FP.SATFINITE.E4M3.F32.PACK_AB_MERGE_C R56, R56, R52, RZ ;  /* 0x000000343838723e */ /* 0x000fe200048070ff */
[----:B------:R-:W-:Y:S01]  /*70040*/  NOP ;  /* 0x0000000000007918 */ /* 0x000fe20000000000 */
[----:B--2---:R-:W-:-:S05]  /*70050*/  IADD3 R50, P6, R61, R10, RZ ;  /* 0x0000000a3d327210 */ /* 0x004fca0007fde0ff */
[----:B------:R-:W-:-:S05]  /*70060*/  IMAD.X R51, R8, 0x1, R12, P6 ;  /* 0x0000000108337824 */ /* 0x000fca00030e060c */
[----:B------:R0:W-:Y:S04]  /*70070*/  STL.64 [R1+0x9c8], R50 ;  /* 0x0009c83201007387 */ /* 0x0001e80000100a00 */
[----:B------:R1:W-:Y:S01]  /*70080*/  STL [R1+0x28e0], R2 ;  /* 0x0028e00201007387 */ /* 0x0003e20000100800 */
[----:B0-----:R-:W-:-:S03]  /*70090*/  IADD3 R50, P6, R61, R11, RZ ;  /* 0x0000000b3d327210 */ /* 0x001fc60007fde0ff */
[----:B------:R0:W-:Y:S02]  /*700a0*/  STL.64 [R1+0x2fb0], R10 ;  /* 0x002fb00a01007387 */ /* 0x0001e40000100a00 */
[----:B------:R-:W-:Y:S02]  /*700b0*/  IMAD.X R51, R8, 0x1, R14, P6 ;  /* 0x0000000108337824 */ /* 0x000fe400030e060e */
[----:B------:R2:W-:Y:S01]  /*700c0*/  STL [R1+0x2904], R0 ;  /* 0x0029040001007387 */ /* 0x0005e20000100800 */
[----:B-1----:R-:W-:Y:S02]  /*700d0*/  F2FP.SATFINITE.E4M3.F32.PACK_AB_MERGE_C R2, R5, R46, RZ ;  /* 0x0000002e0502723e */ /* 0x002fe400048070ff */
[C---:B0-----:R-:W-:Y:S02]  /*700e0*/  IADD3 R10, P6, R61.reuse, R13, RZ ;  /* 0x0000000d3d0a7210 */ /* 0x041fe40007fde0ff */
[----:B--2---:R-:W-:Y:S01]  /*700f0*/  F2FP.SATFINITE.E4M3.F32.PACK_AB_MERGE_C R0, R48, R47, RZ ;  /* 0x0000002f3000723e */ /* 0x004fe200048070ff */
[----:B------:R-:W-:Y:S02]  /*70100*/  STL [R1+0x2e84], R56 ;  /* 0x002e843801007387 */ /* 0x000fe40000100800 */
[C---:B------:R-:W-:Y:S01]  /*70110*/  IMAD.X R11, R8.reuse, 0x1, R15, P6 ;  /* 0x00000001080b7824 */ /* 0x040fe200030e060f */
[----:B------:R-:W-:Y:S01]  /*70120*/  IADD3 R4, P6, R61, R16, RZ ;  /* 0x000000103d047210 */ /* 0x000fe20007fde0ff */
[----:B------:R-:W-:Y:S04]  /*70130*/  STL.64 [R1+0x9c0], R50 ;  /* 0x0009c03201007387 */ /* 0x000fe80000100a00 */
[----:B------:R0:W-:Y:S01]  /*70140*/  STL [R1+0x2900], R0 ;  /* 0x0029000001007387 */ /* 0x0001e20000100800 */
[----:B------:R-:W-:-:S03]  /*70150*/  IMAD.X R5, R8, 0x1, R19, P6 ;  /* 0x0000000108057824 */ /* 0x000fc600030e0613 */
[----:B------:R-:W-:Y:S04]  /*70160*/  STL.64 [R1+0x9b8], R10 ;  /* 0x0009b80a01007387 */ /* 0x000fe80000100a00 */
[----:B------:R1:W-:Y:S01]  /*70170*/  STL [R1+0x410], R2 ;  /* 0x0004100201007387 */ /* 0x0003e20000100800 */
[----:B0-----:R-:W-:-:S05]  /*70180*/  F2FP.SATFINITE.E4M3.F32.PACK_AB_MERGE_C R0, R44, R45, RZ ;  /* 0x0000002d2c00723e */ /* 0x001fca00048070ff */
[----:B------:R0:W-:Y:S01]  /*70190*/  STL [R1+0x390], R0 ;  /* 0x0003900001007387 */ /* 0x0001e20000100800 */
[----:B-1----:R-:W-:-:S03]  /*701a0*/  F2FP.SATFINITE.E4M3.F32.PACK_AB_MERGE_C R2, R40, R42, RZ ;  /* 0x0000002a2802723e */ /* 0x002fc600048070ff */
[----:B------:R-:W2:Y:S04]  /*701b0*/  LDL.LU R10, [R1+0x378] ;  /* 0x00037800010a7983 */ /* 0x000ea80000300800 */
[----:B------:R1:W-:Y:S01]  /*701c0*/  STL.64 [R1+0x9b0], R4 ;  /* 0x0009b00401007387 */ /* 0x0003e20000100a00 */
[----:B0-----:R-:W-:-:S03]  /*701d0*/  F2FP.SATFINITE.E4M3.F32.PACK_AB_MERGE_C R0, R55, R41, RZ ;  /* 0x000000293700723e */ /* 0x001fc600048070ff */
[----:B------:R-:W-:Y:S04]  /*701e0*/  STL [R1+0x394], R2 ;  /* 0x0003940201007387 */ /* 0x000fe80000100800 */
[----:B------:R-:W2:Y:S04]  /*701f0*/  LDL.LU R11, [R1+0x37c] ;  /* 0x00037c00010b7983 */ /* 0x000ea80000300800 */
[----:B------:R0:W-:Y:S04]  /*70200*/  STL [R1+0x380], R0 ;  /* 0x0003800001007387 */ /* 0x0001e80000100800 */
[----:B------:R-:W4:Y:S04]  /*70210*/  LDL.LU R60, [R1+0x360] ;  /* 0x00036000013c7983 */ /* 0x000f280000300800 */
[----:B------:R-:W4:Y:S04]  /*70220*/  LDL.LU R7, [R1+0x364] ;  /* 0x0003640001077983 */ /* 0x000f280000300800 */
[----:B------:R-:W4:Y:S04]  /*70230*/  LDL.LU R50, [R1+0x368] ;  /* 0x0003680001327983 */ /* 0x000f280000300800 */
[----:B------:R-:W4:Y:S04]  /*70240*/  LDL.LU R59, [R1+0x36c] ;  /* 0x00036c00013b7983 */ /* 0x000f280000300800 */
[----:B------:R-:W4:Y:S04]  /*70250*/  LDL.LU R40, [R1+0xcd0] ;  /* 0x000cd00001287983 */ /* 0x000f280000300800 */
[----:B------:R-:W4:Y:S01]  /*70260*/  LDL.LU R55, [R1+0xcd4] ;  /* 0x000cd40001377983 */ /* 0x000f220000300800 */
[----:B-1----:R-:W-:-:S02]  /*70270*/  IADD3 R4, P6, R61, R17, RZ ;  /* 0x000000113d047210 */ /* 0x002fc40007fde0ff */
[----:B0-----:R-:W-:Y:S01]  /*70280*/  F2FP.SATFINITE.E4M3.F32.PACK_AB_MERGE_C R0, R3, R43, RZ ;  /* 0x0000002b0300723e */ /* 0x001fe200048070ff */
[----:B------:R-:W4:Y:S02]  /*70290*/  LDL.LU R54, [R1+0xcd8] ;  /* 0x000cd80001367983 */ /* 0x000f240000300800 */
[----:B------:R-:W-:Y:S02]  /*702a0*/  IMAD.X R5, R8, 0x1, R20, P6 ;  /* 0x0000000108057824 */ /* 0x000fe400030e0614 */
[----:B------:R-:W4:Y:S04]  /*702b0*/  LDL.LU R53, [R1+0xcdc] ;  /* 0x000cdc0001357983 */ /* 0x000f280000300800 */
[----:B------:R0:W-:Y:S04]  /*702c0*/  STL.64 [R1+0x9a8], R4 ;  /* 0x0009a80401007387 */ /* 0x0001e80000100a00 */
[----:B------:R3:W-:Y:S04]  /*702d0*/  STL [R1+0x384], R0 ;  /* 0x0003840001007387 */ /* 0x0007e80000100800 */
[----:B------:R-:W4:Y:S04]  /*702e0*/  LDL.LU R57, [R1+0xcc0] ;  /* 0x000cc00001397983 */ /* 0x000f280000300800 */
[----:B0-----:R-:W4:Y:S01]  /*702f0*/  LDL.LU R4, [R1+0xcc4] ;  /* 0x000cc40001047983 */ /* 0x001f220000300800 */
[----:B---3--:R-:W-:-:S03]  /*70300*/  F2FP.SATFINITE.E4M3.F32.PACK_AB_MERGE_C R0, R49, R6, RZ ;  /* 0x000000063100723e */ /* 0x008fc600048070ff */
[----:B------:R-:W3:Y:S04]  /*70310*/  LDL.LU R2, [R1+0xcc8] ;  /* 0x000cc80001027983 */ /* 0x000ee80000300800 */
[----:B------:R-:W3:Y:S04]  /*70320*/  LDL.LU R51, [R1+0xccc] ;  /* 0x000ccc0001337983 */ /* 0x000ee80000300800 */
[----:B------:R0:W-:Y:S04]  /*70330*/  STL [R1+0x374], R0 ;  /* 0x0003740001007387 */ /* 0x0001e80000100800 */
[----:B------:R-:W3:Y:S04]  /*70340*/  LDL.LU R41, [R1+0x350] ;  /* 0x0003500001297983 */ /* 0x000ee80000300800 */
[----:B------:R-:W3:Y:S01]  /*70350*/  LDL.LU R49, [R1+0x354] ;  /* 0x0003540001317983 */ /* 0x000ee20000300800 */
[----:B------:R-:W-:-:S03]  /*70360*/  IADD3 R42, P6, R61, R18, RZ ;  /* 0x000000123d2a7210 */ /* 0x000fc60007fde0ff */
[----:B0-----:R-:W3:Y:S02]  /*70370*/  LDL.LU R0, [R1+0x358] ;  /* 0x0003580001007983 */ /* 0x001ee40000300800 */
[----:B------:R-:W-:Y:S02]  /*70380*/  IMAD.X R43, R8, 0x1, R21, P6 ;  /* 0x00000001082b7824 */ /* 0x000fe400030e0615 */
[----:B------:R-:W3:Y:S04]  /*70390*/  LDL.LU R47, [R1+0x35c] ;  /* 0x00035c00012f7983 */ /* 0x000ee80000300800 */
[----:B------:R-:W3:Y:S04]  /*703a0*/  LDL.LU R48, [R1+0x340] ;  /* 0x0003400001307983 */ /* 0x000ee80000300800 */
[----:B------:R0:W-:Y:S04]  /*703b0*/  STL.64 [R1+0x9a0], R42 ;  /* 0x0009a02a01007387 */ /* 0x0001e80000100a00 */
[----:B------:R-:W3:Y:S04]  /*703c0*/  LDL.LU R52, [R1+0x344] ;  /* 0x0003440001347983 */ /* 0x000ee80000300800 */
[----:B------:R-:W3:Y:S04]  /*703d0*/  LDL.LU R46, [R1+0x348] ;  /* 0x00034800012e7983 */ /* 0x000ee80000300800 */
[----:B------:R-:W3:Y:S04]  /*703e0*/  LDL.LU R5, [R1+0x34c] ;  /* 0x00034c0001057983 */ /* 0x000ee80000300800 */
[----:B------:R-:W3:Y:S04]  /*703f0*/  LDL.LU R45, [R1+0x330] ;  /* 0x00033000012d7983 */ /* 0x000ee80000300800 */
[----:B------:R-:W3:Y:S04]  /*70400*/  LDL.LU R44, [R1+0x334] ;  /* 0x00033400012c7983 */ /* 0x000ee80000300800 */
[----:B0-----:R-:W3:Y:S04]  /*70410*/  LDL.LU R42, [R1+0x338] ;  /* 0x00033800012a7983 */ /* 0x001ee80000300800 */
[----:B------:R-:W3:Y:S04]  /*70420*/  LDL.LU R43, [R1+0x33c] ;  /* 0x00033c00012b7983 */ /* 0x000ee80000300800 */
[----:B------:R-:W3:Y:S04]  /*70430*/  LDL.LU R3, [R1+0x320] ;  /* 0x0003200001037983 */ /* 0x000ee80000300800 */
[----:B------:R-:W3:Y:S01]  /*70440*/  LDL.LU R6, [R1+0x324] ;  /* 0x0003240001067983 */ /* 0x000ee20000300800 */
[----:B--2---:R-:W-:-:S02]  /*70450*/  F2FP.SATFINITE.E4M3.F32.PACK_AB_MERGE_C R56, R11, R10, RZ ;  /* 0x0000000a0b38723e */ /* 0x004fc400048070ff */
[----:B------:R-:W-:-:S05]  /*70460*/  IADD3 R10, P6, R61, R22, RZ ;  /* 0x000000163d0a7210 */ /* 0x000fca0007fde0ff */
[----:B------:R-:W-:Y:S01]  /*70470*/  IMAD.X R11, R8, 0x1, R24, P6 ;  /* 0x00000001080b7824 */ /* 0x000fe200030e0618 */
[----:B------:R-:W-:Y:S01]  /*70480*/  STL [R1+0x378], R56 ;  /* 0x0003783801007387 */ /* 0x000fe20000100800 */
[----:B----4-:R-:W-:-:S05]  /*70490*/  F2FP.SATFINITE.E4M3.F32.PACK_AB_MERGE_C R7, R7, R60, RZ ;  /* 0x0000003c0707723e */ /* 0x010fca00048070ff */
[----:B------:R0:W-:Y:S04]  /*704a0*/  STL [R1+0x370], R7 ;  /* 0x0003700701007387 */ /* 0x0001e80000100800 */
[----:B------:R1:W-:Y:S01]  /*704b0*/  STL.64 [R1+0x998], R10 ;  /* 0x0009980a01007387 */ /* 0x0003e20000100a00 */
[----:B0-----:R-:W-:-:S03]  /*704c0*/  F2FP.SATFINITE.E4M3.F32.PACK_AB_MERGE_C R7, R55, R40, RZ ;  /* 0x000000283707723e */ /* 0x001fc600048070ff */
[----:B------:R-:W2:Y:S01]  /*704d0*/  LDL.LU R40, [R1+0x328] ;  /* 0x0003280001287983 */ /* 0x000ea20000300800 */
[----:B-1----:R-:W-:-:S05]  /*704e0*/  F2FP.SATFINITE.E4M3.F32.PACK_AB_MERGE_C R10, R59, R50, RZ ;  /* 0x000000323b0a723e */ /* 0x002fca00048070ff */
[----:B------:R0:W-:Y:S04]  /*704f0*/  STL [R1+0x368], R10 ;  /* 0x0003680a01007387 */ /* 0x0001e80000100800 */
[----:B------:R-:W2:Y:S01]  /*70500*/  LDL.LU R55, [R1+0x32c] ;  /* 0x00032c0001377983 */ /* 0x000ea20000300800 */
[----:B0-----:R-:W-:-:S03]  /*70510*/  IADD3 R10, P6, R61, R23, RZ ;  /* 0x000000173d0a7210 */ /* 0x001fc60007fde0ff */
[----:B------:R0:W-:Y:S02]  /*70520*/  STL [R1+0x360], R7 ;  /* 0x0003600701007387 */ /* 0x0001e40000100800 */
[----:B------:R-:W-:-:S05]  /*70530*/  IMAD.X R11, R8, 0x1, R25, P6 ;  /* 0x00000001080b7824 */ /* 0x000fca00030e0619 */
[----:B------:R1:W-:Y:S01]  /*70540*/  STL.64 [R1+0x990], R10 ;  /* 0x0009900a01007387 */ /* 0x0003e20000100a00 */
[----:B0-----:R-:W-:-:S03]  /*70550*/  F2FP.SATFINITE.E4M3.F32.PACK_AB_MERGE_C R7, R4, R57, RZ ;  /* 0x000000390407723e */ /* 0x001fc600048070ff */
[----:B------:R-:W4:Y:S01]  /*70560*/  LDL.LU R4, [R1] ;  /* 0x0000000001047983 */ /* 0x000f220000300800 */
[----:B-1----:R-:W-:-:S05]  /*70570*/  F2FP.SATFINITE.E4M3.F32.PACK_AB_MERGE_C R10, R53, R54, RZ ;  /* 0x00000036350a723e */ /* 0x002fca00048070ff */
[----:B------:R0:W-:Y:S04]  /*70580*/  STL [R1+0x364], R10 ;  /* 0x0003640a01007387 */ /* 0x0001e80000100800 */
[----:B------:R3:W-:Y:S01]  /*70590*/  STL [R1+0xa0], R7 ;  /* 0x0000a00701007387 */ /* 0x0007e20000100800 */
[----:B0-----:R-:W-:Y:S02]  /*705a0*/  IADD3 R10, P6, R61, R26, RZ ;  /* 0x0000001a3d0a7210 */ /* 0x001fe40007fde0ff */
[----:B---3--:R-:W-:-:S03]  /*705b0*/  F2FP.SATFINITE.E4M3.F32.PACK_AB_MERGE_C R7, R51, R2, RZ ;  /* 0x000000023307723e */ /* 0x008fc600048070ff */
[----:B------:R-:W-:Y:S01]  /*705c0*/  IMAD.X R11, R8, 0x1, R29, P6 ;  /* 0x00000001080b7824 */ /* 0x000fe200030e061d */
[----:B------:R-:W-:Y:S02]  /*705d0*/  F2FP.SATFINITE.E4M3.F32.PACK_AB_MERGE_C R2, R49, R41, RZ ;  /* 0x000000293102723e */ /* 0x000fe400048070ff */
[----:B------:R-:W3:Y:S04]  /*705e0*/  LDL.LU R41, [R1+0x310] ;  /* 0x0003100001297983 */ /* 0x000ee80000300800 */
[----:B------:R0:W-:Y:S04]  /*705f0*/  STL.64 [R1+0x980], R10 ;  /* 0x0009800a01007387 */ /* 0x0001e80000100a00 */
[----:B------:R-:W-:Y:S04]  /*70600*/  STL [R1+0xa4], R7 ;  /* 0x0000a40701007387 */ /* 0x000fe80000100800 */
[----:B------:R-:W3:Y:S01]  /*70610*/  LDL.LU R49, [R1+0x314] ;  /* 0x0003140001317983 */ /* 0x000ee20000300800 */
[----:B0-----:R-:W-:-:S03]  /*70620*/  IADD3 R10, P6, R61, R27, RZ ;  /* 0x0000001b3d0a7210 */ /* 0x001fc60007fde0ff */
[----:B------:R0:W-:Y:S02]  /*70630*/  STL [R1+0x64], R2 ;  /* 0x0000640201007387 */ /* 0x0001e40000100800 */
[----:B------:R-:W-:-:S05]  /*70640*/  IMAD.X R11, R8, 0x1, R31, P6 ;  /* 0x00000001080b7824 */ /* 0x000fca00030e061f */
[----:B------:R1:W-:Y:S01]  /*70650*/  STL.64 [R1+0x988], R10 ;  /* 0x0009880a01007387 */ /* 0x0003e20000100a00 */
[----:B0-----:R-:W-:Y:S02]  /*70660*/  F2FP.SATFINITE.E4M3.F32.PACK_AB_MERGE_C R2, R47, R0, RZ ;  /* 0x000000002f02723e */ /* 0x001fe400048070ff */
[----:B------:R-:W-:Y:S02]  /*70670*/  F2FP.SATFINITE.E4M3.F32.PACK_AB_MERGE_C R0, R52, R48, RZ ;  /* 0x000000303400723e */ /* 0x000fe400048070ff */
[----:B-1----:R-:W-:Y:S01]  /*70680*/  IADD3 R10, P6, R61, R28, RZ ;  /* 0x0000001c3d0a7210 */ /* 0x002fe20007fde0ff */
[----:B------:R0:W-:Y:S04]  /*70690*/  STL [R1+0x60], R2 ;  /* 0x0000600201007387 */ /* 0x0001e80000100800 */
[----:B------:R-:W-:Y:S01]  /*706a0*/  IMAD.X R11, R8, 0x1, R32, P6 ;  /* 0x00000001080b7824 */ /* 0x000fe200030e0620 */
[----:B------:R1:W-:Y:S04]  /*706b0*/  STL [R1+0x340], R0 ;  /* 0x0003400001007387 */ /* 0x0003e80000100800 */
[----:B------:R1:W-:Y:S01]  /*706c0*/  STL.64 [R1+0x978], R10 ;  /* 0x0009780a01007387 */ /* 0x0003e20000100a00 */
[----:B0-----:R-:W-:-:S02]  /*706d0*/  F2FP.SATFINITE.E4M3.F32.PACK_AB_MERGE_C R2, R5, R46, RZ ;  /* 0x0000002e0502723e */ /* 0x001fc400048070ff */
[----:B-1----:R-:W-:-:S03]  /*706e0*/  F2FP.SATFINITE.E4M3.F32.PACK_AB_MERGE_C R0, R44, R45, RZ ;  /* 0x0000002d2c00723e */ /* 0x002fc600048070ff */
[----:B------:R0:W-:Y:S01]  /*706f0*/  STL [R1+0x344], R2 ;  /* 0x0003440201007387 */ /* 0x0001e20000100800 */
[----:B------:R-:W-:-:S03]  /*70700*/  IADD3 R10, P6, R61, R30, RZ ;  /* 0x0000001e3d0a7210 */ /* 0x000fc60007fde0ff */
[----:B------:R1:W-:Y:S02]  /*70710*/  STL [R1+0x330], R0 ;  /* 0x0003300001007387 */ /* 0x0003e40000100800 */
[----:B------:R-:W-:Y:S01]  /*70720*/  IMAD.X R11, R8, 0x1, R33, P6 ;  /* 0x00000001080b7824 */ /* 0x000fe200030e0621 */
[----:B0-----:R-:W-:Y:S01]  /*70730*/  F2FP.SATFINITE.E4M3.F32.PACK_AB_MERGE_C R2, R43, R42, RZ ;  /* 0x0000002a2b02723e */ /* 0x001fe200048070ff */
[----:B------:R-:W4:Y:S04]  /*70740*/  LDL.LU R7, [R1+0x318] ;  /* 0x0003180001077983 */ /* 0x000f280000300800 */
[----:B------:R0:W-:Y:S01]  /*70750*/  STL.64 [R1+0x970], R10 ;  /* 0x0009700a01007387 */ /* 0x0001e20000100a00 */
[----:B-1----:R-:W-:-:S03]  /*70760*/  F2FP.SATFINITE.E4M3.F32.PACK_AB_MERGE_C R0, R6, R3, RZ ;  /* 0x000000030600723e */ /* 0x002fc600048070ff */
[----:B------:R-:W-:Y:S04]  /*70770*/  STL [R1+0xcc0], R2 ;  /* 0x000cc00201007387 */ /* 0x000fe80000100800 */
[----:B------:R-:W4:Y:S04]  /*70780*/  LDL.LU R48, [R1+0x31c] ;  /* 0x00031c0001307983 */ /* 0x000f280000300800 */
[----:B------:R-:W-:Y:S04]  /*70790*/  STL [R1+0x320], R0 ;  /* 0x0003200001007387 */ /* 0x000fe80000100800 */
[----:B------:R-:W4:Y:S04]  /*707a0*/  LDL.LU R44, [R1+0x300] ;  /* 0x00030000012c7983 */ /* 0x000f280000300800 */
[----:B------:R-:W4:Y:S04]  /*707b0*/  LDL.LU R43, [R1+0x304] ;  /* 0x00030400012b7983 */ /* 0x000f280000300800 */
[----:B------:R-:W4:Y:S04]  /*707c0*/  LDL.LU R3, [R1+0x308] ;  /* 0x0003080001037983 */ /* 0x000f280000300800 */
[----:B------:R-:W4:Y:S01]  /*707d0*/  LDL.LU R6, [R1+0x30c] ;  /* 0x00030c0001067983 */ /* 0x000f220000300800 */
[----:B0-----:R-:W-:-:S03]  /*707e0*/  IADD3 R10, P6, R61, R34, RZ ;  /* 0x000000223d0a7210 */ /* 0x001fc60007fde0ff */
[----:B------:R-:W4:Y:S02]  /*707f0*/  LDL.LU R50, [R1+0xcb0] ;  /* 0x000cb00001327983 */ /* 0x000f240000300800 */
[----:B------:R-:W-:Y:S02]  /*70800*/  IMAD.X R11, R8, 0x1, R36, P6 ;  /* 0x00000001080b7824 */ /* 0x000fe400030e0624 */
[----:B------:R-:W4:Y:S04]  /*70810*/  LDL.LU R59, [R1+0xcb4] ;  /* 0x000cb400013b7983 */ /* 0x000f280000300800 */
[----:B------:R0:W-:Y:S04]  /*70820*/  STL.64 [R1+0x968], R10 ;  /* 0x0009680a01007387 */ /* 0x0001e80000100a00 */
[----:B------:R-:W4:Y:S04]  /*70830*/  LDL.LU R53, [R1+0xcb8] ;  /* 0x000cb80001357983 */ /* 0x000f280000300800 */
[----:B------:R-:W4:Y:S01]  /*70840*/  LDL.LU R57, [R1+0xcbc] ;  /* 0x000cbc0001397983 */ /* 0x000f220000300800 */
[----:B0-----:R-:W-:-:S03]  /*70850*/  IADD3 R10, P6, R61, R35, RZ ;  /* 0x000000233d0a7210 */ /* 0x001fc60007fde0ff */
[----:B------:R-:W4:Y:S02]  /*70860*/  LDL.LU R42, [R1+0xca0] ;  /* 0x000ca000012a7983 */ /* 0x000f240000300800 */
[----:B------:R-:W-:Y:S01]  /*70870*/  IMAD.X R11, R8, 0x1, R38, P6 ;  /* 0x00000001080b7824 */ /* 0x000fe200030e0626 */
[----:B--2---:R-:W-:Y:S02]  /*70880*/  F2FP.SATFINITE.E4M3.F32.PACK_AB_MERGE_C R52, R55, R40, RZ ;  /* 0x000000283734723e */ /* 0x004fe400048070ff */
[----:B------:R-:W2:Y:S04]  /*70890*/  LDL.LU R55, [R1+0xca4] ;  /* 0x000ca40001377983 */ /* 0x000ea80000300800 */
[----:B------:R-:W2:Y:S04]  /*708a0*/  LDL.LU R46, [R1+0xca8] ;  /* 0x000ca800012e7983 */ /* 0x000ea80000300800 */
[----:B------:R-:W2:Y:S04]  /*708b0*/  LDL.LU R40, [R1+0xcac] ;  /* 0x000cac0001287983 */ /* 0x000ea80000300800 */
[----:B------:R-:W-:Y:S01]  /*708c0*/  STL [R1+0x2ea8], R52 ;  /* 0x002ea83401007387 */ /* 0x000fe20000100800 */
[----:B---3--:R-:W-:-:S05]  /*708d0*/  F2FP.SATFINITE.E4M3.F32.PACK_AB_MERGE_C R54, R49, R41, RZ ;  /* 0x000000293136723e */ /* 0x008fca00048070ff */
[----:B------:R-:W-:Y:S04]  /*708e0*/  STL [R1+0x2ef0], R54 ;  /* 0x002ef03601007387 */ /* 0x000fe80000100800 */
[----:B------:R0:W-:Y:S04]  /*708f0*/  STL.64 [R1+0x960], R10 ;  /* 0x0009600a01007387 */ /* 0x0001e80000100a00 */
[----:B0-----:R-:W3:Y:S04]  /*70900*/  LDL.LU.64 R10, [R1+0x2fb0] ;  /* 0x002fb000010a7983 */ /* 0x001ee80000300a00 */
        /* <DEDUP_REMOVED lines=10> */
[----:B----4-:R-:W-:-:S05]  /*709b0*/  F2FP.SATFINITE.E4M3.F32.PACK_AB_MERGE_C R48, R48, R7, RZ ;  /* 0x000000073030723e */ /* 0x010fca00048070ff */
[----:B------:R-:W-:Y:S04]  /*709c0*/  STL [R1+0x2ef4], R48 ;  /* 0x002ef43001007387 */ /* 0x000fe80000100800 */
[----:B------:R-:W-:Y:S01]  /*709d0*/  STL.64 [R1+0x958], R60 ;  /* 0x0009583c01007387 */ /* 0x000fe20000100a00 */
[----:B------:R-:W-:-:S03]  /*709e0*/  F2FP.SATFINITE.E4M3.F32.PACK_AB_MERGE_C R7, R43, R44, RZ ;  /* 0x0000002c2b07723e */ /* 0x000fc600048070ff */
[----:B------:R-:W4:Y:S04]  /*709f0*/  LDL.LU R44, [R1+0x2d0] ;  /* 0x0002d000012c7983 */ /* 0x000f280000300800 */
[----:B------:R-:W4:Y:S04]  /*70a00*/  LDL.LU R43, [R1+0x2d4] ;  /* 0x0002d400012b7983 */ /* 0x000f280000300800 */
[----:B------:R0:W-:Y:S02]  /*70a10*/  STL [R1+0x300], R7 ;  /* 0x0003000701007387 */ /* 0x0001e40000100800 */
[----:B0-----:R-:W-:-:S02]  /*70a20*/  F2FP.SATFINITE.E4M3.F32.PACK_AB_MERGE_C R7, R6, R3, RZ ;  /* 0x000000030607723e */ /* 0x001fc400048070ff */
[----:B------:R-:W4:Y:S04]  /*70a30*/  LDL.LU R3, [R1+0x2d8] ;  /* 0x0002d80001037983 */ /* 0x000f280000300800 */
[----:B------:R-:W4:Y:S01]  /*70a40*/  LDL.LU R6, [R1+0x2dc] ;  /* 0x0002dc0001067983 */ /* 0x000f220000300800 */
[----:B------:R-:W-:Y:S02]  /*70a50*/  SHF.R.S32.HI R8, RZ, 0x1f, R4 ;  /* 0x0000001fff087819 */ /* 0x000fe40000011404 */
[----:B------:R-:W-:Y:S01]  /*70a60*/  IADD3 R60, P6, R4, R9, RZ ;  /* 0x00000009043c7210 */ /* 0x000fe20007fde0ff */
[----:B------:R0:W-:Y:S01]  /*70a70*/  STL [R1+0x304], R7 ;  /* 0x0003040701007387 */ /* 0x0001e20000100800 */
[----:B------:R-:W-:-:S03]  /*70a80*/  F2FP.SATFINITE.E4M3.F32.PACK_AB_MERGE_C R48, R59, R50, RZ ;  /* 0x000000323b30723e */ /* 0x000fc600048070ff */
[----:B------:R-:W-:Y:S01]  /*70a90*/  IMAD.X R61, R8, 0x1, R58, P6 ;  /* 0x00000001083d7824 */ /* 0x000fe200030e063a */
[----:B0-----:R-:W-:-:S04]  /*70aa0*/  F2FP.SATFINITE.E4M3.F32.PACK_AB_MERGE_C R7, R57, R53, RZ ;  /* 0x000000353907723e */ /* 0x001fc800048070ff */
[----:B------:R-:W-:Y:S04]  /*70ab0*/  STL.64 [R1+0x950], R60 ;  /* 0x0009503c01007387 */ /* 0x000fe80000100a00 */
[----:B------:R-:W-:Y:S04]  /*70ac0*/  STL [R1+0xc4], R48 ;  /* 0x0000c43001007387 */ /* 0x000fe80000100800 */
[----:B------:R2:W-:Y:S02]  /*70ad0*/  STL [R1+0xc8], R7 ;  /* 0x0000c80701007387 */ /* 0x0005e40000100800 */
[----:B--2---:R-:W-:-:S02]  /*70ae0*/  F2FP.SATFINITE.E4M3.F32.PACK_AB_MERGE_C R7, R55, R42, RZ ;  /* 0x0000002a3707723e */ /* 0x004fc400048070ff */
[----:B------:R-:W2:Y:S04]  /*70af0*/  LDL.LU R42, [R1+0x2c0] ;  /* 0x0002c000012a7983 */ /* 0x000ea80000300800 */
[----:B------:R-:W2:Y:S01]  /*70b00*/  LDL.LU R55, [R1+0x2c4] ;  /* 0x0002c40001377983 */ /* 0x000ea20000300800 */
[----:B---3--:R-:W-:-:S05]  /*70b10*/  IADD3 R52, P6, R4, R10, RZ ;  /* 0x0000000a04347210 */ /* 0x008fca0007fde0ff */
[----:B------:R-:W-:-:S05]  /*70b20*/  IMAD.X R53, R8, 0x1, R12, P6 ;  /* 0x0000000108357824 */ /* 0x000fca00030e060c */
[----:B------:R-:W-:Y:S04]  /*70b30*/  STL.64 [R1+0x948], R52 ;  /* 0x0009483401007387 */ /* 0x000fe80000100a00 */
[----:B------:R0:W-:Y:S02]  /*70b40*/  STL [R1+0x74], R7 ;  /* 0x0000740701007387 */ /* 0x0001e40000100800 */
[----:B0-----:R-:W-:Y:S02]  /*70b50*/  F2FP.SATFINITE.E4M3.F32.PACK_AB_MERGE_C R7, R40, R46, RZ ;  /* 0x0000002e2807723e */ /* 0x001fe400048070ff */
[----:B------:R-:W3:Y:S04]  /*70b60*/  LDL.LU R46, [R1+0x2c8] ;  /* 0x0002c800012e7983 */ /* 0x000ee80000300800 */
[----:B------:R-:W3:Y:S01]  /*70b70*/  LDL.LU R40, [R1+0x2cc] ;  /* 0x0002cc0001287983 */ /* 0x000ee20000300800 */
[----:B------:R-:W-:-:S02]  /*70b80*/  IADD3 R52, P6, R4, R11, RZ ;  /* 0x0000000b04347210 */ /* 0x000fc40007fde0ff */
[----:B------:R-:W-:-:S03]  /*70b90*/  F2FP.SATFINITE.E4M3.F32.PACK_AB_MERGE_C R2, R51, R2, RZ ;  /* 0x000000023302723e */ /* 0x000fc600048070ff */
[----:B------:R-:W-:Y:S01]  /*70ba0*/  IMAD.X R53, R8, 0x1, R14, P6 ;  /* 0x0000000108357824 */ /* 0x000fe200030e060e */
[----:B------:R-:W-:Y:S01]  /*70bb0*/  IADD3 R50, P6, R4, R13, RZ ;  /* 0x0000000d04327210 */ /* 0x000fe20007fde0ff */
[----:B------:R0:W-:Y:S01]  /*70bc0*/  STL [R1+0x78], R7 ;  /* 0x0000780701007387 */ /* 0x0001e20000100800 */
[----:B------:R-:W-:-:S03]  /*70bd0*/  F2FP.SATFINITE.E4M3.F32.PACK_AB_MERGE_C R0, R47, R0, RZ ;  /* 0x000000002f00723e */ /* 0x000fc600048070ff */
[----:B------:R-:W-:Y:S01]  /*70be0*/  IMAD.X R51, R8, 0x1, R15, P6 ;  /* 0x0000000108337824 */ /* 0x000fe200030e060f */
[----:B------:R-:W-:Y:S01]  /*70bf0*/  STL.64 [R1+0x940], R52 ;  /* 0x0009403401007387 */ /* 0x000fe20000100a00 */
[----:B0-----:R-:W-:-:S03]  /*70c00*/  F2FP.SATFINITE.E4M3.F32.PACK_AB_MERGE_C R7, R45, R5, RZ ;  /* 0x000000052d07723e */ /* 0x001fc600048070ff */
[----:B------:R-:W-:Y:S01]  /*70c10*/  STL [R1+0x44], R2 ;  /* 0x0000440201007387 */ /* 0x000fe20000100800 */
[----:B------:R-:W-:-:S03]  /*70c20*/  F2FP.SATFINITE.E4M3.F32.PACK_AB_MERGE_C R56, R49, R41, RZ ;  /* 0x000000293138723e */ /* 0x000fc600048070ff */
[----:B------:R-:W-:Y:S04]  /*70c30*/  STL [R1+0x48], R0 ;  /* 0x0000480001007387 */ /* 0x000fe80000100800 */
[----:B------:R-:W-:Y:S04]  /*70c40*/  STL [R1+0x2e88], R7 ;  /* 0x002e880701007387 */ /* 0x000fe80000100800 */
[----:B------:R0:W-:Y:S04]  /*70c50*/  STL.64 [R1+0x920], R50 ;  /* 0x0009203201007387 */ /* 0x0001e80000100a00 */
[----:B------:R-:W3:Y:S04]  /*70c60*/  LDL.LU R41, [R1+0x2b0] ;  /* 0x0002b00001297983 */ /* 0x000ee80000300800 */
[----:B------:R-:W3:Y:S01]  /*70c70*/  LDL.LU R49, [R1+0x2b4] ;  /* 0x0002b40001317983 */ /* 0x000ee20000300800 */
[----:B0-----:R-:W-:-:S03]  /*70c80*/  IADD3 R50, P6, R4, R16, RZ ;  /* 0x0000001004327210 */ /* 0x001fc60007fde0ff */
[----:B------:R0:W-:Y:S01]  /*70c90*/  STL [R1+0x2e8c], R56 ;  /* 0x002e8c3801007387 */ /* 0x0001e20000100800 */
[----:B----4-:R-:W-:Y:S01]  /*70ca0*/  F2FP.SATFINITE.E4M3.F32.PACK_AB_MERGE_C R0, R43, R44, RZ ;  /* 0x0000002c2b00723e */ /* 0x010fe200048070ff */
[----:B------:R-:W-:Y:S02]  /*70cb0*/  IMAD.X R51, R8, 0x1, R19, P6 ;  /* 0x0000000108337824 */ /* 0x000fe400030e0613 */
[----:B------:R-:W4:Y:S04]  /*70cc0*/  LDL.LU R54, [R1+0x2b8] ;  /* 0x0002b80001367983 */ /* 0x000f280000300800 */
[----:B------:R-:W4:Y:S04]  /*70cd0*/  LDL.LU R60, [R1+0x2bc] ;  /* 0x0002bc00013c7983 */ /* 0x000f280000300800 */
[----:B------:R-:W-:Y:S01]  /*70ce0*/  STL.64 [R1+0x938], R50 ;  /* 0x0009383201007387 */ /* 0x000fe20000100a00 */
[----:B0-----:R-:W-:-:S03]  /*70cf0*/  F2FP.SATFINITE.E4M3.F32.PACK_AB_MERGE_C R56, R6, R3, RZ ;  /* 0x000000030638723e */ /* 0x001fc600048070ff */
[----:B------:R-:W-:Y:S01]  /*70d00*/  STL [R1+0x2d0], R0 ;  /* 0x0002d00001007387 */ /* 0x000fe20000100800 */
[----:B------:R-:W-:-:S03]  /*70d10*/  IADD3 R6, P6, R4, R17, RZ ;  /* 0x0000001104067210 */ /* 0x000fc60007fde0ff */
[----:B------:R-:W4:Y:S04]  /*70d20*/  LDL.LU R5, [R1+0x2a0] ;  /* 0x0002a00001057983 */ /* 0x000f280000300800 */
[----:B------:R-:W4:Y:S04]  /*70d30*/  LDL.LU R45, [R1+0x2a4] ;  /* 0x0002a400012d7983 */ /* 0x000f280000300800 */
[----:B------:R-:W4:Y:S04]  /*70d40*/  LDL.LU R44, [R1+0x2a8] ;  /* 0x0002a800012c7983 */ /* 0x000f280000300800 */
[----:B------:R-:W4:Y:S01]  /*70d50*/  LDL.LU R3, [R1+0x2ac] ;  /* 0x0002ac0001037983 */ /* 0x000f220000300800 */
[----:B------:R-:W-:-:S03]  /*70d60*/  IMAD.X R7, R8, 0x1, R20, P6 ;  /* 0x0000000108077824 */ /* 0x000fc600030e0614 */
[----:B------:R-:W-:Y:S04]  /*70d70*/  STL [R1+0x2e94], R56 ;  /* 0x002e943801007387 */ /* 0x000fe80000100800 */
[----:B------:R-:W4:Y:S04]  /*70d80*/  LDL.LU R43, [R1+0xc90] ;  /* 0x000c9000012b7983 */ /* 0x000f280000300800 */
[----:B------:R0:W-:Y:S04]  /*70d90*/  STL.64 [R1+0x908], R6 ;  /* 0x0009080601007387 */ /* 0x0001e80000100a00 */
[----:B0-----:R-:W4:Y:S01]  /*70da0*/  LDL.LU R6, [R1+0xc94] ;  /* 0x000c940001067983 */ /* 0x001f220000300800 */
[----:B--2---:R-:W-:-:S03]  /*70db0*/  F2FP.SATFINITE.E4M3.F32.PACK_AB_MERGE_C R0, R55, R42, RZ ;  /* 0x0000002a3700723e */ /* 0x004fc600048070ff */
[----:B------:R-:W2:Y:S04]  /*70dc0*/  LDL.LU R42, [R1+0xc98] ;  /* 0x000c9800012a7983 */ /* 0x000ea80000300800 */
[----:B------:R-:W2:Y:S04]  /*70dd0*/  LDL.LU R55, [R1+0xc9c] ;  /* 0x000c9c0001377983 */ /* 0x000ea80000300800 */
[----:B------:R0:W-:Y:S01]  /*70de0*/  STL [R1+0x2c0], R0 ;  /* 0x0002c00001007387 */ /* 0x0001e20000100800 */
[----:B---3--:R-:W-:Y:S02]  /*70df0*/  F2FP.SATFINITE.E4M3.F32.PACK_AB_MERGE_C R52, R40, R46, RZ ;  /* 0x0000002e2834723e */ /* 0x008fe400048070ff */
[----:B------:R-:W-:-:S03]  /*70e00*/  IADD3 R46, P6, R4, R18, RZ ;  /* 0x00000012042e7210 */ /* 0x000fc60007fde0ff */
[----:B------:R-:W-:Y:S02]  /*70e10*/  STL [R1+0x2eb0], R52 ;  /* 0x002eb03401007387 */ /* 0x000fe40000100800 */
[----:B------:R-:W-:Y:S02]  /*70e20*/  IMAD.X R47, R8, 0x1, R21, P6 ;  /* 0x00000001082f7824 */ /* 0x000fe400030e0615 */
[----:B------:R-:W3:Y:S04]  /*70e30*/  LDL.LU R50, [R1+0xc80] ;  /* 0x000c800001327983 */ /* 0x000ee80000300800 */
[----:B------:R-:W3:Y:S04]  /*70e40*/  LDL.LU R59, [R1+0xc84] ;  /* 0x000c8400013b7983 */ /* 0x000ee80000300800 */
[----:B------:R-:W3:Y:S04]  /*70e50*/  LDL.LU R53, [R1+0xc88] ;  /* 0x000c880001357983 */ /* 0x000ee80000300800 */
[----:B------:R1:W-:Y:S04]  /*70e60*/  STL.64 [R1+0x900], R46 ;  /* 0x0009002e01007387 */ /* 0x0003e80000100a00 */
[----:B------:R-:W3:Y:S04]  /*70e70*/  LDL.LU R57, [R1+0xc8c] ;  /* 0x000c8c0001397983 */ /* 0x000ee80000300800 */
[----:B------:R-:W3:Y:S04]  /*70e80*/  LDL.LU R2, [R1+0x290] ;  /* 0x0002900001027983 */ /* 0x000ee80000300800 */
[----:B------:R-:W3:Y:S04]  /*70e90*/  LDL.LU R51, [R1+0x294] ;  /* 0x0002940001337983 */ /* 0x000ee80000300800 */
[----:B0-----:R-:W3:Y:S04]  /*70ea0*/  LDL.LU R0, [R1+0x298] ;  /* 0x0002980001007983 */ /* 0x001ee80000300800 */
[----:B-1----:R-:W3:Y:S04]  /*70eb0*/  LDL.LU R47, [R1+0x29c] ;  /* 0x00029c00012f7983 */ /* 0x002ee80000300800 */
[----:B------:R-:W3:Y:S04]  /*70ec0*/  LDL.LU R46, [R1+0x280] ;  /* 0x00028000012e7983 */ /* 0x000ee80000300800 */
[----:B------:R-:W3:Y:S01]  /*70ed0*/  LDL.LU R40, [R1+0x284] ;  /* 0x0002840001287983 */ /* 0x000ee20000300800 */
[----:B------:R-:W-:-:S05]  /*70ee0*/  F2FP.SATFINITE.E4M3.F32.PACK_AB_MERGE_C R7, R49, R41, RZ ;  /* 0x000000293107723e */ /* 0x000fca00048070ff */
[----:B------:R-:W-:Y:S04]  /*70ef0*/  STL [R1+0x2b0], R7 ;  /* 0x0002b00701007387 */ /* 0x000fe80000100800 */
[----:B------:R-:W3:Y:S04]  /*70f00*/  LDL.LU R41, [R1+0x288] ;  /* 0x0002880001297983 */ /* 0x000ee80000300800 */
[----:B------:R-:W3:Y:S01]  /*70f10*/  LDL.LU R49, [R1+0x28c] ;  /* 0x00028c0001317983 */ /* 0x000ee20000300800 */
[----:B----4-:R-:W-:Y:S02]  /*70f20*/  F2FP.SATFINITE.E4M3.F32.PACK_AB_MERGE_C R54, R60, R54, RZ ;  /* 0x000000363c36723e */ /* 0x010fe400048070ff */
[----:B------:R-:W-:-:S02]  /*70f30*/  IADD3 R60, P6, R4, R22, RZ ;  /* 0x00000016043c7210 */ /* 0x000fc40007fde0ff */
[----:B------:R-:W-:-:S03]  /*70f40*/  F2FP.SATFINITE.E4M3.F32.PACK_AB_MERGE_C R5, R45, R5, RZ ;  /* 0x000000052d05723e */ /* 0x000fc600048070ff */
[----:B------:R-:W-:Y:S01]  /*70f50*/  IMAD.X R61, R8, 0x1, R24, P6 ;  /* 0x00000001083d7824 */ /* 0x000fe200030e0618 */
[----:B------:R-:W-:Y:S01]  /*70f60*/  STL [R1+0x2ef8], R54 ;  /* 0x002ef83601007387 */ /* 0x000fe20000100800 */
[----:B------:R-:W-:Y:S02]  /*70f70*/  F2FP.SATFINITE.E4M3.F32.PACK_AB_MERGE_C R3, R3, R44, RZ ;  /* 0x0000002c0303723e */ /* 0x000fe400048070ff */
[----:B------:R-:W-:Y:S01]  /*70f80*/  IADD3 R44, P6, R4, R23, RZ ;  /* 0x00000017042c7210 */ /* 0x000fe20007fde0ff */
[----:B------:R-:W-:Y:S04]  /*70f90*/  STL.64 [R1+0x8d8], R60 ;  /* 0x0008d83c01007387 */ /* 0x000fe80000100a00 */
[----:B------:R0:W-:Y:S01]  /*70fa0*/  STL [R1+0xcc], R5 ;  /* 0x0000cc0501007387 */ /* 0x0001e20000100800 */
[----:B------:R-:W-:-:S03]  /*70fb0*/  IMAD.X R45, R8, 0x1, R25, P6 ;  /* 0x00000001082d7824 */ /* 0x000fc600030e0619 */
[----:B------:R1:W-:Y:S04]  /*70fc0*/  STL [R1+0x2a0], R3 ;  /* 0x0002a00301007387 */ /* 0x0003e80000100800 */
[----:B0-----:R-:W4:Y:S04]  /*70fd0*/  LDL.LU R5, [R1+0x270] ;  /* 0x0002700001057983 */ /* 0x001f280000300800 */
[----:B-1----:R-:W4:Y:S01]  /*70fe0*/  LDL.LU R3, [R1+0x274] ;  /* 0x0002740001037983 */ /* 0x002f220000300800 */
[----:B------:R-:W-:-:S03]  /*70ff0*/  F2FP.SATFINITE.E4M3.F32.PACK_AB_MERGE_C R7, R6, R43, RZ ;  /* 0x0000002b0607723e */ /* 0x000fc600048070ff */
[----:B------:R0:W-:Y:S04]  /*71000*/  STL.64 [R1+0x918], R44 ;  /* 0x0009182c01007387 */ /* 0x0001e80000100a00 */
[----:B------:R-:W4:Y:S04]  /*71010*/  LDL.LU R43, [R1+0x278] ;  /* 0x00027800012b7983 */ /* 0x000f280000300800 */
[----:B------:R-:W4:Y:S01]  /*71020*/  LDL.LU R6, [R1+0x27c] ;  /* 0x00027c0001067983 */ /* 0x000f220000300800 */
[----:B0-----:R-:W-:-:S03]  /*71030*/  IADD3 R44, P6, R4, R26, RZ ;  /* 0x0000001a042c7210 */ /* 0x001fc60007fde0ff */
[----:B------:R2:W-:Y:S02]  /*71040*/  STL [R1+0x7c], R7 ;  /* 0x00007c0701007387 */ /* 0x0005e40000100800 */
[----:B------:R-:W-:Y:S01]  /*71050*/  IMAD.X R45, R8, 0x1, R29, P6 ;  /* 0x00000001082d7824 */ /* 0x000fe200030e061d */
[----:B------:R-:W-:Y:S02]  /*71060*/  IADD3 R52, P6, R4, R27, RZ ;  /* 0x0000001b04347210 */ /* 0x000fe40007fde0ff */
[----:B--2---:R-:W-:-:S05]  /*71070*/  F2FP.SATFINITE.E4M3.F32.PACK_AB_MERGE_C R7, R55, R42, RZ ;  /* 0x0000002a3707723e */ /* 0x004fca00048070ff */
[----:B------:R-:W-:Y:S04]  /*71080*/  STL [R1+0x80], R7 ;  /* 0x0000800701007387 */ /* 0x000fe80000100800 */
[----:B------:R0:W-:Y:S04]  /*71090*/  STL.64 [R1+0x910], R44 ;  /* 0x0009102c01007387 */ /* 0x0001e80000100a00 */
[----:B0-----:R-:W2:Y:S04]  /*710a0*/  LDL.LU R45, [R1+0x260] ;  /* 0x00026000012d7983 */ /* 0x001ea80000300800 */
[----:B------:R-:W2:Y:S04]  /*710b0*/  LDL.LU R55, [R1+0x264] ;  /* 0x0002640001377983 */ /* 0x000ea80000300800 */
[----:B------:R-:W2:Y:S04]  /*710c0*/  LDL.LU R44, [R1+0x268] ;  /* 0x00026800012c7983 */ /* 0x000ea80000300800 */
[----:B------:R-:W2:Y:S01]  /*710d0*/  LDL.LU R42, [R1+0x26c] ;  /* 0x00026c00012a7983 */ /* 0x000ea20000300800 */
[----:B---3--:R-:W-:-:S05]  /*710e0*/  F2FP.SATFINITE.E4M3.F32.PACK_AB_MERGE_C R48, R59, R50, RZ ;  /* 0x000000323b30723e */ /* 0x008fca00048070ff */
[----:B------:R-:W-:Y:S01]  /*710f0*/  STL [R1+0x50], R48 ;  /* 0x0000503001007387 */ /* 0x000fe20000100800 */
[----:B------:R-:W-:Y:S01]  /*71100*/  F2FP.SATFINITE.E4M3.F32.PACK_AB_MERGE_C R7, R57, R53, RZ ;  /* 0x000000353907723e */ /* 0x000fe200048070ff */
[----:B------:R-:W-:Y:S01]  /*71110*/  IMAD.X R53, R8, 0x1, R31, P6 ;  /* 0x0000000108357824 */ /* 0x000fe200030e061f */
[----:B------:R-:W-:-:S03]  /*71120*/  IADD3 R50, P6, R4, R28, RZ ;  /* 0x0000001c04327210 */ /* 0x000fc60007fde0ff */
[----:B------:R-:W-:Y:S01]  /*71130*/  STL [R1+0x54], R7 ;  /* 0x0000540701007387 */ /* 0x000fe20000100800 */
[----:B------:R-:W-:-:S03]  /*71140*/  F2FP.SATFINITE.E4M3.F32.PACK_AB_MERGE_C R2, R51, R2, RZ ;  /* 0x000000023302723e */ /* 0x000fc600048070ff */
[----:B------:R-:W-:Y:S01]  /*71150*/  STL.64 [R1+0x8e8], R52 ;  /* 0x0008e83401007387 */ /* 0x000fe20000100a00 */
[----:B------:R-:W-:-:S03]  /*71160*/  F2FP.SATFINITE.E4M3.F32.PACK_AB_MERGE_C R0, R47, R0, RZ ;  /* 0x000000002f00723e */ /* 0x000fc600048070ff */
[----:B------:R-:W-:Y:S01]  /*71170*/  STL [R1+0x2c], R2 ;  /* 0x00002c0201007387 */ /* 0x000fe20000100800 */
[----:B------:R-:W-:-:S03]  /*71180*/  IMAD.X R51, R8, 0x1, R32, P6 ;  /* 0x0000000108337824 */ /* 0x000fc600030e0620 */
[----:B------:R0:W-:Y:S02]  /*71190*/  STL [R1+0x28], R0 ;  /* 0x0000280001007387 */ /* 0x0001e40000100800 */
[----:B0-----:R-:W-:-:S05]  /*711a0*/  F2FP.SATFINITE.E4M3.F32.PACK_AB_MERGE_C R0, R40, R46, RZ ;  /* 0x0000002e2800723e */ /* 0x001fca00048070ff */
[----:B------:R-:W-:Y:S04]  /*711b0*/  STL [R1+0x2e90], R0 ;  /* 0x002e900001007387 */ /* 0x000fe80000100800 */
[----:B------:R0:W-:Y:S04]  /*711c0*/  STL.64 [R1+0x930], R50 ;  /* 0x0009303201007387 */ /* 0x0001e80000100a00 */
[----:B------:R-:W3:Y:S04]  /*711d0*/  LDL.LU R47, [R1+0x250] ;  /* 0x00025000012f7983 */ /* 0x000ee80000300800 */
[----:B------:R-:W3:Y:S01]  /*711e0*/  LDL.LU R46, [R1+0x254] ;  /* 0x00025400012e7983 */ /* 0x000ee20000300800 */
[----:B------:R-:W-:-:S03]  /*711f0*/  F2FP.SATFINITE.E4M3.F32.PACK_AB_MERGE_C R57, R49, R41, RZ ;  /* 0x000000293139723e */ /* 0x000fc600048070ff */
[----:B------:R-:W3:Y:S04]  /*71200*/  LDL.LU R40, [R1+0x258] ;  /* 0x0002580001287983 */ /* 0x000ee80000300800 */
[----:B------:R-:W3:Y:S01]  /*71210*/  LDL.LU R49, [R1+0x25c] ;  /* 0x00025c0001317983 */ /* 0x000ee20000300800 */
[----:B0-----:R-:W-:-:S03]  /*71220*/  IADD3 R50, P6, R4, R30, RZ ;  /* 0x0000001e04327210 */ /* 0x001fc60007fde0ff */
[----:B------:R-:W-:Y:S02]  /*71230*/  STL [R1+0x2e80], R57 ;  /* 0x002e803901007387 */ /* 0x000fe40000100800 */
[----:B------:R-:W-:Y:S02]  /*71240*/  IMAD.X R51, R8, 0x1, R33, P6 ;  /* 0x0000000108337824 */ /* 0x000fe400030e0621 */
[----:B------:R-:W3:Y:S04]  /*71250*/  LDL.LU R59, [R1+0x240] ;  /* 0x00024000013b7983 */ /* 0x000ee80000300800 */
[----:B------:R-:W3:Y:S01]  /*71260*/  LDL.LU R41, [R1+0x244] ;  /* 0x0002440001297983 */ /* 0x000ee20000300800 */
[----:B----4-:R-:W-:-:S03]  /*71270*/  F2FP.SATFINITE.E4M3.F32.PACK_AB_MERGE_C R3, R3, R5, RZ ;  /* 0x000000050303723e */ /* 0x010fc600048070ff */
[----:B------:R-:W-:Y:S04]  /*71280*/  STL.64 [R1+0x928], R50 ;  /* 0x0009283201007387 */ /* 0x000fe80000100a00 */
[----:B------:R0:W-:Y:S01]  /*71290*/  STL [R1+0x2ea0], R3 ;  /* 0x002ea00301007387 */ /* 0x0001e20000100800 */
[----:B------:R-:W-:Y:S02]  /*712a0*/  F2FP.SATFINITE.E4M3.F32.PACK_AB_MERGE_C R0, R6, R43, RZ ;  /* 0x0000002b0600723e */ /* 0x000fe400048070ff */
[----:B------:R-:W-:Y:S01]  /*712b0*/  IADD3 R6, P6, R4, R34, RZ ;  /* 0x0000002204067210 */ /* 0x000fe20007fde0ff */
[----:B0-----:R-:W4:Y:S04]  /*712c0*/  LDL.LU R3, [R1+0x4] ;  /* 0x0000040001037983 */ /* 0x001f280000300800 */
[----:B------:R-:W-:Y:S01]  /*712d0*/  IMAD.X R7, R8, 0x1, R36, P6 ;  /* 0x0000000108077824 */ /* 0x000fe200030e0624 */
[----:B------:R-:W-:Y:S04]  /*712e0*/  STL [R1+0xc80], R0 ;  /* 0x000c800001007387 */ /* 0x000fe80000100800 */
[----:B------:R-:W4:Y:S04]  /*712f0*/  LDL.LU R43, [R1+0x248] ;  /* 0x00024800012b7983 */ /* 0x000f280000300800 */
[----:B------:R0:W-:Y:S04]  /*71300*/  STL.64 [R1+0x8f8], R6 ;  /* 0x0008f80601007387 */ /* 0x0001e80000100a00 */
[----:B0-----:R-:W4:Y:S01]  /*71310*/  LDL.LU R6, [R1+0x24c] ;  /* 0x00024c0001067983 */ /* 0x001f220000300800 */
[----:B------:R-:W-:-:S02]  /*71320*/  IADD3 R54, P6, R4, R35, RZ ;  /* 0x0000002304367210 */ /* 0x000fc40007fde0ff */
[----:B--2---:R-:W-:-:S05]  /*71330*/  F2FP.SATFINITE.E4M3.F32.PACK_AB_MERGE_C R55, R55, R45, RZ ;  /* 0x0000002d3737723e */ /* 0x004fca00048070ff */
[----:B------:R0:W-:Y:S04]  /*71340*/  STL [R1+0x2eb4], R55 ;  /* 0x002eb43701007387 */ /* 0x0001e80000100800 */
[----:B------:R-:W2:Y:S04]  /*71350*/  LDL.LU R2, [R1+0xc70] ;  /* 0x000c700001027983 */ /* 0x000ea80000300800 */
[----:B------:R-:W2:Y:S01]  /*71360*/  LDL.LU R51, [R1+0xc74] ;  /* 0x000c740001337983 */ /* 0x000ea20000300800 */
[----:B------:R-:W-:-:S03]  /*71370*/  F2FP.SATFINITE.E4M3.F32.PACK_AB_MERGE_C R53, R42, R44, RZ ;  /* 0x0000002c2a35723e */ /* 0x000fc600048070ff */
[----:B------:R-:W2:Y:S04]  /*71380*/  LDL.LU R5, [R1+0xc78] ;  /* 0x000c780001057983 */ /* 0x000ea80000300800 */
[----:B------:R-:W2:Y:S04]  /*71390*/  LDL.LU R45, [R1+0xc7c] ;  /* 0x000c7c00012d7983 */ /* 0x000ea80000300800 */
[----:B------:R-:W2:Y:S04]  /*713a0*/  LDL.LU R44, [R1+0xc60] ;  /* 0x000c6000012c7983 */ /* 0x000ea80000300800 */
[----:B------:R-:W2:Y:S01]  /*713b0*/  LDL.LU R42, [R1+0xc64] ;  /* 0x000c6400012a7983 */ /* 0x000ea20000300800 */
[----:B0-----:R-:W-:-:S03]  /*713c0*/  IMAD.X R55, R8, 0x1, R38, P6 ;  /* 0x0000000108377824 */ /* 0x001fc600030e0626 */
[----:B------:R-:W-:Y:S04]  /*713d0*/  STL [R1+0x2eac], R53 ;  /* 0x002eac3501007387 */ /* 0x000fe80000100800 */
[----:B------:R0:W-:Y:S04]  /*713e0*/  STL.64 [R1+0x2fa8], R34 ;  /* 0x002fa82201007387 */ /* 0x0001e80000100a00 */
[----:B------:R-:W-:Y:S01]  /*713f0*/  STL.64 [R1+0x8f0], R54 ;  /* 0x0008f03601007387 */ /* 0x000fe20000100a00 */
[----:B0-----:R-:W-:-:S05]  /*71400*/  IADD3 R34, P6, R4, R37, RZ ;  /* 0x0000002504227210 */ /* 0x001fca0007fde0ff */
[----:B------:R-:W-:Y:S01]  /*71410*/  IMAD.X R35, R8, 0x1, R39, P6 ;  /* 0x0000000108237824 */ /* 0x000fe200030e0627 */
[----:B---3--:R-:W-:-:S05]  /*71420*/  F2FP.SATFINITE.E4M3.F32.PACK_AB_MERGE_C R4, R46, R47, RZ ;  /* 0x0000002f2e04723e */ /* 0x008fca00048070ff */
[----:B------:R-:W-:Y:S04]  /*71430*/  STL [R1+0x2efc], R4 ;  /* 0x002efc0401007387 */ /* 0x000fe80000100800 */
[----:B------:R0:W-:Y:S04]  /*71440*/  STL.64 [R1+0x8e0], R34 ;  /* 0x0008e02201007387 */ /* 0x0001e80000100a00 */
[----:B------:R-:W3:Y:S04]  /*71450*/  LDL.LU R56, [R1+0xc68] ;  /* 0x000c680001387983 */ /* 0x000ee80000300800 */
[----:B------:R-:W3:Y:S01]  /*71460*/  LDL.LU R7, [R1+0xc6c] ;  /* 0x000c6c0001077983 */ /* 0x000ee20000300800 */
[----:B------:R-:W-:-:S03]  /*71470*/  F2FP.SATFINITE.E4M3.F32.PACK_AB_MERGE_C R49, R49, R40, RZ ;  /* 0x000000283131723e */ /* 0x000fc600048070ff */
[----:B------:R-:W3:Y:S04]  /*71480*/  LDL.LU R48, [R1+0x230] ;  /* 0x0002300001307983 */ /* 0x000ee80000300800 */
[----:B------:R-:W3:Y:S04]  /*71490*/  LDL.LU R46, [R1+0x234] ;  /* 0x00023400012e7983 */ /* 0x000ee80000300800 */
[----:B------:R-:W3:Y:S04]  /*714a0*/  LDL.LU R47, [R1+0x238] ;  /* 0x00023800012f7983 */ /* 0x000ee80000300800 */
[----:B------:R-:W3:Y:S01]  /*714b0*/  LDL.LU R40, [R1+0x23c] ;  /* 0x00023c0001287983 */ /* 0x000ee20000300800 */
[----:B------:R-:W-:-:S03]  /*714c0*/  F2FP.SATFINITE.E4M3.F32.PACK_AB_MERGE_C R0, R41, R59, RZ ;  /* 0x0000003b2900723e */ /* 0x000fc600048070ff */
[----:B------:R-:W-:Y:S01]  /*714d0*/  STL [R1+0x2f00], R49 ;  /* 0x002f003101007387 */ /* 0x000fe20000100800 */
[----:B----4-:R-:W-:Y:S02]  /*714e0*/  SHF.R.S32.HI R8, RZ, 0x1f, R3 ;  /* 0x0000001fff087819 */ /* 0x010fe40000011403 */
[----:B0-----:R-:W-:Y:S01]  /*714f0*/  IADD3 R34, P6, R3, R9, RZ ;  /* 0x0000000903227210 */ /* 0x001fe20007fde0ff */
[----:B------:R-:W-:Y:S04]  /*71500*/  STL [R1+0x8c], R0 ;  /* 0x00008c0001007387 */ /* 0x000fe80000100800 */
[----:B------:R-:W4:Y:S01]  /*71510*/  LDL.LU R50, [R1+0x220] ;  /* 0x0002200001327983 */ /* 0x000f220000300800 */
[----:B------:R-:W-:-:S03]  /*71520*/  IMAD.X R35, R8, 0x1, R58, P6 ;  /* 0x0000000108237824 */ /* 0x000fc600030e063a */
[----:B------:R-:W4:Y:S04]  /*71530*/  LDL.LU R41, [R1+0x224] ;  /* 0x0002240001297983 */ /* 0x000f280000300800 */
[----:B------:R0:W-:Y:S01]  /*71540*/  STL.64 [R1+0x8d0], R34 ;  /* 0x0008d02201007387 */ /* 0x0001e20000100a00 */
[----:B------:R-:W-:-:S03]  /*71550*/  F2FP.SATFINITE.E4M3.F32.PACK_AB_MERGE_C R4, R6, R43, RZ ;  /* 0x0000002b0604723e */ /* 0x000fc600048070ff */
[----:B------:R-:W4:Y:S04]  /*71560*/  LDL.LU R43, [R1+0x228] ;  /* 0x00022800012b7983 */ /* 0x000f280000300800 */
[----:B------:R-:W4:Y:S01]  /*71570*/  LDL.LU R6, [R1+0x22c] ;  /* 0x00022c0001067983 */ /* 0x000f220000300800 */
[----:B0-----:R-:W-:-:S03]  /*71580*/  IADD3 R34, P6, R3, R10, RZ ;  /* 0x0000000a03227210 */ /* 0x001fc60007fde0ff */
[----:B------:R-:W-:Y:S02]  /*71590*/  STL [R1+0x2f10], R4 ;  /* 0x002f100401007387 */ /* 0x000fe40000100800 */
[----:B------:R-:W-:Y:S01]  /*715a0*/  IMAD.X R35, R8, 0x1, R12, P6 ;  /* 0x0000000108237824 */ /* 0x000fe200030e060c */
[----:B--2---:R-:W-:-:S05]  /*715b0*/  F2FP.SATFINITE.E4M3.F32.PACK_AB_MERGE_C R2, R51, R2, RZ ;  /* 0x000000023302723e */ /* 0x004fca00048070ff */
[----:B------:R0:W-:Y:S04]  /*715c0*/  STL [R1+0x2f2c], R2 ;  /* 0x002f2c0201007387 */ /* 0x0001e80000100800 */
[----:B------:R-:W2:Y:S04]  /*715d0*/  LDL.LU R61, [R1+0x210] ;  /* 0x00021000013d7983 */ /* 0x000ea80000300800 */
[----:B------:R-:W2:Y:S01]  /*715e0*/  LDL.LU R60, [R1+0x214] ;  /* 0x00021400013c7983 */ /* 0x000ea20000300800 */
[----:B0-----:R-:W-:-:S03]  /*715f0*/  F2FP.SATFINITE.E4M3.F32.PACK_AB_MERGE_C R2, R45, R5, RZ ;  /* 0x000000052d02723e */ /* 0x001fc600048070ff */
[----:B------:R0:W-:Y:S01]  /*71600*/  STL.64 [R1+0x8c8], R34 ;  /* 0x0008c82201007387 */ /* 0x0001e20000100a00 */
[----:B------:R-:W-:-:S03]  /*71610*/  F2FP.SATFINITE.E4M3.F32.PACK_AB_MERGE_C R0, R42, R44, RZ ;  /* 0x0000002c2a00723e */ /* 0x000fc600048070ff */
[----:B------:R-:W2:Y:S04]  /*71620*/  LDL.LU R59, [R1+0x218] ;  /* 0x00021800013b7983 */ /* 0x000ea80000300800 */
[----:B------:R-:W-:Y:S04]  /*71630*/  STL [R1+0x68], R2 ;  /* 0x0000680201007387 */ /* 0x000fe80000100800 */
[----:B------:R-:W2:Y:S04]  /*71640*/  LDL.LU R51, [R1+0x21c] ;  /* 0x00021c0001337983 */ /* 0x000ea80000300800 */
[----:B------:R-:W-:Y:S04]  /*71650*/  STL [R1+0x30], R0 ;  /* 0x0000300001007387 */ /* 0x000fe80000100800 */
[----:B------:R-:W2:Y:S01]  /*71660*/  LDL.LU R5, [R1+0x200] ;  /* 0x0002000001057983 */ /* 0x000ea20000300800 */
[----:B0-----:R-:W-:-:S03]  /*71670*/  IADD3 R34, P6, R3, R11, RZ ;  /* 0x0000000b03227210 */ /* 0x001fc60007fde0ff */
[----:B------:R-:W2:Y:S02]  /*71680*/  LDL.LU R45, [R1+0x204] ;  /* 0x00020400012d7983 */ /* 0x000ea40000300800 */
[----:B------:R-:W-:Y:S02]  /*71690*/  IMAD.X R35, R8, 0x1, R14, P6 ;  /* 0x0000000108237824 */ /* 0x000fe400030e060e */
[----:B------:R-:W2:Y:S04]  /*716a0*/  LDL.LU R44, [R1+0x208] ;  /* 0x00020800012c7983 */ /* 0x000ea80000300800 */
[----:B------:R-:W2:Y:S04]  /*716b0*/  LDL.LU R42, [R1+0x20c] ;  /* 0x00020c00012a7983 */ /* 0x000ea80000300800 */
[----:B------:R0:W-:Y:S02]  /*716c0*/  STL.64 [R1+0x8c0], R34 ;  /* 0x0008c02201007387 */ /* 0x0001e40000100a00 */
[----:B0-----:R-:W-:-:S05]  /*716d0*/  IADD3 R34, P6, R3, R13, RZ ;  /* 0x0000000d03227210 */ /* 0x001fca0007fde0ff */
[----:B------:R-:W-:Y:S01]  /*716e0*/  IMAD.X R35, R8, 0x1, R15, P6 ;  /* 0x0000000108237824 */ /* 0x000fe200030e060f */
[----:B---3--:R-:W-:-:S05]  /*716f0*/  F2FP.SATFINITE.E4M3.F32.PACK_AB_MERGE_C R0, R7, R56, RZ ;  /* 0x000000380700723e */ /* 0x008fca00048070ff */
[----:B------:R-:W-:Y:S04]  /*71700*/  STL [R1+0x34], R0 ;  /* 0x0000340001007387 */ /* 0x000fe80000100800 */
[----:B------:R-:W3:Y:S04]  /*71710*/  LDL.LU R57, [R1+0x1f0] ;  /* 0x0001f00001397983 */ /* 0x000ee80000300800 */
[----:B------:R-:W3:Y:S01]  /*71720*/  LDL.LU R54, [R1+0x1f4] ;  /* 0x0001f40001367983 */ /* 0x000ee20000300800 */
[----:B------:R-:W-:Y:S02]  /*71730*/  F2FP.SATFINITE.E4M3.F32.PACK_AB_MERGE_C R46, R46, R48, RZ ;  /* 0x000000302e2e723e */ /* 0x000fe400048070ff */
[----:B------:R-:W-:Y:S01]  /*71740*/  F2FP.SATFINITE.E4M3.F32.PACK_AB_MERGE_C R47, R40, R47, RZ ;  /* 0x0000002f282f723e */ /* 0x000fe200048070ff */
[----:B------:R0:W-:Y:S04]  /*71750*/  STL.64 [R1+0x8b8], R34 ;  /* 0x0008b82201007387 */ /* 0x0001e80000100a00 */
[----:B------:R-:W3:Y:S04]  /*71760*/  LDL.LU R48, [R1+0x1f8] ;  /* 0x0001f80001307983 */ /* 0x000ee80000300800 */
[----:B------:R-:W3:Y:S01]  /*71770*/  LDL.LU R40, [R1+0x1fc] ;  /* 0x0001fc0001287983 */ /* 0x000ee20000300800 */
[----:B0-----:R-:W-:-:S03]  /*71780*/  IADD3 R34, P6, R3, R16, RZ ;  /* 0x0000001003227210 */ /* 0x001fc60007fde0ff */
[----:B------:R-:W-:Y:S01]  /*71790*/  STL.64 [R1+0x2f50], R46 ;  /* 0x002f502e01007387 */ /* 0x000fe20000100a00 */
[----:B----4-:R-:W-:Y:S01]  /*717a0*/  F2FP.SATFINITE.E4M3.F32.PACK_AB_MERGE_C R50, R41, R50, RZ ;  /* 0x000000322932723e */ /* 0x010fe200048070ff */
[----:B------:R-:W-:-:S04]  /*717b0*/  IMAD.X R35, R8, 0x1, R19, P6 ;  /* 0x0000000108237824 */ /* 0x000fc800030e0613 */
[----:B------:R-:W-:Y:S04]  /*717c0*/  STL [R1+0x2f14], R50 ;  /* 0x002f143201007387 */ /* 0x000fe80000100800 */
[----:B------:R-:W4:Y:S04]  /*717d0*/  LDL.LU R52, [R1+0x1e0] ;  /* 0x0001e00001347983 */ /* 0x000f280000300800 */
        /* <DEDUP_REMOVED lines=8> */
[----:B------:R-:W-:Y:S02]  /*71860*/  IADD3 R4, P6, R3, R18, RZ ;  /* 0x0000001203047210 */ /* 0x000fe40007fde0ff */
[----:B--2---:R-:W-:-:S05]  /*71870*/  F2FP.SATFINITE.E4M3.F32.PACK_AB_MERGE_C R56, R60, R61, RZ ;  /* 0x0000003d3c38723e */ /* 0x004fca00048070ff */
[----:B------:R-:W-:Y:S01]  /*71880*/  STL [R1+0x2f1c], R56 ;  /* 0x002f1c3801007387 */ /* 0x000fe20000100800 */
[----:B------:R-:W-:-:S05]  /*71890*/  F2FP.SATFINITE.E4M3.F32.PACK_AB_MERGE_C R0, R51, R59, RZ ;  /* 0x0000003b3300723e */ /* 0x000fca00048070ff */
[----:B------:R-:W-:Y:S04]  /*718a0*/  STL [R1+0x2f28], R0 ;  /* 0x002f280001007387 */ /* 0x000fe80000100800 */
[----:B------:R0:W-:Y:S01]  /*718b0*/  STL.64 [R1+0x8a8], R34 ;  /* 0x0008a82201007387 */ /* 0x0001e20000100a00 */
[----:B------:R-:W-:Y:S01]  /*718c0*/  F2FP.SATFINITE.E4M3.F32.PACK_AB_MERGE_C R55, R45, R5, RZ ;  /* 0x000000052d37723e */ /* 0x000fe200048070ff */
[----:B------:R-:W-:Y:S02]  /*718d0*/  IMAD.X R5, R8, 0x1, R21, P6 ;  /* 0x0000000108057824 */ /* 0x000fe400030e0615 */
[----:B------:R-:W2:Y:S04]  /*718e0*/  LDL.LU R61, [R1+0xc50] ;  /* 0x000c5000013d7983 */ /* 0x000ea80000300800 */
[----:B------:R-:W2:Y:S04]  /*718f0*/  LDL.LU R60, [R1+0xc54] ;  /* 0x000c5400013c7983 */ /* 0x000ea80000300800 */
[----:B------:R1:W-:Y:S04]  /*71900*/  STL.64 [R1+0x8a0], R4 ;  /* 0x0008a00401007387 */ /* 0x0003e80000100a00 */
[----:B------:R-:W2:Y:S04]  /*71910*/  LDL.LU R59, [R1+0xc58] ;  /* 0x000c5800013b7983 */ /* 0x000ea80000300800 */
[----:B------:R-:W2:Y:S01]  /*71920*/  LDL.LU R51, [R1+0xc5c] ;  /* 0x000c5c0001337983 */ /* 0x000ea20000300800 */
[----:B0-----:R-:W-:-:S02]  /*71930*/  IADD3 R34, P6, R3, R22, RZ ;  /* 0x0000001603227210 */ /* 0x001fc40007fde0ff */
[----:B------:R-:W-:Y:S01]  /*71940*/  F2FP.SATFINITE.E4M3.F32.PACK_AB_MERGE_C R53, R42, R44, RZ ;  /* 0x0000002c2a35723e */ /* 0x000fe200048070ff */
[----:B-1----:R-:W2:Y:S02]  /*71950*/  LDL.LU R5, [R1+0xc40] ;  /* 0x000c400001057983 */ /* 0x002ea40000300800 */
[----:B------:R-:W-:Y:S02]  /*71960*/  IMAD.X R35, R8, 0x1, R24, P6 ;  /* 0x0000000108237824 */ /* 0x000fe400030e0618 */
[----:B------:R-:W2:Y:S04]  /*71970*/  LDL.LU R45, [R1+0xc44] ;  /* 0x000c4400012d7983 */ /* 0x000ea80000300800 */
[----:B------:R-:W2:Y:S04]  /*71980*/  LDL.LU R44, [R1+0xc48] ;  /* 0x000c4800012c7983 */ /* 0x000ea80000300800 */
[----:B------:R-:W2:Y:S04]  /*71990*/  LDL.LU R42, [R1+0xc4c] ;  /* 0x000c4c00012a7983 */ /* 0x000ea80000300800 */
[----:B------:R-:W-:Y:S01]  /*719a0*/  STL [R1+0x2f38], R53 ;  /* 0x002f383501007387 */ /* 0x000fe20000100800 */
[----:B---3--:R-:W-:-:S05]  /*719b0*/  F2FP.SATFINITE.E4M3.F32.PACK_AB_MERGE_C R54, R54, R57, RZ ;  /* 0x000000393636723e */ /* 0x008fca00048070ff */
[----:B------:R-:W-:Y:S04]  /*719c0*/  STL.64 [R1+0x2f08], R54 ;  /* 0x002f083601007387 */ /* 0x000fe80000100a00 */
[----:B------:R0:W-:Y:S01]  /*719d0*/  STL.64 [R1+0x898], R34 ;  /* 0x0008982201007387 */ /* 0x0001e20000100a00 */
[----:B------:R-:W-:-:S03]  /*719e0*/  F2FP.SATFINITE.E4M3.F32.PACK_AB_MERGE_C R48, R40, R48, RZ ;  /* 0x000000302830723e */ /* 0x000fc600048070ff */
[----:B0-----:R-:W3:Y:S04]  /*719f0*/  LDL.LU R35, [R1+0x1d0] ;  /* 0x0001d00001237983 */ /* 0x001ee80000300800 */
[----:B------:R-:W3:Y:S01]  /*71a00*/  LDL.LU R40, [R1+0x1d4] ;  /* 0x0001d40001287983 */ /* 0x000ee20000300800 */
[----:B------:R-:W-:-:S03]  /*71a10*/  IADD3 R46, P6, R3, R23, RZ ;  /* 0x00000017032e7210 */ /* 0x000fc60007fde0ff */
[----:B------:R-:W3:Y:S02]  /*71a20*/  LDL.LU R55, [R1+0x1d8] ;  /* 0x0001d80001377983 */ /* 0x000ee40000300800 */
[----:B------:R-:W-:Y:S01]  /*71a30*/  IMAD.X R47, R8, 0x1, R25, P6 ;  /* 0x00000001082f7824 */ /* 0x000fe200030e0619 */
[----:B----4-:R-:W-:Y:S02]  /*71a40*/  F2FP.SATFINITE.E4M3.F32.PACK_AB_MERGE_C R7, R41, R52, RZ ;  /* 0x000000342907723e */ /* 0x010fe400048070ff */
[----:B------:R-:W-:Y:S02]  /*71a50*/  F2FP.SATFINITE.E4M3.F32.PACK_AB_MERGE_C R4, R6, R43, RZ ;  /* 0x0000002b0604723e */ /* 0x000fe400048070ff */
[----:B------:R-:W4:Y:S04]  /*71a60*/  LDL.LU R43, [R1+0x1dc] ;  /* 0x0001dc00012b7983 */ /* 0x000f280000300800 */
[----:B------:R0:W-:Y:S04]  /*71a70*/  STL.64 [R1+0x890], R46 ;  /* 0x0008902e01007387 */ /* 0x0001e80000100a00 */
        /* <DEDUP_REMOVED lines=9> */
[----:B------:R-:W4:Y:S01]  /*71b10*/  LDL.LU R52, [R1+0x1a4] ;  /* 0x0001a40001347983 */ /* 0x000f220000300800 */
[----:B--2---:R-:W-:-:S02]  /*71b20*/  F2FP.SATFINITE.E4M3.F32.PACK_AB_MERGE_C R2, R60, R61, RZ ;  /* 0x0000003d3c02723e */ /* 0x004fc400048070ff */
[----:B------:R-:W-:-:S05]  /*71b30*/  IADD3 R60, P6, R3, R26, RZ ;  /* 0x0000001a033c7210 */ /* 0x000fca0007fde0ff */
[----:B------:R-:W-:Y:S01]  /*71b40*/  IMAD.X R61, R8, 0x1, R29, P6 ;  /* 0x00000001083d7824 */ /* 0x000fe200030e061d */
[----:B------:R-:W-:-:S05]  /*71b50*/  F2FP.SATFINITE.E4M3.F32.PACK_AB_MERGE_C R0, R51, R59, RZ ;  /* 0x0000003b3300723e */ /* 0x000fca00048070ff */
[----:B------:R-:W-:Y:S04]  /*71b60*/  STL [R1+0x2f60], R0 ;  /* 0x002f600001007387 */ /* 0x000fe80000100800 */
[----:B------:R0:W-:Y:S01]  /*71b70*/  STL.64 [R1+0x888], R60 ;  /* 0x0008883c01007387 */ /* 0x0001e20000100a00 */
[----:B------:R-:W-:Y:S02]  /*71b80*/  F2FP.SATFINITE.E4M3.F32.PACK_AB_MERGE_C R59, R45, R5, RZ ;  /* 0x000000052d3b723e */ /* 0x000fe400048070ff */
[----:B0-----:R-:W-:-:S03]  /*71b90*/  IADD3 R60, P6, R3, R27, RZ ;  /* 0x0000001b033c7210 */ /* 0x001fc60007fde0ff */
[----:B------:R-:W-:Y:S02]  /*71ba0*/  STL [R1+0x2f64], R59 ;  /* 0x002f643b01007387 */ /* 0x000fe40000100800 */
[----:B------:R-:W-:Y:S01]  /*71bb0*/  IMAD.X R61, R8, 0x1, R31, P6 ;  /* 0x00000001083d7824 */ /* 0x000fe200030e061f */
[----:B------:R-:W-:-:S04]  /*71bc0*/  IADD3 R34, P6, R3, R28, RZ ;  /* 0x0000001c03227210 */ /* 0x000fc80007fde0ff */
[----:B------:R0:W-:Y:S04]  /*71bd0*/  STL.64 [R1+0x880], R60 ;  /* 0x0008803c01007387 */ /* 0x0001e80000100a00 */
[----:B0-----:R-:W2:Y:S01]  /*71be0*/  LDL.LU R61, [R1+0x1a8] ;  /* 0x0001a800013d7983 */ /* 0x001ea20000300800 */
[----:B------:R-:W-:-:S03]  /*71bf0*/  F2FP.SATFINITE.E4M3.F32.PACK_AB_MERGE_C R60, R42, R44, RZ ;  /* 0x0000002c2a3c723e */ /* 0x000fc600048070ff */
[----:B------:R-:W2:Y:S04]  /*71c00*/  LDL.LU R51, [R1+0x1ac] ;  /* 0x0001ac0001337983 */ /* 0x000ea80000300800 */
[----:B------:R-:W2:Y:S04]  /*71c10*/  LDL.LU R5, [R1+0x190] ;  /* 0x0001900001057983 */ /* 0x000ea80000300800 */
[----:B------:R-:W2:Y:S04]  /*71c20*/  LDL.LU R45, [R1+0x194] ;  /* 0x00019400012d7983 */ /* 0x000ea80000300800 */
[----:B------:R-:W2:Y:S04]  /*71c30*/  LDL.LU R44, [R1+0x198] ;  /* 0x00019800012c7983 */ /* 0x000ea80000300800 */
[----:B------:R-:W2:Y:S01]  /*71c40*/  LDL.LU R42, [R1+0x19c] ;  /* 0x00019c00012a7983 */ /* 0x000ea20000300800 */
[----:B---3--:R-:W-:Y:S01]  /*71c50*/  F2FP.SATFINITE.E4M3.F32.PACK_AB_MERGE_C R40, R40, R35, RZ ;  /* 0x000000232828723e */ /* 0x008fe200048070ff */
[----:B------:R-:W-:-:S04]  /*71c60*/  IMAD.X R35, R8, 0x1, R32, P6 ;  /* 0x0000000108237824 */ /* 0x000fc800030e0620 */
[----:B------:R-:W-:Y:S04]  /*71c70*/  STL [R1+0x2f70], R40 ;  /* 0x002f702801007387 */ /* 0x000fe80000100800 */
[----:B------:R0:W-:Y:S04]  /*71c80*/  STL.64 [R1+0x878], R34 ;  /* 0x0008782201007387 */ /* 0x0001e80000100a00 */
[----:B0-----:R-:W3:Y:S01]  /*71c90*/  LDL.LU.64 R34, [R1+0x2fa8] ;  /* 0x002fa80001227983 */ /* 0x001ee20000300a00 */
[----:B------:R-:W-:Y:S02]  /*71ca0*/  IADD3 R40, P6, R3, R30, RZ ;  /* 0x0000001e03287210 */ /* 0x000fe40007fde0ff */
[----:B----4-:R-:W-:-:S05]  /*71cb0*/  F2FP.SATFINITE.E4M3.F32.PACK_AB_MERGE_C R43, R43, R55, RZ ;  /* 0x000000372b2b723e */ /* 0x010fca00048070ff */
[----:B------:R-:W-:Y:S01]  /*71cc0*/  STL [R1+0x2f74], R43 ;  /* 0x002f742b01007387 */ /* 0x000fe20000100800 */
[----:B------:R-:W-:Y:S01]  /*71cd0*/  F2FP.SATFINITE.E4M3.F32.PACK_AB_MERGE_C R57, R41, R57, RZ ;  /* 0x000000392939723e */ /* 0x000fe200048070ff */
[----:B------:R-:W-:-:S05]  /*71ce0*/  IMAD.X R41, R8, 0x1, R33, P6 ;  /* 0x0000000108297824 */ /* 0x000fca00030e0621 */
[----:B------:R0:W-:Y:S04]  /*71cf0*/  STL.64 [R1+0x870], R40 ;  /* 0x0008702801007387 */ /* 0x0001e80000100a00 */
[----:B0-----:R-:W4:Y:S01]  /*71d00*/  LDL R41, [R1+0x8] ;  /* 0x0000080001297983 */ /* 0x001f220000100800 */
[----:B------:R-:W-:Y:S02]  /*71d10*/  F2FP.SATFINITE.E4M3.F32.PACK_AB_MERGE_C R6, R6, R50, RZ ;  /* 0x000000320606723e */ /* 0x000fe400048070ff */
[----:B------:R-:W-:-:S03]  /*71d20*/  F2FP.SATFINITE.E4M3.F32.PACK_AB_MERGE_C R0, R56, R53, RZ ;  /* 0x000000353800723e */ /* 0x000fc600048070ff */
[----:B------:R-:W-:Y:S04]  /*71d30*/  STL.64 [R1+0x2f30], R6 ;  /* 0x002f300601007387 */ /* 0x000fe80000100a00 */
[----:B------:R0:W-:Y:S01]  /*71d40*/  STL [R1+0x1c4], R0 ;  /* 0x0001c40001007387 */ /* 0x0001e20000100800 */
[----:B------:R-:W-:Y:S02]  /*71d50*/  F2FP.SATFINITE.E4M3.F32.PACK_AB_MERGE_C R52, R52, R49, RZ ;  /* 0x000000313434723e */ /* 0x000fe400048070ff */
[----:B0-----:R-:W-:-:S03]  /*71d60*/  F2FP.SATFINITE.E4M3.F32.PACK_AB_MERGE_C R0, R47, R46, RZ ;  /* 0x0000002e2f00723e */ /* 0x001fc600048070ff */
[----:B------:R-:W-:Y:S01]  /*71d70*/  STL [R1+0x2f80], R52 ;  /* 0x002f803401007387 */ /* 0x000fe20000100800 */
[----:B---3--:R-:W-:-:S05]  /*71d80*/  IADD3 R54, P6, R3, R34, RZ ;  /* 0x0000002203367210 */ /* 0x008fca0007fde0ff */
[----:B------:R-:W-:Y:S01]  /*71d90*/  IMAD.X R55, R8, 0x1, R36, P6 ;  /* 0x0000000108377824 */ /* 0x000fe200030e0624 */
[----:B------:R-:W-:-:S05]  /*71da0*/  IADD3 R6, P6, R3, R35, RZ ;  /* 0x0000002303067210 */ /* 0x000fca0007fde0ff */
[----:B------:R-:W-:Y:S01]  /*71db0*/  IMAD.X R7, R8, 0x1, R38, P6 ;  /* 0x0000000108077824 */ /* 0x000fe200030e0626 */
[----:B------:R0:W-:Y:S04]  /*71dc0*/  STL.64 [R1+0x868], R54 ;  /* 0x0008683601007387 */ /* 0x0001e80000100a00 */
[----:B------:R-:W-:Y:S04]  /*71dd0*/  STL [R1+0x1b4], R0 ;  /* 0x0001b40001007387 */ /* 0x000fe80000100800 */
[----:B------:R1:W-:Y:S04]  /*71de0*/  STL.64 [R1+0x860], R6 ;  /* 0x0008600601007387 */ /* 0x0003e80000100a00 */
[----:B0-----:R-:W3:Y:S04]  /*71df0*/  LDL.LU R55, [R1+0x180] ;  /* 0x0001800001377983 */ /* 0x001ee80000300800 */
[----:B------:R-:W3:Y:S04]  /*71e00*/  LDL.LU R50, [R1+0x184] ;  /* 0x0001840001327983 */ /* 0x000ee80000300800 */
[----:B------:R-:W3:Y:S04]  /*71e10*/  LDL.LU R46, [R1+0x188] ;  /* 0x00018800012e7983 */ /* 0x000ee80000300800 */
[----:B------:R-:W3:Y:S01]  /*71e20*/  LDL.LU R49, [R1+0x18c] ;  /* 0x00018c0001317983 */ /* 0x000ee20000300800 */
[----:B-1----:R-:W-:-:S02]  /*71e30*/  IADD3 R6, P6, R3, R37, RZ ;  /* 0x0000002503067210 */ /* 0x002fc40007fde0ff */
[----:B--2---:R-:W-:Y:S02]  /*71e40*/  F2FP.SATFINITE.E4M3.F32.PACK_AB_MERGE_C R3, R51, R61, RZ ;  /* 0x0000003d3303723e */ /* 0x004fe400048070ff */
[----:B------:R-:W-:Y:S01]  /*71e50*/  F2FP.SATFINITE.E4M3.F32.PACK_AB_MERGE_C R51, R45, R5, RZ ;  /* 0x000000052d33723e */ /* 0x000fe200048070ff */
[----:B------:R-:W-:Y:S02]  /*71e60*/  IMAD.X R7, R8, 0x1, R39, P6 ;  /* 0x0000000108077824 */ /* 0x000fe400030e0627 */
[----:B------:R0:W-:Y:S04]  /*71e70*/  STL.64 [R1+0x2f40], R2 ;  /* 0x002f400201007387 */ /* 0x0001e80000100a00 */
[----:B------:R1:W-:Y:S04]  /*71e80*/  STL.64 [R1+0x858], R6 ;  /* 0x0008580601007387 */ /* 0x0003e80000100a00 */
[----:B------:R-:W-:Y:S01]  /*71e90*/  STL [R1+0x2f90], R51 ;  /* 0x002f903301007387 */ /* 0x000fe20000100800 */
[----:B------:R-:W-:-:S03]  /*71ea0*/  F2FP.SATFINITE.E4M3.F32.PACK_AB_MERGE_C R5, R42, R44, RZ ;  /* 0x0000002c2a05723e */ /* 0x000fc600048070ff */
[----:B0-----:R-:W2:Y:S04]  /*71eb0*/  LDL.LU R2, [R1+0xc30] ;  /* 0x000c300001027983 */ /* 0x001ea80000300800 */
[----:B------:R-:W2:Y:S04]  /*71ec0*/  LDL.LU R61, [R1+0xc34] ;  /* 0x000c3400013d7983 */ /* 0x000ea80000300800 */
[----:B------:R-:W2:Y:S04]  /*71ed0*/  LDL.LU R3, [R1+0xc38] ;  /* 0x000c380001037983 */ /* 0x000ea80000300800 */
[----:B------:R-:W2:Y:S04]  /*71ee0*/  LDL.LU R56, [R1+0xc3c] ;  /* 0x000c3c0001387983 */ /* 0x000ea80000300800 */
[----:B------:R-:W2:Y:S04]  /*71ef0*/  LDL.LU R52, [R1+0xc20] ;  /* 0x000c200001347983 */ /* 0x000ea80000300800 */
[----:B------:R-:W2:Y:S01]  /*71f00*/  LDL.LU R44, [R1+0xc24] ;  /* 0x000c2400012c7983 */ /* 0x000ea20000300800 */
[----:B----4-:R-:W-:-:S03]  /*71f10*/  SHF.R.S32.HI R8, RZ, 0x1f, R41 ;  /* 0x0000001fff087819 */ /* 0x010fc60000011429 */
[----:B-1----:R-:W4:Y:S04]  /*71f20*/  LDL.LU R6, [R1+0xc28] ;  /* 0x000c280001067983 */ /* 0x002f280000300800 */
[----:B------:R-:W4:Y:S04]  /*71f30*/  LDL.LU R45, [R1+0xc2c] ;  /* 0x000c2c00012d7983 */ /* 0x000f280000300800 */
[----:B------:R0:W-:Y:S04]  /*71f40*/  STL.64 [R1+0x2f48], R4 ;  /* 0x002f480401007387 */ /* 0x0001e80000100a00 */
[----:B------:R-:W4:Y:S01]  /*71f50*/  LDL.LU R7, [R1+0x170] ;  /* 0x0001700001077983 */ /* 0x000f220000300800 */
[----:B0-----:R-:W-:-:S03]  /*71f60*/  IADD3 R4, P6, R41, R9, RZ ;  /* 0x0000000929047210 */ /* 0x001fc60007fde0ff */
[----:B------:R-:W4:Y:S04]  /*71f70*/  LDL.LU R41, [R1+0x174] ;  /* 0x0001740001297983 */ /* 0x000f280000300800 */
[----:B------:R-:W4:Y:S04]  /*71f80*/  LDL.LU R43, [R1+0x178] ;  /* 0x00017800012b7983 */ /* 0x000f280000300800 */
[----:B------:R-:W4:Y:S04]  /*71f90*/  LDL.LU R42, [R1+0x17c] ;  /* 0x00017c00012a7983 */ /* 0x000f280000300800 */
[----:B------:R-:W4:Y:S04]  /*71fa0*/  LDL.LU R40, [R1+0x160] ;  /* 0x0001600001287983 */ /* 0x000f280000300800 */
[----:B------:R-:W4:Y:S01]  /*71fb0*/  LDL.LU R59, [R1+0x164] ;  /* 0x00016400013b7983 */ /* 0x000f220000300800 */
[----:B------:R-:W-:-:S03]  /*71fc0*/  IMAD.X R5, R8, 0x1, R58, P6 ;  /* 0x0000000108057824 */ /* 0x000fc600030e063a */
[----:B------:R-:W4:Y:S04]  /*71fd0*/  LDL.LU R53, [R1+0x168] ;  /* 0x0001680001357983 */ /* 0x000f280000300800 */
[----:B------:R-:W4:Y:S04]  /*71fe0*/  LDL.LU R47, [R1+0x16c] ;  /* 0x00016c00012f7983 */ /* 0x000f280000300800 */
[----:B------:R-:W-:Y:S04]  /*71ff0*/  STL [R1+0x2f94], R9 ;  /* 0x002f940901007387 */ /* 0x000fe80000100800 */
[----:B------:R0:W-:Y:S04]  /*72000*/  STL [R1+0x2fa0], R58 ;  /* 0x002fa03a01007387 */ /* 0x0001e80000100800 */
[----:B0-----:R-:W4:Y:S04]  /*72010*/  LDL.LU R58, [R1+0x8] ;  /* 0x00000800013a7983 */ /* 0x001f280000300800 */
[----:B------:R0:W-:Y:S04]  /*72020*/  STL.64 [R1+0x850], R4 ;  /* 0x0008500401007387 */ /* 0x0001e80000100a00 */
[----:B------:R-:W4:Y:S01]  /*72030*/  LDL.LU R0, [R1+0x150] ;  /* 0x0001500001007983 */ /* 0x000f220000300800 */
[----:B---3--:R-:W-:-:S03]  /*72040*/  F2FP.SATFINITE.E4M3.F32.PACK_AB_MERGE_C R54, R50, R55, RZ ;  /* 0x000000373236723e */ /* 0x008fc600048070ff */
[----:B------:R-:W3:Y:S04]  /*72050*/  LDL.LU R55, [R1+0x154] ;  /* 0x0001540001377983 */ /* 0x000ee80000300800 */
[----:B------:R-:W3:Y:S01]  /*72060*/  LDL.LU R50, [R1+0x158] ;  /* 0x0001580001327983 */ /* 0x000ee20000300800 */
[----:B------:R-:W-:-:S03]  /*72070*/  F2FP.SATFINITE.E4M3.F32.PACK_AB_MERGE_C R49, R49, R46, RZ ;  /* 0x0000002e3131723e */ /* 0x000fc600048070ff */
[----:B------:R-:W3:Y:S04]  /*72080*/  LDL.LU R46, [R1+0x15c] ;  /* 0x00015c00012e7983 */ /* 0x000ee80000300800 */
[----:B------:R-:W-:Y:S01]  /*72090*/  STL.64 [R1+0x2f58], R48 ;  /* 0x002f583001007387 */ /* 0x000fe20000100a00 */
[----:B--2---:R-:W-:-:S05]  /*720a0*/  F2FP.SATFINITE.E4M3.F32.PACK_AB_MERGE_C R61, R61, R2, RZ ;  /* 0x000000023d3d723e */ /* 0x004fca00048070ff */
[----:B------:R-:W-:Y:S01]  /*720b0*/  STL.64 [R1+0x2f68], R60 ;  /* 0x002f683c01007387 */ /* 0x000fe20000100a00 */
[----:B------:R-:W-:Y:S02]  /*720c0*/  F2FP.SATFINITE.E4M3.F32.PACK_AB_MERGE_C R56, R56, R3, RZ ;  /* 0x000000033838723e */ /* 0x000fe400048070ff */
[----:B------:R-:W-:Y:S02]  /*720d0*/  F2FP.SATFINITE.E4M3.F32.PACK_AB_MERGE_C R44, R44, R52, RZ ;  /* 0x000000342c2c723e */ /* 0x000fe400048070ff */
[----:B----4-:R-:W-:Y:S02]  /*720e0*/  F2FP.SATFINITE.E4M3.F32.PACK_AB_MERGE_C R45, R45, R6, RZ ;  /* 0x000000062d2d723e */ /* 0x010fe400048070ff */
[----:B0-----:R-:W-:-:S05]  /*720f0*/  IADD3 R4, P6, R58, R10, RZ ;  /* 0x0000000a3a047210 */ /* 0x001fca0007fde0ff */
[----:B------:R-:W-:Y:S01]  /*72100*/  IMAD.X R5, R8, 0x1, R12, P6 ;  /* 0x0000000108057824 */ /* 0x000fe200030e060c */
[----:B------:R-:W-:-:S04]  /*72110*/  IADD3 R2, P6, R58, R11, RZ ;  /* 0x0000000b3a027210 */ /* 0x000fc80007fde0ff */
[----:B------:R-:W-:Y:S01]  /*72120*/  STL.64 [R1+0x848], R4 ;  /* 0x0008480401007387 */ /* 0x000fe20000100a00 */
[----:B------:R-:W-:-:S03]  /*72130*/  IMAD.X R3, R8, 0x1, R14, P6 ;  /* 0x0000000108037824 */ /* 0x000fc600030e060e */
[----:B------:R-:W-:Y:S04]  /*72140*/  STL.64 [R1+0x2f78], R56 ;  /* 0x002f783801007387 */ /* 0x000fe80000100a00 */
[----:B------:R-:W-:Y:S04]  /*72150*/  STL.64 [R1+0x2f88], R10 ;  /* 0x002f880a01007387 */ /* 0x000fe80000100a00 */
[----:B------:R-:W-:Y:S04]  /*72160*/  STL.64 [R1+0x2f98], R44 ;  /* 0x002f982c01007387 */ /* 0x000fe80000100a00 */
[----:B------:R0:W-:Y:S02]  /*72170*/  STL.64 [R1+0x840], R2 ;  /* 0x0008400201007387 */ /* 0x0001e40000100a00 */
[----:B0-----:R-:W-:-:S05]  /*72180*/  IADD3 R2, P6, R58, R13, RZ ;  /* 0x0000000d3a027210 */ /* 0x001fca0007fde0ff */
[----:B------:R-:W-:-:S05]  /*72190*/  IMAD.X R3, R8, 0x1, R15, P6 ;  /* 0x0000000108037824 */ /* 0x000fca00030e060f */
[----:B------:R0:W-:Y:S02]  /*721a0*/  STL.64 [R1+0x838], R2 ;  /* 0x0008380201007387 */ /* 0x0001e40000100a00 */
[----:B0-----:R-:W-:-:S05]  /*721b0*/  IADD3 R2, P6, R58, R16, RZ ;  /* 0x000000103a027210 */ /* 0x001fca0007fde0ff */
[----:B------:R-:W-:-:S05]  /*721c0*/  IMAD.X R3, R8, 0x1, R19, P6 ;  /* 0x0000000108037824 */ /* 0x000fca00030e0613 */
[----:B------:R0:W-:Y:S04]  /*721d0*/  STL.64 [R1+0x830], R2 ;  /* 0x0008300201007387 */ /* 0x0001e80000100a00 */
[----:B------:R-:W2:Y:S01]  /*721e0*/  LDL.LU R44, [R1+0x140] ;  /* 0x00014000012c7983 */ /* 0x000ea20000300800 */
[----:B0-----:R-:W-:Y:S02]  /*721f0*/  F2FP.SATFINITE.E4M3.F32.PACK_AB_MERGE_C R3, R59, R40, RZ ;  /* 0x000000283b03723e */ /* 0x001fe400048070ff */
[----:B------:R-:W-:-:S03]  /*72200*/  F2FP.SATFINITE.E4M3.F32.PACK_AB_MERGE_C R2, R47, R53, RZ ;  /* 0x000000352f02723e */ /* 0x000fc600048070ff */
[----:B------:R0:W-:Y:S04]  /*72210*/  STL [R1+0x170], R3 ;  /* 0x0001700301007387 */ /* 0x0001e80000100800 */
[----:B------:R-:W2:Y:S04]  /*72220*/  LDL.LU R45, [R1+0x144] ;  /* 0x00014400012d7983 */ /* 0x000ea80000300800 */
[----:B------:R3:W-:Y:S04]  /*72230*/  STL [R1+0x174], R2 ;  /* 0x0001740201007387 */ /* 0x0007e80000100800 */
[----:B------:R-:W4:Y:S04]  /*72240*/  LDL.LU R10, [R1+0x148] ;  /* 0x00014800010a7983 */ /* 0x000f280000300800 */
[----:B------:R-:W4:Y:S04]  /*72250*/  LDL.LU R11, [R1+0x14c] ;  /* 0x00014c00010b7983 */ /* 0x000f280000300800 */
[----:B------:R-:W4:Y:S04]  /*72260*/  LDL.LU R56, [R1+0x130] ;  /* 0x0001300001387983 */ /* 0x000f280000300800 */
[----:B0-----:R-:W4:Y:S04]  /*72270*/  LDL.LU R3, [R1+0x134] ;  /* 0x0001340001037983 */ /* 0x001f280000300800 */
[----:B------:R-:W4:Y:S01]  /*72280*/  LDL.LU R53, [R1+0x138] ;  /* 0x0001380001357983 */ /* 0x000f220000300800 */
[----:B------:R-:W-:-:S03]  /*72290*/  IADD3 R4, P6, R58, R17, RZ ;  /* 0x000000113a047210 */ /* 0x000fc60007fde0ff */
[----:B------:R-:W4:Y:S02]  /*722a0*/  LDL.LU R47, [R1+0x13c] ;  /* 0x00013c00012f7983 */ /* 0x000f240000300800 */
[----:B------:R-:W-:Y:S02]  /*722b0*/  IMAD.X R5, R8, 0x1, R20, P6 ;  /* 0x0000000108057824 */ /* 0x000fe400030e0614 */
[----:B------:R-:W4:Y:S04]  /*722c0*/  LDL.LU R57, [R1+0x120] ;  /* 0x0001200001397983 */ /* 0x000f280000300800 */
[----:B------:R0:W-:Y:S01]  /*722d0*/  STL.64 [R1+0x828], R4 ;  /* 0x0008280401007387 */ /* 0x0001e20000100a00 */
[----:B------:R-:W-:Y:S02]  /*722e0*/  IADD3 R6, P6, R58, R18, RZ ;  /* 0x000000123a067210 */ /* 0x000fe40007fde0ff */
[----:B------:R-:W-:-:S03]  /*722f0*/  F2FP.SATFINITE.E4M3.F32.PACK_AB_MERGE_C R41, R41, R7, RZ ;  /* 0x000000072929723e */ /* 0x000fc600048070ff */
[----:B------:R-:W-:Y:S01]  /*72300*/  IMAD.X R7, R8, 0x1, R21, P6 ;  /* 0x0000000108077824 */ /* 0x000fe200030e0615 */
[----:B---3--:R-:W-:-:S05]  /*72310*/  F2FP.SATFINITE.E4M3.F32.PACK_AB_MERGE_C R2, R55, R0, RZ ;  /* 0x000000003702723e */ /* 0x008fca00048070ff */
[----:B------:R1:W-:Y:S01]  /*72320*/  STL [R1+0x294], R2 ;  /* 0x0002940201007387 */ /* 0x0003e20000100800 */
[----:B------:R-:W-:-:S03]  /*72330*/  F2FP.SATFINITE.E4M3.F32.PACK_AB_MERGE_C R0, R46, R50, RZ ;  /* 0x000000322e00723e */ /* 0x000fc600048070ff */
[----:B------:R-:W3:Y:S04]  /*72340*/  LDL.LU R60, [R1+0x124] ;  /* 0x00012400013c7983 */ /* 0x000ee80000300800 */
[----:B------:R-:W-:Y:S04]  /*72350*/  STL [R1+0x27c], R0 ;  /* 0x00027c0001007387 */ /* 0x000fe80000100800 */
[----:B------:R-:W3:Y:S04]  /*72360*/  LDL.LU R61, [R1+0x128] ;  /* 0x00012800013d7983 */ /* 0x000ee80000300800 */
[----:B------:R-:W3:Y:S04]  /*72370*/  LDL.LU R48, [R1+0x12c] ;  /* 0x00012c0001307983 */ /* 0x000ee80000300800 */
[----:B------:R-:W3:Y:S04]  /*72380*/  LDL.LU R49, [R1+0xc10] ;  /* 0x000c100001317983 */ /* 0x000ee80000300800 */
[----:B------:R-:W3:Y:S04]  /*72390*/  LDL.LU R9, [R1+0xc14] ;  /* 0x000c140001097983 */ /* 0x000ee80000300800 */
[----:B0-----:R-:W3:Y:S04]  /*723a0*/  LDL.LU R4, [R1+0xc18] ;  /* 0x000c180001047983 */ /* 0x001ee80000300800 */
[----:B------:R-:W3:Y:S04]  /*723b0*/  LDL.LU R5, [R1+0xc1c] ;  /* 0x000c1c0001057983 */ /* 0x000ee80000300800 */
[----:B------:R-:W3:Y:S04]  /*723c0*/  LDL.LU R51, [R1+0xc00] ;  /* 0x000c000001337983 */ /* 0x000ee80000300800 */
[----:B-1----:R-:W3:Y:S04]  /*723d0*/  LDL.LU R2, [R1+0xc04] ;  /* 0x000c040001027983 */ /* 0x002ee80000300800 */
[----:B------:R-:W3:Y:S04]  /*723e0*/  LDL.LU R55, [R1+0xc08] ;  /* 0x000c080001377983 */ /* 0x000ee80000300800 */
[----:B------:R-:W3:Y:S01]  /*723f0*/  LDL.LU R50, [R1+0xc0c] ;  /* 0x000c0c0001327983 */ /* 0x000ee20000300800 */
[----:B------:R-:W-:-:S03]  /*72400*/  F2FP.SATFINITE.E4M3.F32.PACK_AB_MERGE_C R42, R42, R43, RZ ;  /* 0x0000002b2a2a723e */ /* 0x000fc600048070ff */
[----:B------:R-:W3:Y:S04]  /*72410*/  LDL.LU R52, [R1+0x110] ;  /* 0x0001100001347983 */ /* 0x000ee80000300800 */
[----:B------:R0:W-:Y:S04]  /*72420*/  STL.64 [R1+0x820], R6 ;  /* 0x0008200601007387 */ /* 0x0001e80000100a00 */
[----:B0-----:R-:W3:Y:S04]  /*72430*/  LDL.LU R6, [R1+0x114] ;  /* 0x0001140001067983 */ /* 0x001ee80000300800 */
[----:B------:R-:W3:Y:S04]  /*72440*/  LDL.LU R7, [R1+0x118] ;  /* 0x0001180001077983 */ /* 0x000ee80000300800 */
[----:B------:R-:W3:Y:S04]  /*72450*/  LDL.LU R43, [R1+0x11c] ;  /* 0x00011c00012b7983 */ /* 0x000ee80000300800 */
[----:B------:R-:W3:Y:S04]  /*72460*/  LDL.LU R40, [R1+0x100] ;  /* 0x0001000001287983 */ /* 0x000ee80000300800 */
[----:B------:R-:W3:Y:S04]  /*72470*/  LDL.LU R59, [R1+0x104] ;  /* 0x00010400013b7983 */ /* 0x000ee80000300800 */
[----:B------:R-:W3:Y:S04]  /*72480*/  LDL.LU R0, [R1+0x108] ;  /* 0x0001080001007983 */ /* 0x000ee80000300800 */
[----:B------:R-:W3:Y:S01]  /*72490*/  LDL.LU R46, [R1+0x10c] ;  /* 0x00010c00012e7983 */ /* 0x000ee20000300800 */
[----:B--2---:R-:W-:-:S02]  /*724a0*/  F2FP.SATFINITE.E4M3.F32.PACK_AB_MERGE_C R45, R45, R44, RZ ;  /* 0x0000002c2d2d723e */ /* 0x004fc400048070ff */
[----:B----4-:R-:W-:Y:S02]  /*724b0*/  F2FP.SATFINITE.E4M3.F32.PACK_AB_MERGE_C R44, R11, R10, RZ ;  /* 0x0000000a0b2c723e */ /* 0x010fe400048070ff */
[----:B------:R-:W-:Y:S01]  /*724c0*/  IADD3 R10, P6, R58, R22, RZ ;  /* 0x000000163a0a7210 */ /* 0x000fe20007fde0ff */
[----:B------:R-:W-:Y:S04]  /*724d0*/  STL [R1+0x2774], R45 ;  /* 0x0027742d01007387 */ /* 0x000fe80000100800 */
[----:B------:R-:W-:Y:S01]  /*724e0*/  IMAD.X R11, R8, 0x1, R24, P6 ;  /* 0x00000001080b7824 */ /* 0x000fe200030e0618 */
[----:B------:R-:W-:Y:S04]  /*724f0*/  STL [R1+0xd3c], R44 ;  /* 0x000d3c2c01007387 */ /* 0x000fe80000100800 */
[----:B------:R0:W-:Y:S02]  /*72500*/  STL.64 [R1+0x810], R10 ;  /* 0x0008100a01007387 */ /* 0x0001e40000100a00 */
[----:B0-----:R-:W-:-:S02]  /*72510*/  F2FP.SATFINITE.E4M3.F32.PACK_AB_MERGE_C R10, R3, R56, RZ ;  /* 0x00000038030a723e */ /* 0x001fc400048070ff */
[----:B------:R-:W-:Y:S02]  /*72520*/  F2FP.SATFINITE.E4M3.F32.PACK_AB_MERGE_C R3, R47, R53, RZ ;  /* 0x000000352f03723e */ /* 0x000fe400048070ff */
[----:B------:R-:W2:Y:S04]  /*72530*/  LDL.LU R53, [R1+0xf0] ;  /* 0x0000f00001357983 */ /* 0x000ea80000300800 */
[----:B------:R0:W-:Y:S04]  /*72540*/  STL [R1+0x27a0], R10 ;  /* 0x0027a00a01007387 */ /* 0x0001e80000100800 */
[----:B------:R-:W2:Y:S01]  /*72550*/  LDL.LU R47, [R1+0xf4] ;  /* 0x0000f400012f7983 */ /* 0x000ea20000300800 */
[----:B0-----:R-:W-:-:S03]  /*72560*/  IADD3 R10, P6, R58, R23, RZ ;  /* 0x000000173a0a7210 */ /* 0x001fc60007fde0ff */
[----:B------:R0:W-:Y:S02]  /*72570*/  STL [R1+0x279c], R3 ;  /* 0x00279c0301007387 */ /* 0x0001e40000100800 */
[----:B------:R-:W-:Y:S02]  /*72580*/  IMAD.X R11, R8, 0x1, R25, P6 ;  /* 0x00000001080b7824 */ /* 0x000fe400030e0619 */
[----:B0-----:R-:W4:Y:S04]  /*72590*/  LDL.LU R3, [R1+0x1c] ;  /* 0x00001c0001037983 */ /* 0x001f280000300800 */
[----:B------:R0:W-:Y:S02]  /*725a0*/  STL.64 [R1+0x808], R10 ;  /* 0x0008080a01007387 */ /* 0x0001e40000100a00 */
[----:B0-----:R-:W-:-:S05]  /*725b0*/  IADD3 R10, P6, R58, R26, RZ ;  /* 0x0000001a3a0a7210 */ /* 0x001fca0007fde0ff */
[----:B------:R-:W-:Y:S01]  /*725c0*/  IMAD.X R11, R8, 0x1, R29, P6 ;  /* 0x00000001080b7824 */ /* 0x000fe200030e061d */
[----:B---3--:R-:W-:-:S05]  /*725d0*/  F2FP.SATFINITE.E4M3.F32.PACK_AB_MERGE_C R45, R60, R57, RZ ;  /* 0x000000393c2d723e */ /* 0x008fca00048070ff */
[----:B------:R-:W-:Y:S01]  /*725e0*/  STL [R1+0x27d0], R45 ;  /* 0x0027d02d01007387 */ /* 0x000fe20000100800 */
[----:B------:R-:W-:-:S05]  /*725f0*/  F2FP.SATFINITE.E4M3.F32.PACK_AB_MERGE_C R44, R48, R61, RZ ;  /* 0x0000003d302c723e */ /* 0x000fca00048070ff */
[----:B------:R-:W-:Y:S04]  /*72600*/  STL [R1+0x27cc], R44 ;  /* 0x0027cc2c01007387 */ /* 0x000fe80000100800 */
[----:B------:R0:W-:Y:S02]  /*72610*/  STL.64 [R1+0x438], R10 ;  /* 0x0004380a01007387 */ /* 0x0001e40000100a00 */
[----:B0-----:R-:W-:Y:S02]  /*72620*/  F2FP.SATFINITE.E4M3.F32.PACK_AB_MERGE_C R10, R9, R49, RZ ;  /* 0x00000031090a723e */ /* 0x001fe400048070ff */
[----:B------:R-:W-:Y:S02]  /*72630*/  F2FP.SATFINITE.E4M3.F32.PACK_AB_MERGE_C R9, R5, R4, RZ ;  /* 0x000000040509723e */ /* 0x000fe400048070ff */
[----:B------:R-:W-:Y:S01]  /*72640*/  IADD3 R4, P6, R58, R27, RZ ;  /* 0x0000001b3a047210 */ /* 0x000fe20007fde0ff */
[----:B------:R-:W-:Y:S04]  /*72650*/  STL [R1+0x27f8], R10 ;  /* 0x0027f80a01007387 */ /* 0x000fe80000100800 */
[----:B------:R-:W-:Y:S01]  /*72660*/  IMAD.X R5, R8, 0x1, R31, P6 ;  /* 0x0000000108057824 */ /* 0x000fe200030e061f */
[----:B------:R0:W-:Y:S04]  /*72670*/  STL [R1+0x27f4], R9 ;  /* 0x0027f40901007387 */ /* 0x0001e80000100800 */
[----:B------:R1:W-:Y:S01]  /*72680*/  STL.64 [R1+0x800], R4 ;  /* 0x0008000401007387 */ /* 0x0003e20000100a00 */
[----:B0-----:R-:W-:-:S02]  /*72690*/  F2FP.SATFINITE.E4M3.F32.PACK_AB_MERGE_C R9, R2, R51, RZ ;  /* 0x000000330209723e */ /* 0x001fc400048070ff */
[----:B------:R-:W-:-:S03]  /*726a0*/  F2FP.SATFINITE.E4M3.F32.PACK_AB_MERGE_C R2, R50, R55, RZ ;  /* 0x000000373202723e */ /* 0x000fc600048070ff */
[----:B------:R-:W-:Y:S04]  /*726b0*/  STL [R1+0x2828], R9 ;  /* 0x0028280901007387 */ /* 0x000fe80000100800 */
[----:B------:R0:W-:Y:S04]  /*726c0*/  STL [R1+0x2824], R2 ;  /* 0x0028240201007387 */ /* 0x0001e80000100800 */
[----:B------:R-:W3:Y:S04]  /*726d0*/  LDL.LU R55, [R1+0xf8] ;  /* 0x0000f80001377983 */ /* 0x000ee80000300800 */
[----:B------:R-:W3:Y:S01]  /*726e0*/  LDL.LU R50, [R1+0xfc] ;  /* 0x0000fc0001327983 */ /* 0x000ee20000300800 */
[----:B-1----:R-:W-:-:S05]  /*726f0*/  IADD3 R4, P6, R58, R28, RZ ;  /* 0x0000001c3a047210 */ /* 0x002fca0007fde0ff */
[----:B------:R-:W-:Y:S01]  /*72700*/  IMAD.X R5, R8, 0x1, R32, P6 ;  /* 0x0000000108057824 */ /* 0x000fe200030e0620 */
[----:B------:R-:W-:Y:S02]  /*72710*/  F2FP.SATFINITE.E4M3.F32.PACK_AB_MERGE_C R6, R6, R52, RZ ;  /* 0x000000340606723e */ /* 0x000fe400048070ff */
[----:B0-----:R-:W-:Y:S02]  /*72720*/  F2FP.SATFINITE.E4M3.F32.PACK_AB_MERGE_C R2, R43, R7, RZ ;  /* 0x000000072b02723e */ /* 0x001fe400048070ff */
[----:B------:R0:W-:Y:S04]  /*72730*/  STL.64 [R1+0x818], R4 ;  /* 0x0008180401007387 */ /* 0x0001e80000100a00 */
[----:B------:R-:W-:Y:S01]  /*72740*/  STL [R1+0x2888], R6 ;  /* 0x0028880601007387 */ /* 0x000fe20000100800 */
[----:B0-----:R-:W-:-:S03]  /*72750*/  IADD3 R4, P6, R58, R30, RZ ;  /* 0x0000001e3a047210 */ /* 0x001fc60007fde0ff */
[----:B------:R0:W-:Y:S02]  /*72760*/  STL [R1+0x2884], R2 ;  /* 0x0028840201007387 */ /* 0x0001e40000100800 */
[----:B------:R-:W-:Y:S02]  /*72770*/  IMAD.X R5, R8, 0x1, R33, P6 ;  /* 0x0000000108057824 */ /* 0x000fe400030e0621 */
[----:B------:R-:W4:Y:S01]  /*72780*/  LDL.LU R9, [R1+0xe0] ;  /* 0x0000e00001097983 */ /* 0x000f220000300800 */
[----:B0-----:R-:W-:-:S03]  /*72790*/  F2FP.SATFINITE.E4M3.F32.PACK_AB_MERGE_C R2, R59, R40, RZ ;  /* 0x000000283b02723e */ /* 0x001fc600048070ff */
[----:B------:R0:W-:Y:S04]  /*727a0*/  STL.64 [R1+0x7f8], R4 ;  /* 0x0007f80401007387 */ /* 0x0001e80000100a00 */
[----:B------:R-:W-:Y:S04]  /*727b0*/  STL [R1+0x16c], R2 ;  /* 0x00016c0201007387 */ /* 0x000fe80000100800 */
[----:B------:R-:W4:Y:S01]  /*727c0*/  LDL.LU R51, [R1+0xe4] ;  /* 0x0000e40001337983 */ /* 0x000f220000300800 */
[----:B------:R-:W-:Y:S02]  /*727d0*/  F2FP.SATFINITE.E4M3.F32.PACK_AB_MERGE_C R0, R46, R0, RZ ;  /* 0x000000002e00723e */ /* 0x000fe400048070ff */
[----:B0-----:R-:W-:-:S03]  /*727e0*/  IADD3 R4, P6, R58, R34, RZ ;  /* 0x000000223a047210 */ /* 0x001fc60007fde0ff */
[----:B------:R2:W-:Y:S02]  /*727f0*/  STL [R1+0x178], R0 ;  /* 0x0001780001007387 */ /* 0x0005e40000100800 */
[----:B------:R-:W-:Y:S02]  /*72800*/  IMAD.X R5, R8, 0x1, R36, P6 ;  /* 0x0000000108057824 */ /* 0x000fe400030e0624 */
[----:B------:R-:W4:Y:S04]  /*72810*/  LDL.LU R10, [R1+0xec] ;  /* 0x0000ec00010a7983 */ /* 0x000f280000300800 */
[----:B------:R-:W4:Y:S04]  /*72820*/  LDL.LU R11, [R1+0xd0] ;  /* 0x0000d000010b7983 */ /* 0x000f280000300800 */
[----:B------:R-:W4:Y:S04]  /*72830*/  LDL.LU R46, [R1+0xd4] ;  /* 0x0000d400012e7983 */ /* 0x000f280000300800 */
[----:B------:R-:W4:Y:S01]  /*72840*/  LDL.LU R52, [R1+0xd8] ;  /* 0x0000d80001347983 */ /* 0x000f220000300800 */
[----:B--2---:R-:W-:-:S03]  /*72850*/  F2FP.SATFINITE.E4M3.F32.PACK_AB_MERGE_C R0, R47, R53, RZ ;  /* 0x000000352f00723e */ /* 0x004fc600048070ff */
[----:B------:R-:W2:Y:S04]  /*72860*/  LDL.LU R47, [R1+0xdc] ;  /* 0x0000dc00012f7983 */ /* 0x000ea80000300800 */
[----:B------:R-:W-:Y:S04]  /*72870*/  STL.64 [R1+0x408], R4 ;  /* 0x0004080401007387 */ /* 0x000fe80000100a00 */
[----:B------:R0:W-:Y:S04]  /*72880*/  STL [R1+0x278], R0 ;  /* 0x0002780001007387 */ /* 0x0001e80000100800 */
        /* <DEDUP_REMOVED lines=16> */
[----:B---3--:R-:W-:-:S05]  /*72990*/  F2FP.SATFINITE.E4M3.F32.PACK_AB_MERGE_C R44, R50, R55, RZ ;  /* 0x00000037322c723e */ /* 0x008fca00048070ff */
[----:B------:R0:W-:Y:S04]  /*729a0*/  STL [R1+0x274], R44 ;  /* 0x0002742c01007387 */ /* 0x0001e80000100800 */
[----:B------:R-:W3:Y:S04]  /*729b0*/  LDL.LU R55, [R1+0x64] ;  /* 0x0000640001377983 */ /* 0x000ee80000300800 */
[----:B------:R-:W3:Y:S01]  /*729c0*/  LDL.LU R50, [R1+0x2c] ;  /* 0x00002c0001327983 */ /* 0x000ee20000300800 */
[----:B0-----:R-:W-:-:S05]  /*729d0*/  IADD3 R44, P6, R58, R35, RZ ;  /* 0x000000233a2c7210 */ /* 0x001fca0007fde0ff */
[----:B------:R-:W-:-:S05]  /*729e0*/  IMAD.X R45, R8, 0x1, R38, P6 ;  /* 0x00000001082d7824 */ /* 0x000fca00030e0626 */
[----:B------:R0:W-:Y:S02]  /*729f0*/  STL.64 [R1+0x7f0], R44 ;  /* 0x0007f02c01007387 */ /* 0x0001e40000100a00 */
[----:B0-----:R-:W-:Y:S02]  /*72a00*/  IADD3 R44, P6, R58, R37, RZ ;  /* 0x000000253a2c7210 */ /* 0x001fe40007fde0ff */
[----:B------:R-:W2:Y:S03]  /*72a10*/  LDL.LU R58, [R1+0x2fa0] ;  /* 0x002fa000013a7983 */ /* 0x000ea60000300800 */
[----:B------:R-:W-:-:S05]  /*72a20*/  IMAD.X R45, R8, 0x1, R39, P6 ;  /* 0x00000001082d7824 */ /* 0x000fca00030e0627 */
[----:B------:R0:W-:Y:S01]  /*72a30*/  STL.64 [R1+0x430], R44 ;  /* 0x0004302c01007387 */ /* 0x0001e20000100a00 */
[----:B----4-:R-:W-:-:S03]  /*72a40*/  F2FP.SATFINITE.E4M3.F32.PACK_AB_MERGE_C R51, R51, R9, RZ ;  /* 0x000000093333723e */ /* 0x010fc600048070ff */
[----:B0-----:R-:W4:Y:S04]  /*72a50*/  LDL.LU.64 R44, [R1+0x2f98] ;  /* 0x002f9800012c7983 */ /* 0x001f280000300a00 */
[----:B------:R-:W3:Y:S04]  /*72a60*/  LDL.LU R8, [R1+0xe8] ;  /* 0x0000e80001087983 */ /* 0x000ee80000300800 */
[----:B------:R-:W2:Y:S04]  /*72a70*/  LDL.LU R9, [R1+0x2f94] ;  /* 0x002f940001097983 */ /* 0x000ea80000300800 */
[----:B------:R0:W-:Y:S01]  /*72a80*/  STL [R1+0xd34], R51 ;  /* 0x000d343301007387 */ /* 0x0001e20000100800 */
[----:B------:R-:W-:-:S03]  /*72a90*/  F2FP.SATFINITE.E4M3.F32.PACK_AB_MERGE_C R46, R46, R11, RZ ;  /* 0x0000000b2e2e723e */ /* 0x000fc600048070ff */
[----:B0-----:R-:W4:Y:S01]  /*72aa0*/  LDL.LU R51, [R1+0x2f90] ;  /* 0x002f900001337983 */ /* 0x001f220000300800 */
[----:B---3--:R-:W-:Y:S02]  /*72ab0*/  F2FP.SATFINITE.E4M3.F32.PACK_AB_MERGE_C R10, R10, R8, RZ ;  /* 0x000000080a0a723e */ /* 0x008fe400048070ff */
[----:B------:R-:W-:-:S03]  /*72ac0*/  SHF.R.S32.HI R8, RZ, 0x1f, R3 ;  /* 0x0000001fff087819 */ /* 0x000fc60000011403 */
[----:B------:R2:W-:Y:S02]  /*72ad0*/  STL [R1+0xd1c], R10 ;  /* 0x000d1c0a01007387 */ /* 0x0005e40000100800 */
[----:B--2---:R-:W-:Y:S02]  /*72ae0*/  IADD3 R10, P6, R3, R9, RZ ;  /* 0x00000009030a7210 */ /* 0x004fe40007fde0ff */
[----:B------:R-:W-:Y:S03]  /*72af0*/  STL [R1+0x2780], R46 ;  /* 0x0027802e01007387 */ /* 0x000fe60000100800 */
[----:B------:R-:W-:-:S05]  /*72b00*/  IMAD.X R11, R8, 0x1, R58, P6 ;  /* 0x00000001080b7824 */ /* 0x000fca00030e063a */
[----:B------:R0:W-:Y:S04]  /*72b10*/  STL.64 [R1+0x3e8], R10 ;  /* 0x0003e80a01007387 */ /* 0x0001e80000100a00 */
[----:B0-----:R-:W2:Y:S01]  /*72b20*/  LDL.LU.64 R10, [R1+0x2f88] ;  /* 0x002f8800010a7983 */ /* 0x001ea20000300a00 */
[----:B------:R-:W-:Y:S02]  /*72b30*/  F2FP.SATFINITE.E4M3.F32.PACK_AB_MERGE_C R47, R47, R52, RZ ;  /* 0x000000342f2f723e */ /* 0x000fe400048070ff */
[----:B------:R-:W-:Y:S01]  /*72b40*/  F2FP.SATFINITE.E4M3.F32.PACK_AB_MERGE_C R57, R57, R56, RZ ;  /* 0x000000383939723e */ /* 0x000fe200048070ff */
[----:B------:R-:W3:Y:S04]  /*72b50*/  LDL.LU R46, [R1+0x60] ;  /* 0x00006000012e7983 */ /* 0x000ee80000300800 */
[----:B------:R-:W4:Y:S04]  /*72b60*/  LDL.LU R52, [R1+0x2f80] ;  /* 0x002f800001347983 */ /* 0x000f280000300800 */
[----:B------:R0:W-:Y:S01]  /*72b70*/  STL [R1+0x277c], R47 ;  /* 0x00277c2f01007387 */ /* 0x0001e20000100800 */
[----:B------:R-:W-:-:S03]  /*72b80*/  F2FP.SATFINITE.E4M3.F32.PACK_AB_MERGE_C R40, R40, R43, RZ ;  /* 0x0000002b2828723e */ /* 0x000fc600048070ff */
[----:B0-----:R-:W4:Y:S04]  /*72b90*/  LDL.LU R47, [R1+0x28] ;  /* 0x00002800012f7983 */ /* 0x001f280000300800 */
[----:B------:R0:W-:Y:S01]  /*72ba0*/  STL [R1+0x27bc], R57 ;  /* 0x0027bc3901007387 */ /* 0x0001e20000100800 */
[----:B--2---:R-:W-:-:S05]  /*72bb0*/  IADD3 R56, P6, R3, R10, RZ ;  /* 0x0000000a03387210 */ /* 0x004fca0007fde0ff */
[----:B0-----:R-:W-:-:S05]  /*72bc0*/  IMAD.X R57, R8, 0x1, R12, P6 ;  /* 0x0000000108397824 */ /* 0x001fca00030e060c */
[----:B------:R0:W-:Y:S04]  /*72bd0*/  STL.64 [R1+0x3c0], R56 ;  /* 0x0003c03801007387 */ /* 0x0001e80000100a00 */
[----:B0-----:R-:W2:Y:S04]  /*72be0*/  LDL.LU.64 R56, [R1+0x2f78] ;  /* 0x002f780001387983 */ /* 0x001ea80000300a00 */
[----:B------:R-:W4:Y:S04]  /*72bf0*/  LDL.LU R43, [R1+0x2f74] ;  /* 0x002f7400012b7983 */ /* 0x000f280000300800 */
[----:B------:R0:W-:Y:S04]  /*72c00*/  STL [R1+0x27b8], R40 ;  /* 0x0027b82801007387 */ /* 0x0001e80000100800 */
[----:B0-----:R-:W3:Y:S01]  /*72c10*/  LDL.LU R40, [R1+0x2f70] ;  /* 0x002f700001287983 */ /* 0x001ee20000300800 */
[----:B------:R-:W-:-:S02]  /*72c20*/  F2FP.SATFINITE.E4M3.F32.PACK_AB_MERGE_C R61, R61, R60, RZ ;  /* 0x0000003c3d3d723e */ /* 0x000fc400048070ff */
[----:B------:R-:W-:-:S03]  /*72c30*/  IADD3 R60, P6, R3, R11, RZ ;  /* 0x0000000b033c7210 */ /* 0x000fc60007fde0ff */
[----:B------:R0:W-:Y:S01]  /*72c40*/  STL [R1+0x27e0], R61 ;  /* 0x0027e03d01007387 */ /* 0x0001e20000100800 */
[----:B------:R-:W-:Y:S02]  /*72c50*/  F2FP.SATFINITE.E4M3.F32.PACK_AB_MERGE_C R0, R0, R59, RZ ;  /* 0x0000003b0000723e */ /* 0x000fe400048070ff */
[----:B------:R-:W-:Y:S01]  /*72c60*/  F2FP.SATFINITE.E4M3.F32.PACK_AB_MERGE_C R49, R49, R48, RZ ;  /* 0x000000303131723e */ /* 0x000fe200048070ff */
[----:B0-----:R-:W-:Y:S01]  /*72c70*/  IMAD.X R61, R8, 0x1, R14, P6 ;  /* 0x00000001083d7824 */ /* 0x001fe200030e060e */
[----:B------:R-:W-:-:S04]  /*72c80*/  IADD3 R48, P6, R3, R13, RZ ;  /* 0x0000000d03307210 */ /* 0x000fc80007fde0ff */
[----:B------:R0:W-:Y:S01]  /*72c90*/  STL.64 [R1+0x3b0], R60 ;  /* 0x0003b03c01007387 */ /* 0x0001e20000100a00 */
[----:B------:R-:W-:-:S03]  /*72ca0*/  F2FP.SATFINITE.E4M3.F32.PACK_AB_MERGE_C R4, R5, R4, RZ ;  /* 0x000000040504723e */ /* 0x000fc600048070ff */
[----:B0-----:R-:W2:Y:S04]  /*72cb0*/  LDL.LU.64 R60, [R1+0x2f68] ;  /* 0x002f6800013c7983 */ /* 0x001ea80000300a00 */
[----:B------:R-:W2:Y:S04]  /*72cc0*/  LDL.LU R59, [R1+0x2f64] ;  /* 0x002f6400013b7983 */ /* 0x000ea80000300800 */
[----:B------:R0:W-:Y:S01]  /*72cd0*/  STL [R1+0x27dc], R0 ;  /* 0x0027dc0001007387 */ /* 0x0001e20000100800 */
[----:B------:R-:W-:-:S03]  /*72ce0*/  F2FP.SATFINITE.E4M3.F32.PACK_AB_MERGE_C R2, R53, R2, RZ ;  /* 0x000000023502723e */ /* 0x000fc600048070ff */
[----:B0-----:R-:W2:Y:S04]  /*72cf0*/  LDL.LU R0, [R1+0x2f60] ;  /* 0x002f600001007983 */ /* 0x001ea80000300800 */
[----:B------:R0:W-:Y:S02]  /*72d00*/  STL [R1+0x280c], R49 ;  /* 0x00280c3101007387 */ /* 0x0001e40000100800 */
[----:B0-----:R-:W-:-:S05]  /*72d10*/  IMAD.X R49, R8, 0x1, R15, P6 ;  /* 0x0000000108317824 */ /* 0x001fca00030e060f */
[----:B------:R0:W-:Y:S04]  /*72d20*/  STL.64 [R1+0x3b8], R48 ;  /* 0x0003b83001007387 */ /* 0x0001e80000100a00 */
[----:B0-----:R-:W2:Y:S04]  /*72d30*/  LDL.LU.64 R48, [R1+0x2f58] ;  /* 0x002f580001307983 */ /* 0x001ea80000300a00 */
[----:B------:R-:W2:Y:S04]  /*72d40*/  LDL.LU R53, [R1+0x44] ;  /* 0x0000440001357983 */ /* 0x000ea80000300800 */
[----:B------:R0:W-:Y:S02]  /*72d50*/  STL [R1+0x2808], R4 ;  /* 0x0028080401007387 */ /* 0x0001e40000100800 */
[----:B0-----:R-:W-:-:S02]  /*72d60*/  IADD3 R4, P6, R3, R16, RZ ;  /* 0x0000001003047210 */ /* 0x001fc40007fde0ff */
[----:B------:R0:W-:Y:S03]  /*72d70*/  STL [R1+0x285c], R2 ;  /* 0x00285c0201007387 */ /* 0x0001e60000100800 */
[----:B------:R-:W-:-:S05]  /*72d80*/  IMAD.X R5, R8, 0x1, R19, P6 ;  /* 0x0000000108057824 */ /* 0x000fca00030e0613 */
[----:B------:R1:W-:Y:S01]  /*72d90*/  STL.64 [R1+0x3a8], R4 ;  /* 0x0003a80401007387 */ /* 0x0003e20000100a00 */
[----:B0-----:R-:W-:-:S05]  /*72da0*/  F2FP.SATFINITE.E4M3.F32.PACK_AB_MERGE_C R2, R7, R6, RZ ;  /* 0x000000060702723e */ /* 0x001fca00048070ff */
[----:B------:R0:W-:Y:S01]  /*72db0*/  STL [R1+0x2854], R2 ;  /* 0x0028540201007387 */ /* 0x0001e20000100800 */
[----:B-1----:R-:W-:Y:S02]  /*72dc0*/  LOP3.LUT R5, R55, 0xffff, RZ, 0xc0, !PT ;  /* 0x0000ffff37057812 */ /* 0x002fe400078ec0ff */
[----:B------:R-:W-:Y:S02]  /*72dd0*/  LOP3.LUT R4, R50, 0xffff, RZ, 0xc0, !PT ;  /* 0x0000ffff32047812 */ /* 0x000fe400078ec0ff */
[----:B0-----:R-:W-:Y:S02]  /*72de0*/  SHF.R.U32.HI R2, RZ, 0x8, R5 ;  /* 0x00000008ff027819 */ /* 0x001fe40000011605 */
[--C-:B------:R-:W-:Y:S02]  /*72df0*/  PRMT R5, R5, 0x3340, R4.reuse ;  /* 0x0000334005057816 */ /* 0x100fe40000000004 */
[----:B------:R-:W-:Y:S02]  /*72e00*/  SHF.R.U32.HI R4, RZ, 0x8, R4 ;  /* 0x00000008ff047819 */ /* 0x000fe40000011604 */
[----:B------:R-:W-:-:S02]  /*72e10*/  LOP3.LUT R2, R2, 0xffff, RZ, 0xc0, !PT ;  /* 0x0000ffff02027812 */ /* 0x000fc400078ec0ff */
[----:B------:R-:W-:Y:S02]  /*72e20*/  LOP3.LUT R4, R4, 0xffff, RZ, 0xc0, !PT ;  /* 0x0000ffff04047812 */ /* 0x000fe400078ec0ff */
[----:B---3--:R-:W-:-:S04]  /*72e30*/  LOP3.LUT R50, R40, 0xffff, RZ, 0xc0, !PT ;  /* 0x0000ffff28327812 */ /* 0x008fc800078ec0ff */
[----:B------:R-:W-:-:S04]  /*72e40*/  PRMT R40, R50, 0x3340, R1 ;  /* 0x0000334032287816 */ /* 0x000fc80000000001 */
[----:B------:R-:W-:Y:S02]  /*72e50*/  PRMT R6, R5, 0x5410, R40 ;  /* 0x0000541005067816 */ /* 0x000fe40000000028 */
[----:B------:R-:W-:Y:S02]  /*72e60*/  PRMT R5, R2, 0x3340, R4 ;  /* 0x0000334002057816 */ /* 0x000fe40000000004 */
[----:B------:R-:W-:Y:S01]  /*72e70*/  LOP3.LUT R2, R46, 0xffff, RZ, 0xc0, !PT ;  /* 0x0000ffff2e027812 */ /* 0x000fe200078ec0ff */
[----:B------:R0:W-:Y:S01]  /*72e80*/  STL [R1+0x2a68], R6 ;  /* 0x002a680601007387 */ /* 0x0001e20000100800 */
[----:B----4-:R-:W-:Y:S02]  /*72e90*/  LOP3.LUT R4, R43, 0xffff, RZ, 0xc0, !PT ;  /* 0x0000ffff2b047812 */ /* 0x010fe400078ec0ff */
[----:B------:R-:W-:Y:S02]  /*72ea0*/  IADD3 R46, P6, R3, R17, RZ ;  /* 0x00000011032e7210 */ /* 0x000fe40007fde0ff */
[----:B------:R-:W-:-:S02]  /*72eb0*/  PRMT R40, R4, 0x3340, R1 ;  /* 0x0000334004287816 */ /* 0x000fc40000000001 */
[----:B0-----:R-:W-:Y:S01]  /*72ec0*/  LOP3.LUT R6, R47, 0xffff, RZ, 0xc0, !PT ;  /* 0x0000ffff2f067812 */ /* 0x001fe200078ec0ff */
[----:B------:R0:W-:Y:S03]  /*72ed0*/  STL [R1+0xc44], R5 ;  /* 0x000c440501007387 */ /* 0x0001e60000100800 */
[----:B------:R-:W-:Y:S01]  /*72ee0*/  PRMT R43, R2, 0x3340, R6 ;  /* 0x00003340022b7816 */ /* 0x000fe20000000006 */
[----:B------:R-:W-:-:S03]  /*72ef0*/  IMAD.X R47, R8, 0x1, R20, P6 ;  /* 0x00000001082f7824 */ /* 0x000fc600030e0614 */
[----:B0-----:R-:W-:-:S05]  /*72f00*/  PRMT R5, R43, 0x5410, R40 ;  /* 0x000054102b057816 */ /* 0x001fca0000000028 */
[----:B------:R-:W-:Y:S04]  /*72f10*/  STL [R1+0x2a64], R5 ;  /* 0x002a640501007387 */ /* 0x000fe80000100800 */
[----:B------:R0:W-:Y:S04]  /*72f20*/  STL.64 [R1+0x3a0], R46 ;  /* 0x0003a02e01007387 */ /* 0x0001e80000100a00 */
[----:B0-----:R-:W3:Y:S04]  /*72f30*/  LDL.LU.64 R46, [R1+0x2f50] ;  /* 0x002f5000012e7983 */ /* 0x001ee80000300a00 */
[----:B------:R-:W4:Y:S01]  /*72f40*/  LDL.LU R5, [R1+0x48] ;  /* 0x0000480001057983 */ /* 0x000f220000300800 */
[----:B------:R-:W-:-:S02]  /*72f50*/  SHF.R.U32.HI R2, RZ, 0x8, R2 ;  /* 0x00000008ff027819 */ /* 0x000fc40000011602 */
[----:B------:R-:W-:Y:S02]  /*72f60*/  SHF.R.U32.HI R43, RZ, 0x8, R6 ;  /* 0x00000008ff2b7819 */ /* 0x000fe40000011606 */
[----:B------:R-:W-:Y:S02]  /*72f70*/  LOP3.LUT R2, R2, 0xffff, RZ, 0xc0, !PT ;  /* 0x0000ffff02027812 */ /* 0x000fe400078ec0ff */
[----:B------:R-:W-:Y:S02]  /*72f80*/  LOP3.LUT R43, R43, 0xffff, RZ, 0xc0, !PT ;  /* 0x0000ffff2b2b7812 */ /* 0x000fe400078ec0ff */
[----:B------:R-:W-:Y:S02]  /*72f90*/  SHF.R.U32.HI R40, RZ, 0x8, R4 ;  /* 0x00000008ff287819 */ /* 0x000fe40000011604 */
[----:B------:R-:W-:Y:S02]  /*72fa0*/  PRMT R4, R2, 0x3340, R43 ;  /* 0x0000334002047816 */ /* 0x000fe4000000002b */
[----:B------:R-:W-:-:S03]  /*72fb0*/  LOP3.LUT R40, R40, 0xffff, RZ, 0xc0, !PT ;  /* 0x0000ffff28287812 */ /* 0x000fc600078ec0ff */
[----:B------:R0:W-:Y:S01]  /*72fc0*/  STL [R1+0xc3c], R4 ;  /* 0x000c3c0401007387 */ /* 0x0001e20000100800 */
[--C-:B------:R-:W-:Y:S02]  /*72fd0*/  PRMT R2, R40, 0x3340, R1.reuse ;  /* 0x0000334028027816 */ /* 0x100fe40000000001 */
[----:B0-----:R-:W-:Y:S02]  /*72fe0*/  LOP3.LUT R4, R41, 0xffff, RZ, 0xc0, !PT ;  /* 0x0000ffff29047812 */ /* 0x001fe400078ec0ff */
[----:B--2---:R-:W-:Y:S02]  /*72ff0*/  LOP3.LUT R43, R53, 0xffff, RZ, 0xc0, !PT ;  /* 0x0000ffff352b7812 */ /* 0x004fe400078ec0ff */
[----:B------:R-:W-:Y:S01]  /*73000*/  PRMT R40, R4, 0x3340, R1 ;  /* 0x0000334004287816 */ /* 0x000fe20000000001 */
[----:B------:R0:W-:Y:S04]  /*73010*/  STL [R1+0xc24], R2 ;  /* 0x000c240201007387 */ /* 0x0001e80000100800 */
[----:B0-----:R-:W2:Y:S04]  /*73020*/  LDL.LU R2, [R1+0x654] ;  /* 0x0006540001027983 */ /* 0x001ea80000300800 */
[----:B------:R-:W2:Y:S01]  /*73030*/  LDL.LU R6, [R1+0x4d4] ;  /* 0x0004d40001067983 */ /* 0x000ea20000300800 */
[----:B---3--:R-:W-:-:S04]  /*73040*/  LOP3.LUT R46, R46, 0xffff, RZ, 0xc0, !PT ;  /* 0x0000ffff2e2e7812 */ /* 0x008fc800078ec0ff */
[----:B------:R-:W-:-:S04]  /*73050*/  PRMT R41, R43, 0x3340, R46 ;  /* 0x000033402b297816 */ /* 0x000fc8000000002e */
[----:B------:R-:W-:-:S05]  /*73060*/  PRMT R7, R41, 0x5410, R40 ;  /* 0x0000541029077816 */ /* 0x000fca0000000028 */
[----:B------:R0:W-:Y:S04]  /*73070*/  STL [R1+0x2a60], R7 ;  /* 0x002a600701007387 */ /* 0x0001e80000100800 */
[----:B0-----:R-:W3:Y:S04]  /*73080*/  LDL.LU R7, [R1+0x594] ;  /* 0x0005940001077983 */ /* 0x001ee80000300800 */
[----:B------:R-:W2:Y:S01]  /*73090*/  LDL.LU R55, [R1+0x650] ;  /* 0x0006500001377983 */ /* 0x000ea20000300800 */
[----:B------:R-:W-:-:S03]  /*730a0*/  IADD3 R40, P6, R3, R18, RZ ;  /* 0x0000001203287210 */ /* 0x000fc60007fde0ff */
[----:B------:R-:W3:Y:S02]  /*730b0*/  LDL.LU R53, [R1+0x4d0] ;  /* 0x0004d00001357983 */ /* 0x000ee40000300800 */
[----:B------:R-:W-:-:S05]  /*730c0*/  IMAD.X R41, R8, 0x1, R21, P6 ;  /* 0x0000000108297824 */ /* 0x000fca00030e0615 */
[----:B------:R0:W-:Y:S02]  /*730d0*/  STL.64 [R1+0x398], R40 ;  /* 0x0003982801007387 */ /* 0x0001e40000100a00 */
[----:B0-----:R-:W-:Y:S02]  /*730e0*/  SHF.R.U32.HI R40, RZ, 0x8, R50 ;  /* 0x00000008ff287819 */ /* 0x001fe40000011632 */
[----:B------:R-:W3:Y:S01]  /*730f0*/  LDL.LU R50, [R1+0x590] ;  /* 0x0005900001327983 */ /* 0x000ee20000300800 */
[----:B------:R-:W-:Y:S02]  /*73100*/  SHF.R.U32.HI R41, RZ, 0x8, R43 ;  /* 0x00000008ff297819 */ /* 0x000fe4000001162b */
[----:B------:R-:W-:Y:S02]  /*73110*/  SHF.R.U32.HI R46, RZ, 0x8, R46 ;  /* 0x00000008ff2e7819 */ /* 0x000fe4000001162e */
[----:B------:R-:W-:Y:S02]  /*73120*/  LOP3.LUT R43, R40, 0xffff, RZ, 0xc0, !PT ;  /* 0x0000ffff282b7812 */ /* 0x000fe400078ec0ff */
[----:B------:R-:W-:-:S02]  /*73130*/  LOP3.LUT R41, R41, 0xffff, RZ, 0xc0, !PT ;  /* 0x0000ffff29297812 */ /* 0x000fc400078ec0ff */
[----:B------:R-:W-:Y:S02]  /*73140*/  LOP3.LUT R40, R46, 0xffff, RZ, 0xc0, !PT ;  /* 0x0000ffff2e287812 */ /* 0x000fe400078ec0ff */
[----:B------:R-:W-:Y:S02]  /*73150*/  PRMT R46, R43, 0x3340, R1 ;  /* 0x000033402b2e7816 */ /* 0x000fe40000000001 */
[----:B------:R-:W-:Y:S02]  /*73160*/  PRMT R40, R41, 0x3340, R40 ;  /* 0x0000334029287816 */ /* 0x000fe40000000028 */
[----:B----4-:R-:W-:Y:S02]  /*73170*/  LOP3.LUT R43, R5, 0xffff, RZ, 0xc0, !PT ;  /* 0x0000ffff052b7812 */ /* 0x010fe400078ec0ff */
[----:B------:R-:W-:Y:S02]  /*73180*/  LOP3.LUT R5, R42, 0xffff, RZ, 0xc0, !PT ;  /* 0x0000ffff2a057812 */ /* 0x000fe400078ec0ff */
[----:B------:R-:W-:Y:S01]  /*73190*/  LOP3.LUT R47, R47, 0xffff, RZ, 0xc0, !PT ;  /* 0x0000ffff2f2f7812 */ /* 0x000fe200078ec0ff */
[----:B------:R-:W-:Y:S03]  /*731a0*/  STL [R1+0xc20], R46 ;  /* 0x000c202e01007387 */ /* 0x000fe60000100800 */
[----:B------:R-:W-:Y:S01]  /*731b0*/  PRMT R41, R43, 0x3340, R47 ;  /* 0x000033402b297816 */ /* 0x000fe2000000002f */
[----:B------:R0:W-:Y:S04]  /*731c0*/  STL [R1+0xc34], R40 ;  /* 0x000c342801007387 */ /* 0x0001e80000100800 */
[----:B------:R1:W-:Y:S01]  /*731d0*/  STL [R1+0x2a70], R5 ;  /* 0x002a700501007387 */ /* 0x0003e20000100800 */
[----:B0-----:R-:W-:-:S04]  /*731e0*/  PRMT R40, R5, 0x3340, R1 ;  /* 0x0000334005287816 */ /* 0x001fc80000000001 */
[----:B-1----:R-:W-:Y:S02]  /*731f0*/  PRMT R5, R41, 0x5410, R40 ;  /* 0x0000541029057816 */ /* 0x002fe40000000028 */
[----:B------:R-:W-:-:S05]  /*73200*/  IADD3 R40, P6, R3, R22, RZ ;  /* 0x0000001603287210 */ /* 0x000fca0007fde0ff */
[----:B------:R-:W-:Y:S01]  /*73210*/  IMAD.X R41, R8, 0x1, R24, P6 ;  /* 0x0000000108297824 */ /* 0x000fe200030e0618 */
[----:B------:R-:W-:Y:S01]  /*73220*/  STL [R1+0x2a58], R5 ;  /* 0x002a580501007387 */ /* 0x000fe20000100800 */
[----:B------:R-:W-:-:S03]  /*73230*/  SHF.R.U32.HI R42, RZ, 0x8, R4 ;  /* 0x00000008ff2a7819 */ /* 0x000fc60000011604 */
[----:B------:R0:W-:Y:S01]  /*73240*/  STL.64 [R1+0x3e0], R40 ;  /* 0x0003e02801007387 */ /* 0x0001e20000100a00 */
[----:B------:R-:W-:Y:S02]  /*73250*/  LOP3.LUT R42, R42, 0xffff, RZ, 0xc0, !PT ;  /* 0x0000ffff2a2a7812 */ /* 0x000fe400078ec0ff */
[----:B0-----:R-:W-:Y:S02]  /*73260*/  SHF.R.U32.HI R41, RZ, 0x8, R43 ;  /* 0x00000008ff297819 */ /* 0x001fe4000001162b */
[----:B------:R-:W-:Y:S02]  /*73270*/  SHF.R.U32.HI R40, RZ, 0x8, R47 ;  /* 0x00000008ff287819 */ /* 0x000fe4000001162f */
[----:B------:R-:W-:Y:S02]  /*73280*/  LOP3.LUT R41, R41, 0xffff, RZ, 0xc0, !PT ;  /* 0x0000ffff29297812 */ /* 0x000fe400078ec0ff */
[----:B------:R-:W-:Y:S02]  /*73290*/  LOP3.LUT R40, R40, 0xffff, RZ, 0xc0, !PT ;  /* 0x0000ffff28287812 */ /* 0x000fe400078ec0ff */
[----:B------:R-:W-:-:S02]  /*732a0*/  PRMT R5, R42, 0x3340, R1 ;  /* 0x000033402a057816 */ /* 0x000fc40000000001 */
[----:B------:R-:W-:-:S03]  /*732b0*/  PRMT R4, R41, 0x3340, R40 ;  /* 0x0000334029047816 */ /* 0x000fc60000000028 */
[----:B------:R-:W-:Y:S04]  /*732c0*/  STL [R1+0xc1c], R5 ;  /* 0x000c1c0501007387 */ /* 0x000fe80000100800 */
[----:B------:R0:W-:Y:S01]  /*732d0*/  STL [R1+0x29dc], R4 ;  /* 0x0029dc0401007387 */ /* 0x0001e20000100800 */
[----:B--2---:R-:W-:-:S03]  /*732e0*/  LOP3.LUT R43, R55, 0xffff, RZ, 0xc0, !PT ;  /* 0x0000ffff372b7812 */ /* 0x004fc600078ec0ff */
[----:B------:R-:W2:Y:S01]  /*732f0*/  LDL.LU R55, [R1+0x530] ;  /* 0x0005300001377983 */ /* 0x000ea20000300800 */
[----:B------:R-:W-:Y:S02]  /*73300*/  LOP3.LUT R47, R2, 0xffff, RZ, 0xc0, !PT ;  /* 0x0000ffff022f7812 */ /* 0x000fe400078ec0ff */
[----:B------:R-:W-:Y:S02]  /*73310*/  LOP3.LUT R2, R6, 0xffff, RZ, 0xc0, !PT ;  /* 0x0000ffff06027812 */ /* 0x000fe400078ec0ff */
[----:B---3--:R-:W-:Y:S02]  /*73320*/  LOP3.LUT R46, R7, 0xffff, RZ, 0xc0, !PT ;  /* 0x0000ffff072e7812 */ /* 0x008fe400078ec0ff */
[----:B------:R-:W-:Y:S02]  /*73330*/  PRMT R40, R2, 0x3340, R1 ;  /* 0x0000334002287816 */ /* 0x000fe40000000001 */
[----:B------:R-:W-:Y:S02]  /*73340*/  PRMT R41, R47, 0x3340, R46 ;  /* 0x000033402f297816 */ /* 0x000fe4000000002e */
[----:B------:R-:W-:-:S02]  /*73350*/  LOP3.LUT R6, R53, 0xffff, RZ, 0xc0, !PT ;  /* 0x0000ffff35067812 */ /* 0x000fc400078ec0ff */
[----:B0-----:R-:W-:Y:S02]  /*73360*/  PRMT R4, R41, 0x5410, R40 ;  /* 0x0000541029047816 */ /* 0x001fe40000000028 */
[----:B------:R-:W-:-:S03]  /*73370*/  PRMT R40, R6, 0x3340, R1 ;  /* 0x0000334006287816 */ /* 0x000fc60000000001 */
[----:B------:R0:W-:Y:S01]  /*73380*/  STL [R1+0x2a54], R4 ;  /* 0x002a540401007387 */ /* 0x0001e20000100800 */
[----:B------:R-:W-:-:S04]  /*73390*/  LOP3.LUT R42, R50, 0xffff, RZ, 0xc0, !PT ;  /* 0x0000ffff322a7812 */ /* 0x000fc800078ec0ff */
[----:B------:R-:W-:Y:S02]  /*733a0*/  PRMT R41, R43, 0x3340, R42 ;  /* 0x000033402b297816 */ /* 0x000fe4000000002a */
[----:B0-----:R-:W-:Y:S02]  /*733b0*/  IADD3 R4, P6, R3, R23, RZ ;  /* 0x0000001703047210 */ /* 0x001fe40007fde0ff */
[----:B------:R-:W-:-:S03]  /*733c0*/  PRMT R7, R41, 0x5410, R40 ;  /* 0x0000541029077816 */ /* 0x000fc60000000028 */
[----:B------:R-:W-:Y:S01]  /*733d0*/  IMAD.X R5, R8, 0x1, R25, P6 ;  /* 0x0000000108057824 */ /* 0x000fe200030e0619 */
[----:B------:R-:W-:Y:S01]  /*733e0*/  SHF.R.U32.HI R47, RZ, 0x8, R47 ;  /* 0x00000008ff2f7819 */ /* 0x000fe2000001162f */
[----:B------:R-:W-:Y:S01]  /*733f0*/  STL [R1+0x2a50], R7 ;  /* 0x002a500701007387 */ /* 0x000fe20000100800 */
[----:B------:R-:W-:-:S03]  /*73400*/  SHF.R.U32.HI R41, RZ, 0x8, R46 ;  /* 0x00000008ff297819 */ /* 0x000fc6000001162e */
[----:B------:R0:W-:Y:S01]  /*73410*/  STL.64 [R1+0x3d8], R4 ;  /* 0x0003d80401007387 */ /* 0x0001e20000100a00 */
[----:B------:R-:W-:Y:S02]  /*73420*/  SHF.R.U32.HI R40, RZ, 0x8, R42 ;  /* 0x00000008ff287819 */ /* 0x000fe4000001162a */
[----:B------:R-:W-:Y:S01]  /*73430*/  LOP3.LUT R42, R47, 0xffff, RZ, 0xc0, !PT ;  /* 0x0000ffff2f2a7812 */ /* 0x000fe200078ec0ff */
[----:B0-----:R-:W3:Y:S04]  /*73440*/  LDL.LU R4, [R1+0x5f4] ;  /* 0x0005f40001047983 */ /* 0x001ee80000300800 */
[----:B------:R-:W4:Y:S04]  /*73450*/  LDL.LU R5, [R1+0x534] ;  /* 0x0005340001057983 */ /* 0x000f280000300800 */
[----:B------:R-:W3:Y:S04]  /*73460*/  LDL.LU R46, [R1+0x470] ;  /* 0x00047000012e7983 */ /* 0x000ee80000300800 */
[----:B------:R-:W4:Y:S01]  /*73470*/  LDL.LU R47, [R1+0x5f0] ;  /* 0x0005f000012f7983 */ /* 0x000f220000300800 */
[----:B------:R-:W-:-:S02]  /*73480*/  SHF.R.U32.HI R43, RZ, 0x8, R43 ;  /* 0x00000008ff2b7819 */ /* 0x000fc4000001162b */
[----:B------:R-:W-:Y:S02]  /*73490*/  LOP3.LUT R40, R40, 0xffff, RZ, 0xc0, !PT ;  /* 0x0000ffff28287812 */ /* 0x000fe400078ec0ff */
[----:B------:R-:W-:Y:S02]  /*734a0*/  LOP3.LUT R43, R43, 0xffff, RZ, 0xc0, !PT ;  /* 0x0000ffff2b2b7812 */ /* 0x000fe400078ec0ff */
[----:B------:R-:W-:Y:S02]  /*734b0*/  LOP3.LUT R41, R41, 0xffff, RZ, 0xc0, !PT ;  /* 0x0000ffff29297812 */ /* 0x000fe400078ec0ff */
[----:B------:R-:W-:Y:S02]  /*734c0*/  PRMT R7, R43, 0x3340, R40 ;  /* 0x000033402b077816 */ /* 0x000fe40000000028 */
[----:B------:R-:W-:Y:S02]  /*734d0*/  IADD3 R40, P6, R3, R26, RZ ;  /* 0x0000001a03287210 */ /* 0x000fe40007fde0ff */
[----:B------:R-:W-:-:S03]  /*734e0*/  PRMT R42, R42, 0x3340, R41 ;  /* 0x000033402a2a7816 */ /* 0x000fc60000000029 */
[----:B------:R-:W-:Y:S02]  /*734f0*/  IMAD.X R41, R8, 0x1, R29, P6 ;  /* 0x0000000108297824 */ /* 0x000fe400030e061d */
[----:B------:R-:W-:Y:S04]  /*73500*/  STL [R1+0x2990], R42 ;  /* 0x0029902a01007387 */ /* 0x000fe80000100800 */
[----:B------:R-:W-:Y:S04]  /*73510*/  STL [R1+0xc30], R7 ;  /* 0x000c300701007387 */ /* 0x000fe80000100800 */
[----:B------:R0:W-:Y:S02]  /*73520*/  STL.64 [R1+0x3d0], R40 ;  /* 0x0003d02801007387 */ /* 0x0001e40000100a00 */
[----:B0-----:R-:W-:-:S04]  /*73530*/  SHF.R.U32.HI R41, RZ, 0x8, R6 ;  /* 0x00000008ff297819 */ /* 0x001fc80000011606 */
[----:B------:R-:W-:Y:S02]  /*73540*/  LOP3.LUT R41, R41, 0xffff, RZ, 0xc0, !PT ;  /* 0x0000ffff29297812 */ /* 0x000fe400078ec0ff */
[----:B------:R-:W-:Y:S02]  /*73550*/  SHF.R.U32.HI R40, RZ, 0x8, R2 ;  /* 0x00000008ff287819 */ /* 0x000fe40000011602 */
[----:B------:R-:W-:Y:S01]  /*73560*/  PRMT R7, R41, 0x3340, R1 ;  /* 0x0000334029077816 */ /* 0x000fe20000000001 */
[----:B------:R-:W4:Y:S01]  /*73570*/  LDL.LU R2, [R1+0x253c] ;  /* 0x00253c0001027983 */ /* 0x000f220000300800 */
[----:B------:R-:W-:-:S03]  /*73580*/  LOP3.LUT R40, R40, 0xffff, RZ, 0xc0, !PT ;  /* 0x0000ffff28287812 */ /* 0x000fc600078ec0ff */
[----:B------:R-:W4:Y:S04]  /*73590*/  LDL.LU R6, [R1+0x7d4] ;  /* 0x0007d40001067983 */ /* 0x000f280000300800 */
[----:B------:R0:W-:Y:S01]  /*735a0*/  STL [R1+0xc18], R7 ;  /* 0x000c180701007387 */ /* 0x0001e20000100800 */
[----:B------:R-:W-:-:S03]  /*735b0*/  PRMT R40, R40, 0x3340, R1 ;  /* 0x0000334028287816 */ /* 0x000fc60000000001 */
[----:B0-----:R-:W4:Y:S04]  /*735c0*/  LDL.LU R7, [R1+0x2510] ;  /* 0x0025100001077983 */ /* 0x001f280000300800 */
[----:B------:R-:W4:Y:S04]  /*735d0*/  LDL.LU R53, [R1+0x2538] ;  /* 0x0025380001357983 */ /* 0x000f280000300800 */
[----:B------:R-:W4:Y:S04]  /*735e0*/  LDL.LU R50, [R1+0x7d0] ;  /* 0x0007d00001327983 */ /* 0x000f280000300800 */
[----:B------:R0:W-:Y:S01]  /*735f0*/  STL [R1+0xc14], R40 ;  /* 0x000c142801007387 */ /* 0x0001e20000100800 */
[----:B--2---:R-:W-:-:S03]  /*73600*/  LOP3.LUT R42, R55, 0xffff, RZ, 0xc0, !PT ;  /* 0x0000ffff372a7812 */ /* 0x004fc600078ec0ff */
[----:B------:R-:W2:Y:S01]  /*73610*/  LDL.LU R55, [R1+0x250c] ;  /* 0x00250c0001377983 */ /* 0x000ea20000300800 */
[----:B---3--:R-:W-:Y:S02]  /*73620*/  LOP3.LUT R46, R46, 0xffff, RZ, 0xc0, !PT ;  /* 0x0000ffff2e2e7812 */ /* 0x008fe400078ec0ff */
[----:B----4-:R-:W-:Y:S02]  /*73630*/  LOP3.LUT R43, R47, 0xffff, RZ, 0xc0, !PT ;  /* 0x0000ffff2f2b7812 */ /* 0x010fe400078ec0ff */
[----:B0-----:R-:W-:Y:S02]  /*73640*/  PRMT R40, R46, 0x3340, R1 ;  /* 0x000033402e287816 */ /* 0x001fe40000000001 */
[----:B------:R-:W-:-:S04]  /*73650*/  PRMT R41, R43, 0x3340, R42 ;  /* 0x000033402b297816 */ /* 0x000fc8000000002a */
[----:B------:R-:W-:Y:S02]  /*73660*/  PRMT R47, R41, 0x5410, R40 ;  /* 0x00005410292f7816 */ /* 0x000fe40000000028 */
[----:B------:R-:W-:-:S05]  /*73670*/  IADD3 R40, P6, R3, R27, RZ ;  /* 0x0000001b03287210 */ /* 0x000fca0007fde0ff */
[----:B------:R-:W-:Y:S01]  /*73680*/  IMAD.X R41, R8, 0x1, R31, P6 ;  /* 0x0000000108297824 */ /* 0x000fe200030e061f */
[----:B------:R-:W-:Y:S04]  /*73690*/  STL [R1+0x2a4c], R47 ;  /* 0x002a4c2f01007387 */ /* 0x000fe80000100800 */
[----:B------:R0:W-:Y:S02]  /*736a0*/  STL.64 [R1+0x3c8], R40 ;  /* 0x0003c82801007387 */ /* 0x0001e40000100a00 */
[----:B0-----:R-:W-:Y:S02]  /*736b0*/  SHF.R.U32.HI R41, RZ, 0x8, R43 ;  /* 0x00000008ff297819 */ /* 0x001fe4000001162b */
[----:B------:R-:W-:Y:S02]  /*736c0*/  SHF.R.U32.HI R40, RZ, 0x8, R42 ;  /* 0x00000008ff287819 */ /* 0x000fe4000001162a */
[----:B------:R-:W-:-:S02]  /*736d0*/  LOP3.LUT R41, R41, 0xffff, RZ, 0xc0, !PT ;  /* 0x0000ffff29297812 */ /* 0x000fc400078ec0ff */
[----:B------:R-:W-:-:S04]  /*736e0*/  LOP3.LUT R40, R40, 0xffff, RZ, 0xc0, !PT ;  /* 0x0000ffff28287812 */ /* 0x000fc800078ec0ff */
[----:B------:R-:W-:Y:S02]  /*736f0*/  PRMT R42, R41, 0x3340, R40 ;  /* 0x00003340292a7816 */ /* 0x000fe40000000028 */
[----:B------:R-:W-:Y:S02]  /*73700*/  LOP3.LUT R41, R4, 0xffff, RZ, 0xc0, !PT ;  /* 0x0000ffff04297812 */ /* 0x000fe400078ec0ff */
[----:B------:R-:W-:Y:S01]  /*73710*/  LOP3.LUT R40, R5, 0xffff, RZ, 0xc0, !PT ;  /* 0x0000ffff05287812 */ /* 0x000fe200078ec0ff */
[----:B------:R0:W-:Y:S01]  /*73720*/  STL [R1+0xc38], R42 ;  /* 0x000c382a01007387 */ /* 0x0001e20000100800 */
[----:B------:R-:W-:Y:S02]  /*73730*/  SHF.R.U32.HI R43, RZ, 0x8, R41 ;  /* 0x00000008ff2b7819 */ /* 0x000fe40000011629 */
[--C-:B------:R-:W-:Y:S02]  /*73740*/  PRMT R4, R41, 0x3340, R40.reuse ;  /* 0x0000334029047816 */ /* 0x100fe40000000028 */
[----:B------:R-:W-:-:S02]  /*73750*/  SHF.R.U32.HI R40, RZ, 0x8, R40 ;  /* 0x00000008ff287819 */ /* 0x000fc40000011628 */
[----:B0-----:R-:W-:Y:S02]  /*73760*/  SHF.R.U32.HI R42, RZ, 0x8, R46 ;  /* 0x00000008ff2a7819 */ /* 0x001fe4000001162e */
[----:B------:R-:W-:Y:S02]  /*73770*/  LOP3.LUT R41, R43, 0xffff, RZ, 0xc0, !PT ;  /* 0x0000ffff2b297812 */ /* 0x000fe400078ec0ff */
[----:B------:R-:W-:Y:S02]  /*73780*/  LOP3.LUT R42, R42, 0xffff, RZ, 0xc0, !PT ;  /* 0x0000ffff2a2a7812 */ /* 0x000fe400078ec0ff */
[----:B------:R-:W-:Y:S01]  /*73790*/  LOP3.LUT R40, R40, 0xffff, RZ, 0xc0, !PT ;  /* 0x0000ffff28287812 */ /* 0x000fe200078ec0ff */
[----:B------:R0:W-:Y:S03]  /*737a0*/  STL [R1+0x184], R4 ;  /* 0x0001840401007387 */ /* 0x0001e60000100800 */
[----:B------:R-:W-:-:S02]  /*737b0*/  PRMT R5, R41, 0x3340, R40 ;  /* 0x0000334029057816 */ /* 0x000fc40000000028 */
[----:B0-----:R-:W-:Y:S02]  /*737c0*/  PRMT R4, R42, 0x3340, R1 ;  /* 0x000033402a047816 */ /* 0x001fe40000000001 */
[----:B------:R-:W-:-:S03]  /*737d0*/  LOP3.LUT R47, R2, 0xffff, RZ, 0xc0, !PT ;  /* 0x0000ffff022f7812 */ /* 0x000fc600078ec0ff */
[----:B------:R0:W-:Y:S01]  /*737e0*/  STL [R1+0xc10], R4 ;  /* 0x000c100401007387 */ /* 0x0001e20000100800 */
[----:B------:R-:W-:-:S03]  /*737f0*/  LOP3.LUT R43, R53, 0xffff, RZ, 0xc0, !PT ;  /* 0x0000ffff352b7812 */ /* 0x000fc600078ec0ff */
[----:B------:R1:W-:Y:S04]  /*73800*/  STL [R1+0x29c0], R5 ;  /* 0x0029c00501007387 */ /* 0x0003e80000100800 */
[----:B------:R-:W3:Y:S01]  /*73810*/  LDL.LU R2, [R1+0x2528] ;  /* 0x0025280001027983 */ /* 0x000ee20000300800 */
[----:B0-----:R-:W-:-:S03]  /*73820*/  LOP3.LUT R4, R6, 0xffff, RZ, 0xc0, !PT ;  /* 0x0000ffff06047812 */ /* 0x001fc600078ec0ff */
[----:B------:R-:W4:Y:S04]  /*73830*/  LDL.LU R53, [R1+0x770] ;  /* 0x0007700001357983 */ /* 0x000f280000300800 */
[----:B------:R-:W4:Y:S01]  /*73840*/  LDL.LU R6, [R1+0x17c4] ;  /* 0x0017c40001067983 */ /* 0x000f220000300800 */
[----:B------:R-:W-:Y:S02]  /*73850*/  LOP3.LUT R46, R7, 0xffff, RZ, 0xc0, !PT ;  /* 0x0000ffff072e7812 */ /* 0x000fe400078ec0ff */
[----:B-1----:R-:W-:Y:S01]  /*73860*/  LOP3.LUT R5, R50, 0xffff, RZ, 0xc0, !PT ;  /* 0x0000ffff32057812 */ /* 0x002fe200078ec0ff */
[----:B------:R-:W4:Y:S04]  /*73870*/  LDL.LU R7, [R1+0x25d0] ;  /* 0x0025d00001077983 */ /* 0x000f280000300800 */
[----:B------:R-:W4:Y:S01]  /*73880*/  LDL.LU R50, [R1+0x257c] ;  /* 0x00257c0001327983 */ /* 0x000f220000300800 */
[----:B--2---:R-:W-:-:S03]  /*73890*/  LOP3.LUT R42, R55, 0xffff, RZ, 0xc0, !PT ;  /* 0x0000ffff372a7812 */ /* 0x004fc600078ec0ff */
[----:B------:R-:W2:Y:S01]  /*738a0*/  LDL.LU R55, [R1+0x25a0] ;  /* 0x0025a00001377983 */ /* 0x000ea20000300800 */
[----:B------:R-:W-:Y:S02]  /*738b0*/  PRMT R40, R4, 0x3340, R1 ;  /* 0x0000334004287816 */ /* 0x000fe40000000001 */
[----:B------:R-:W-:-:S04]  /*738c0*/  PRMT R41, R47, 0x3340, R46 ;  /* 0x000033402f297816 */ /* 0x000fc8000000002e */
[----:B------:R-:W-:Y:S02]  /*738d0*/  PRMT R41, R41, 0x5410, R40 ;  /* 0x0000541029297816 */ /* 0x000fe40000000028 */
[----:B------:R-:W-:-:S03]  /*738e0*/  PRMT R40, R5, 0x3340, R1 ;  /* 0x0000334005287816 */ /* 0x000fc60000000001 */
[----:B------:R0:W-:Y:S02]  /*738f0*/  STL [R1+0x2a48], R41 ;  /* 0x002a482901007387 */ /* 0x0001e40000100800 */
[----:B0-----:R-:W-:-:S04]  /*73900*/  PRMT R41, R43, 0x3340, R42 ;  /* 0x000033402b297816 */ /* 0x001fc8000000002a */
[----:B------:R-:W-:Y:S02]  /*73910*/  PRMT R41, R41, 0x5410, R40 ;  /* 0x0000541029297816 */ /* 0x000fe40000000028 */
[----:B------:R-:W-:-:S03]  /*73920*/  IADD3 R40, P6, R3, R28, RZ ;  /* 0x0000001c03287210 */ /* 0x000fc60007fde0ff */
[----:B------:R0:W-:Y:S01]  /*73930*/  STL [R1+0x2a44], R41 ;  /* 0x002a442901007387 */ /* 0x0001e20000100800 */
[----:B------:R-:W-:Y:S02]  /*73940*/  SHF.R.U32.HI R47, RZ, 0x8, R47 ;  /* 0x00000008ff2f7819 */ /* 0x000fe4000001162f */
[----:B------:R-:W-:Y:S01]  /*73950*/  SHF.R.U32.HI R43, RZ, 0x8, R43 ;  /* 0x00000008ff2b7819 */ /* 0x000fe2000001162b */
[----:B0-----:R-:W-:-:S05]  /*73960*/  IMAD.X R41, R8, 0x1, R32, P6 ;  /* 0x0000000108297824 */ /* 0x001fca00030e0620 */
[----:B------:R0:W-:Y:S01]  /*73970*/  STL.64 [R1+0x3f8], R40 ;  /* 0x0003f82801007387 */ /* 0x0001e20000100a00 */
[----:B------:R-:W-:Y:S02]  /*73980*/  LOP3.LUT R43, R43, 0xffff, RZ, 0xc0, !PT ;  /* 0x0000ffff2b2b7812 */ /* 0x000fe400078ec0ff */
[----:B0-----:R-:W-:Y:S02]  /*73990*/  SHF.R.U32.HI R41, RZ, 0x8, R46 ;  /* 0x00000008ff297819 */ /* 0x001fe4000001162e */
[----:B------:R-:W-:Y:S02]  /*739a0*/  SHF.R.U32.HI R40, RZ, 0x8, R42 ;  /* 0x00000008ff287819 */ /* 0x000fe4000001162a */
[----:B------:R-:W-:Y:S02]  /*739b0*/  LOP3.LUT R42, R47, 0xffff, RZ, 0xc0, !PT ;  /* 0x0000ffff2f2a7812 */ /* 0x000fe400078ec0ff */
[----:B------:R-:W-:Y:S02]  /*739c0*/  LOP3.LUT R41, R41, 0xffff, RZ, 0xc0, !PT ;  /* 0x0000ffff29297812 */ /* 0x000fe400078ec0ff */
[----:B------:R-:W-:-:S02]  /*739d0*/  LOP3.LUT R40, R40, 0xffff, RZ, 0xc0, !PT ;  /* 0x0000ffff28287812 */ /* 0x000fc400078ec0ff */
[----:B------:R-:W-:Y:S02]  /*739e0*/  PRMT R41, R42, 0x3340, R41 ;  /* 0x000033402a297816 */ /* 0x000fe40000000029 */
[----:B------:R-:W-:Y:S02]  /*739f0*/  PRMT R40, R43, 0x3340, R40 ;  /* 0x000033402b287816 */ /* 0x000fe40000000028 */
[----:B------:R-:W-:Y:S01]  /*73a00*/  IADD3 R46, P6, R3, R30, RZ ;  /* 0x0000001e032e7210 */ /* 0x000fe20007fde0ff */
[----:B------:R0:W-:Y:S04]  /*73a10*/  STL [R1+0x2964], R41 ;  /* 0x0029642901007387 */ /* 0x0001e80000100800 */
[----:B------:R1:W-:Y:S01]  /*73a20*/  STL [R1+0xc28], R40 ;  /* 0x000c282801007387 */ /* 0x0003e20000100800 */
[----:B------:R-:W-:Y:S01]  /*73a30*/  IMAD.X R47, R8, 0x1, R33, P6 ;  /* 0x00000001082f7824 */ /* 0x000fe200030e0621 */
[----:B0-----:R-:W-:-:S02]  /*73a40*/  SHF.R.U32.HI R41, RZ, 0x8, R5 ;  /* 0x00000008ff297819 */ /* 0x001fc40000011605 */
[----:B-1----:R-:W-:Y:S02]  /*73a50*/  SHF.R.U32.HI R40, RZ, 0x8, R4 ;  /* 0x00000008ff287819 */ /* 0x002fe40000011604 */
[----:B------:R-:W-:Y:S01]  /*73a60*/  LOP3.LUT R41, R41, 0xffff, RZ, 0xc0, !PT ;  /* 0x0000ffff29297812 */ /* 0x000fe200078ec0ff */
[----:B------:R3:W-:Y:S01]  /*73a70*/  STL.64 [R1+0x3f0], R46 ;  /* 0x0003f02e01007387 */ /* 0x0007e20000100a00 */
[----:B------:R-:W-:Y:S02]  /*73a80*/  LOP3.LUT R40, R40, 0xffff, RZ, 0xc0, !PT ;  /* 0x0000ffff28287812 */ /* 0x000fe400078ec0ff */
[--C-:B------:R-:W-:Y:S02]  /*73a90*/  PRMT R5, R41, 0x3340, R1.reuse ;  /* 0x0000334029057816 */ /* 0x100fe40000000001 */
[----:B------:R-:W-:-:S03]  /*73aa0*/  PRMT R4, R40, 0x3340, R1 ;  /* 0x0000334028047816 */ /* 0x000fc60000000001 */
[----:B------:R-:W-:Y:S04]  /*73ab0*/  STL [R1+0xc0c], R5 ;  /* 0x000c0c0501007387 */ /* 0x000fe80000100800 */
[----:B------:R0:W-:Y:S01]  /*73ac0*/  STL [R1+0xc08], R4 ;  /* 0x000c080401007387 */ /* 0x0001e20000100800 */
[----:B---3--:R-:W-:Y:S02]  /*73ad0*/  LOP3.LUT R47, R2, 0xffff, RZ, 0xc0, !PT ;  /* 0x0000ffff022f7812 */ /* 0x008fe400078ec0ff */
[----:B----4-:R-:W-:Y:S02]  /*73ae0*/  LOP3.LUT R53, R53, 0xffff, RZ, 0xc0, !PT ;  /* 0x0000ffff35357812 */ /* 0x010fe400078ec0ff */
[----:B------:R-:W-:Y:S02]  /*73af0*/  LOP3.LUT R46, R6, 0xffff, RZ, 0xc0, !PT ;  /* 0x0000ffff062e7812 */ /* 0x000fe400078ec0ff */
[----:B------:R-:W-:-:S02]  /*73b00*/  PRMT R40, R53, 0x3340, R1 ;  /* 0x0000334035287816 */ /* 0x000fc40000000001 */
[----:B------:R-:W-:Y:S02]  /*73b10*/  PRMT R41, R47, 0x3340, R46 ;  /* 0x000033402f297816 */ /* 0x000fe4000000002e */
[----:B------:R-:W-:Y:S02]  /*73b20*/  LOP3.LUT R43, R7, 0xffff, RZ, 0xc0, !PT ;  /* 0x0000ffff072b7812 */ /* 0x000fe400078ec0ff */
[----:B------:R-:W-:Y:S02]  /*73b30*/  LOP3.LUT R2, R50, 0xffff, RZ, 0xc0, !PT ;  /* 0x0000ffff32027812 */ /* 0x000fe400078ec0ff */
[----:B0-----:R-:W-:Y:S01]  /*73b40*/  PRMT R4, R41, 0x5410, R40 ;  /* 0x0000541029047816 */ /* 0x001fe20000000028 */
[----:B------:R-:W3:Y:S01]  /*73b50*/  LDL.LU R50, [R1+0x25a4] ;  /* 0x0025a40001327983 */ /* 0x000ee20000300800 */
[----:B------:R-:W-:-:S03]  /*73b60*/  PRMT R40, R2, 0x3340, R1 ;  /* 0x0000334002287816 */ /* 0x000fc60000000001 */
[----:B------:R0:W-:Y:S01]  /*73b70*/  STL [R1+0x2a40], R4 ;  /* 0x002a400401007387 */ /* 0x0001e20000100800 */
[----:B------:R-:W-:Y:S02]  /*73b80*/  SHF.R.U32.HI R47, RZ, 0x8, R47 ;  /* 0x00000008ff2f7819 */ /* 0x000fe4000001162f */
[----:B0-----:R-:W-:-:S05]  /*73b90*/  IADD3 R4, P6, R3, R34, RZ ;  /* 0x0000002203047210 */ /* 0x001fca0007fde0ff */
[----:B------:R-:W-:Y:S01]  /*73ba0*/  IMAD.X R5, R8, 0x1, R36, P6 ;  /* 0x0000000108057824 */ /* 0x000fe200030e0624 */
[----:B--2---:R-:W-:-:S04]  /*73bb0*/  LOP3.LUT R42, R55, 0xffff, RZ, 0xc0, !PT ;  /* 0x0000ffff372a7812 */ /* 0x004fc800078ec0ff */
[----:B------:R-:W-:-:S04]  /*73bc0*/  PRMT R41, R43, 0x3340, R42 ;  /* 0x000033402b297816 */ /* 0x000fc8000000002a */
[----:B------:R-:W-:Y:S02]  /*73bd0*/  PRMT R6, R41, 0x5410, R40 ;  /* 0x0000541029067816 */ /* 0x000fe40000000028 */
[----:B------:R-:W-:Y:S02]  /*73be0*/  SHF.R.U32.HI R41, RZ, 0x8, R46 ;  /* 0x00000008ff297819 */ /* 0x000fe4000001162e */
[----:B------:R-:W-:Y:S01]  /*73bf0*/  SHF.R.U32.HI R40, RZ, 0x8, R42 ;  /* 0x00000008ff287819 */ /* 0x000fe2000001162a */
[----:B------:R0:W-:Y:S01]  /*73c00*/  STL [R1+0x2a3c], R6 ;  /* 0x002a3c0601007387 */ /* 0x0001e20000100800 */
[----:B------:R-:W-:Y:S02]  /*73c10*/  LOP3.LUT R41, R41, 0xffff, RZ, 0xc0, !PT ;  /* 0x0000ffff29297812 */ /* 0x000fe400078ec0ff */
[----:B------:R-:W-:Y:S01]  /*73c20*/  LOP3.LUT R42, R47, 0xffff, RZ, 0xc0, !PT ;  /* 0x0000ffff2f2a7812 */ /* 0x000fe200078ec0ff */
[----:B0-----:R-:W2:Y:S04]  /*73c30*/  LDL.LU R6, [R1+0x2578] ;  /* 0x0025780001067983 */ /* 0x001ea80000300800 */
[----:B------:R-:W4:Y:S04]  /*73c40*/  LDL.LU R7, [R1+0x2588] ;  /* 0x0025880001077983 */ /* 0x000f280000300800 */
[----:B------:R-:W4:Y:S04]  /*73c50*/  LDL.LU R55, [R1+0x20] ;  /* 0x0000200001377983 */ /* 0x000f280000300800 */
[----:B------:R0:W-:Y:S04]  /*73c60*/  STL.64 [R1+0x428], R4 ;  /* 0x0004280401007387 */ /* 0x0001e80000100a00 */
[----:B------:R-:W2:Y:S04]  /*73c70*/  LDL.LU R46, [R1+0x25b0] ;  /* 0x0025b000012e7983 */ /* 0x000ea80000300800 */
[----:B------:R-:W3:Y:S01]  /*73c80*/  LDL.LU R47, [R1+0x2584] ;  /* 0x00258400012f7983 */ /* 0x000ee20000300800 */
[----:B0-----:R-:W-:-:S03]  /*73c90*/  PRMT R4, R42, 0x3340, R41 ;  /* 0x000033402a047816 */ /* 0x001fc60000000029 */
[----:B------:R-:W4:Y:S01]  /*73ca0*/  LDL.LU R41, [R1+0x25d4] ;  /* 0x0025d40001297983 */ /* 0x000f220000300800 */
[----:B------:R-:W-:Y:S02]  /*73cb0*/  SHF.R.U32.HI R43, RZ, 0x8, R43 ;  /* 0x00000008ff2b7819 */ /* 0x000fe4000001162b */
[----:B------:R-:W-:Y:S02]  /*73cc0*/  LOP3.LUT R40, R40, 0xffff, RZ, 0xc0, !PT ;  /* 0x0000ffff28287812 */ /* 0x000fe400078ec0ff */
[----:B------:R-:W-:Y:S01]  /*73cd0*/  LOP3.LUT R43, R43, 0xffff, RZ, 0xc0, !PT ;  /* 0x0000ffff2b2b7812 */ /* 0x000fe200078ec0ff */
[----:B------:R-:W-:Y:S01]  /*73ce0*/  IMAD.MOV.U32 R42, RZ, RZ, R2 ;  /* 0x000000ffff2a7224 */ /* 0x000fe200078e0002 */
[----:B------:R0:W-:Y:S02]  /*73cf0*/  STL [R1+0x2950], R4 ;  /* 0x0029500401007387 */ /* 0x0001e40000100800 */
[----:B------:R-:W-:Y:S02]  /*73d00*/  PRMT R2, R43, 0x3340, R40 ;  /* 0x000033402b027816 */ /* 0x000fe40000000028 */
[----:B0-----:R-:W-:-:S03]  /*73d10*/  IADD3 R4, P6, R3, R35, RZ ;  /* 0x0000002303047210 */ /* 0x001fc60007fde0ff */
[----:B------:R0:W-:Y:S02]  /*73d20*/  STL [R1+0xc2c], R2 ;  /* 0x000c2c0201007387 */ /* 0x0001e40000100800 */
[----:B------:R-:W-:Y:S01]  /*73d30*/  IMAD.X R5, R8, 0x1, R38, P6 ;  /* 0x0000000108057824 */ /* 0x000fe200030e0626 */
[----:B0-----:R-:W-:-:S05]  /*73d40*/  IADD3 R2, P6, R3, R37, RZ ;  /* 0x0000002503027210 */ /* 0x001fca0007fde0ff */
[----:B------:R-:W-:Y:S01]  /*73d50*/  IMAD.X R3, R8, 0x1, R39, P6 ;  /* 0x0000000108037824 */ /* 0x000fe200030e0627 */
[----:B------:R-:W-:-:S04]  /*73d60*/  SHF.R.U32.HI R8, RZ, 0x8, R42 ;  /* 0x00000008ff087819 */ /* 0x000fc8000001162a */
[----:B------:R-:W-:Y:S01]  /*73d70*/  LOP3.LUT R8, R8, 0xffff, RZ, 0xc0, !PT ;  /* 0x0000ffff08087812 */ /* 0x000fe200078ec0ff */
[----:B------:R0:W-:Y:S03]  /*73d80*/  STL.64 [R1+0x420], R4 ;  /* 0x0004200401007387 */ /* 0x0001e60000100a00 */
[----:B------:R-:W-:Y:S01]  /*73d90*/  PRMT R8, R8, 0x3340, R1 ;  /* 0x0000334008087816 */ /* 0x000fe20000000001 */
[----:B0-----:R-:W2:Y:S04]  /*73da0*/  LDL.LU.64 R4, [R1+0x2f48] ;  /* 0x002f480001047983 */ /* 0x001ea80000300a00 */
[----:B------:R0:W-:Y:S04]  /*73db0*/  STL.64 [R1+0x418], R2 ;  /* 0x0004180201007387 */ /* 0x0001e80000100a00 */
[----:B0-----:R-:W2:Y:S04]  /*73dc0*/  LDL.LU.64 R2, [R1+0x2f40] ;  /* 0x002f400001027983 */ /* 0x001ea80000300a00 */
[----:B------:R0:W-:Y:S01]  /*73dd0*/  STL [R1+0xc04], R8 ;  /* 0x000c040801007387 */ /* 0x0001e20000100800 */
[----:B---3--:R-:W-:-:S02]  /*73de0*/  LOP3.LUT R43, R47, 0xffff, RZ, 0xc0, !PT ;  /* 0x0000ffff2f2b7812 */ /* 0x008fc400078ec0ff */
[----:B----4-:R-:W-:Y:S02]  /*73df0*/  LOP3.LUT R42, R41, 0xffff, RZ, 0xc0, !PT ;  /* 0x0000ffff292a7812 */ /* 0x010fe400078ec0ff */
[----:B------:R-:W-:Y:S02]  /*73e00*/  LOP3.LUT R41, R50, 0xffff, RZ, 0xc0, !PT ;  /* 0x0000ffff32297812 */ /* 0x000fe400078ec0ff */
[----:B0-----:R-:W-:Y:S01]  /*73e10*/  PRMT R8, R43, 0x3340, R1 ;  /* 0x000033402b087816 */ /* 0x001fe20000000001 */
[----:B------:R-:W3:Y:S01]  /*73e20*/  LDL.LU R50, [R1+0x2590] ;  /* 0x0025900001327983 */ /* 0x000ee20000300800 */
[----:B------:R-:W-:-:S04]  /*73e30*/  PRMT R40, R42, 0x3340, R41 ;  /* 0x000033402a287816 */ /* 0x000fc80000000029 */
[----:B------:R-:W-:Y:S02]  /*73e40*/  PRMT R40, R40, 0x5410, R8 ;  /* 0x0000541028287816 */ /* 0x000fe40000000008 */
[----:B------:R-:W-:Y:S02]  /*73e50*/  SHF.R.U32.HI R8, RZ, 0x8, R53 ;  /* 0x00000008ff087819 */ /* 0x000fe40000011635 */
[----:B------:R-:W4:Y:S04]  /*73e60*/  LDL.LU R53, [R1+0x2f38] ;  /* 0x002f380001357983 */ /* 0x000f280000300800 */
[----:B------:R0:W-:Y:S02]  /*73e70*/  STL [R1+0x2a38], R40 ;  /* 0x002a382801007387 */ /* 0x0001e40000100800 */
[----:B0-----:R-:W-:-:S02]  /*73e80*/  SHF.R.U32.HI R40, RZ, 0x8, R42 ;  /* 0x00000008ff287819 */ /* 0x001fc4000001162a */
[----:B------:R-:W-:Y:S02]  /*73e90*/  SHF.R.U32.HI R42, RZ, 0x8, R41 ;  /* 0x00000008ff2a7819 */ /* 0x000fe40000011629 */
[----:B------:R-:W-:Y:S02]  /*73ea0*/  LOP3.LUT R41, R8, 0xffff, RZ, 0xc0, !PT ;  /* 0x0000ffff08297812 */ /* 0x000fe400078ec0ff */
[----:B------:R-:W-:Y:S02]  /*73eb0*/  LOP3.LUT R40, R40, 0xffff, RZ, 0xc0, !PT ;  /* 0x0000ffff28287812 */ /* 0x000fe400078ec0ff */
[----:B------:R-:W-:Y:S02]  /*73ec0*/  LOP3.LUT R8, R42, 0xffff, RZ, 0xc0, !PT ;  /* 0x0000ffff2a087812 */ /* 0x000fe400078ec0ff */
[----:B------:R-:W-:Y:S02]  /*73ed0*/  PRMT R41, R41, 0x3340, R1 ;  /* 0x0000334029297816 */ /* 0x000fe40000000001 */
[----:B------:R-:W-:-:S02]  /*73ee0*/  PRMT R8, R40, 0x3340, R8 ;  /* 0x0000334028087816 */ /* 0x000fc40000000008 */
[----:B--2---:R-:W-:Y:S01]  /*73ef0*/  LOP3.LUT R42, R46, 0xffff, RZ, 0xc0, !PT ;  /* 0x0000ffff2e2a7812 */ /* 0x004fe200078ec0ff */
[----:B------:R0:W-:Y:S01]  /*73f00*/  STL [R1+0xc00], R41 ;  /* 0x000c002901007387 */ /* 0x0001e20000100800 */
[----:B------:R-:W-:-:S03]  /*73f10*/  LOP3.LUT R47, R6, 0xffff, RZ, 0xc0, !PT ;  /* 0x0000ffff062f7812 */ /* 0x000fc600078ec0ff */
[----:B------:R1:W-:Y:S01]  /*73f20*/  STL [R1+0x293c], R8 ;  /* 0x00293c0801007387 */ /* 0x0003e20000100800 */
[----:B0-----:R-:W-:Y:S02]  /*73f30*/  LOP3.LUT R41, R7, 0xffff, RZ, 0xc0, !PT ;  /* 0x0000ffff07297812 */ /* 0x001fe400078ec0ff */
[----:B-1----:R-:W-:Y:S02]  /*73f40*/  PRMT R8, R47, 0x3340, R1 ;  /* 0x000033402f087816 */ /* 0x002fe40000000001 */
[----:B------:R-:W-:Y:S02]  /*73f50*/  PRMT R40, R42, 0x3340, R41 ;  /* 0x000033402a287816 */ /* 0x000fe40000000029 */
[----:B------:R-:W-:Y:S02]  /*73f60*/  IADD3 R6, P6, R55, R9, RZ ;  /* 0x0000000937067210 */ /* 0x000fe40007fde0ff */
[----:B------:R-:W-:Y:S02]  /*73f70*/  PRMT R40, R40, 0x5410, R8 ;  /* 0x0000541028287816 */ /* 0x000fe40000000008 */
[----:B------:R-:W-:-:S02]  /*73f80*/  SHF.R.S32.HI R8, RZ, 0x1f, R55 ;  /* 0x0000001fff087819 */ /* 0x000fc40000011437 */
[----:B------:R-:W-:-:S03]  /*73f90*/  SHF.R.U32.HI R43, RZ, 0x8, R43 ;  /* 0x00000008ff2b7819 */ /* 0x000fc6000001162b */
[----:B------:R-:W-:Y:S01]  /*73fa0*/  IMAD.X R7, R8, 0x1, R58, P6 ;  /* 0x0000000108077824 */ /* 0x000fe200030e063a */
[----:B------:R-:W-:Y:S01]  /*73fb0*/  SHF.R.U32.HI R46, RZ, 0x8, R42 ;  /* 0x00000008ff2e7819 */ /* 0x000fe2000001162a */
[----:B------:R0:W-:Y:S01]  /*73fc0*/  STL [R1+0x2a34], R40 ;  /* 0x002a342801007387 */ /* 0x0001e20000100800 */
[----:B------:R-:W-:-:S03]  /*73fd0*/  LOP3.LUT R42, R43, 0xffff, RZ, 0xc0, !PT ;  /* 0x0000ffff2b2a7812 */ /* 0x000fc600078ec0ff */
[----:B------:R1:W-:Y:S01]  /*73fe0*/  STL.64 [R1+0x400], R6 ;  /* 0x0004000601007387 */ /* 0x0003e20000100a00 */
[----:B0-----:R-:W-:Y:S02]  /*73ff0*/  SHF.R.U32.HI R40, RZ, 0x8, R41 ;  /* 0x00000008ff287819 */ /* 0x001fe40000011629 */
[----:B------:R-:W-:Y:S01]  /*74000*/  LOP3.LUT R41, R46, 0xffff, RZ, 0xc0, !PT ;  /* 0x0000ffff2e297812 */ /* 0x000fe200078ec0ff */
[----:B-1----:R-:W2:Y:S04]  /*74010*/  LDL.LU.64 R6, [R1+0x2f30] ;  /* 0x002f300001067983 */ /* 0x002ea80000300a00 */
[----:B------:R-:W4:Y:S04]  /*74020*/  LDL.LU R43, [R1+0x2580] ;  /* 0x00258000012b7983 */ /* 0x000f280000300800 */
[----:B------:R-:W2:Y:S01]  /*74030*/  LDL.LU R46, [R1+0x25b4] ;  /* 0x0025b400012e7983 */ /* 0x000ea20000300800 */
[----:B------:R-:W-:-:S02]  /*74040*/  LOP3.LUT R40, R40, 0xffff, RZ, 0xc0, !PT ;  /* 0x0000ffff28287812 */ /* 0x000fc400078ec0ff */
[----:B------:R-:W-:Y:S02]  /*74050*/  PRMT R42, R42, 0x3340, R1 ;  /* 0x000033402a2a7816 */ /* 0x000fe40000000001 */
[----:B------:R-:W-:-:S03]  /*74060*/  PRMT R40, R41, 0x3340, R40 ;  /* 0x0000334029287816 */ /* 0x000fc60000000028 */
[----:B------:R3:W-:Y:S04]  /*74070*/  STL [R1+0x358], R42 ;  /* 0x0003582a01007387 */ /* 0x0007e80000100800 */
[----:B------:R0:W-:Y:S01]  /*74080*/  STL [R1+0x2938], R40 ;  /* 0x0029382801007387 */ /* 0x0001e20000100800 */
[----:B---3--:R-:W-:-:S03]  /*74090*/  LOP3.LUT R42, R50, 0xffff, RZ, 0xc0, !PT ;  /* 0x0000ffff322a7812 */ /* 0x008fc600078ec0ff */
[----:B------:R-:W3:Y:S01]  /*740a0*/  LDL.LU R50, [R1+0x54] ;  /* 0x0000540001327983 */ /* 0x000ee20000300800 */
[----:B----4-:R-:W-:Y:S02]  /*740b0*/  LOP3.LUT R43, R43, 0xffff, RZ, 0xc0, !PT ;  /* 0x0000ffff2b2b7812 */ /* 0x010fe400078ec0ff */
[----:B--2---:R-:W-:Y:S02]  /*740c0*/  LOP3.LUT R46, R46, 0xffff, RZ, 0xc0, !PT ;  /* 0x0000ffff2e2e7812 */ /* 0x004fe400078ec0ff */
[----:B0-----:R-:W-:Y:S02]  /*740d0*/  PRMT R40, R43, 0x3340, R1 ;  /* 0x000033402b287816 */ /* 0x001fe40000000001 */
[----:B------:R-:W-:-:S04]  /*740e0*/  PRMT R41, R46, 0x3340, R42 ;  /* 0x000033402e297816 */ /* 0x000fc8000000002a */
[----:B------:R-:W-:Y:S02]  /*740f0*/  PRMT R41, R41, 0x5410, R40 ;  /* 0x0000541029297816 */ /* 0x000fe40000000028 */
[----:B------:R-:W-:-:S03]  /*74100*/  IADD3 R40, P6, R55, R10, RZ ;  /* 0x0000000a37287210 */ /* 0x000fc60007fde0ff */
[----:B------:R0:W-:Y:S01]  /*74110*/  STL [R1+0x2a30], R41 ;  /* 0x002a302901007387 */ /* 0x0001e20000100800 */
[----:B------:R-:W-:Y:S01]  /*74120*/  SHF.R.U32.HI R46, RZ, 0x8, R46 ;  /* 0x00000008ff2e7819 */ /* 0x000fe2000001162e */
[----:B0-----:R-:W-:-:S05]  /*74130*/  IMAD.X R41, R8, 0x1, R12, P6 ;  /* 0x0000000108297824 */ /* 0x001fca00030e060c */
[----:B------:R0:W-:Y:S02]  /*74140*/  STL.64 [R1+0x700], R40 ;  /* 0x0007002801007387 */ /* 0x0001e40000100a00 */
[----:B0-----:R-:W-:Y:S02]  /*74150*/  SHF.R.U32.HI R41, RZ, 0x8, R42 ;  /* 0x00000008ff297819 */ /* 0x001fe4000001162a */
[----:B------:R-:W-:Y:S02]  /*74160*/  SHF.R.U32.HI R40, RZ, 0x8, R43 ;  /* 0x00000008ff287819 */ /* 0x000fe4000001162b */
[----:B------:R-:W2:Y:S01]  /*74170*/  LDL.LU R43, [R1+0xa0] ;  /* 0x0000a000012b7983 */ /* 0x000ea20000300800 */
[----:B------:R-:W-:-:S03]  /*74180*/  LOP3.LUT R42, R46, 0xffff, RZ, 0xc0, !PT ;  /* 0x0000ffff2e2a7812 */ /* 0x000fc600078ec0ff */
[----:B------:R-:W4:Y:S01]  /*74190*/  LDL.LU R46, [R1+0x50] ;  /* 0x00005000012e7983 */ /* 0x000f220000300800 */
[----:B------:R-:W-:Y:S02]  /*741a0*/  LOP3.LUT R41, R41, 0xffff, RZ, 0xc0, !PT ;  /* 0x0000ffff29297812 */ /* 0x000fe400078ec0ff */
[----:B------:R-:W-:Y:S02]  /*741b0*/  LOP3.LUT R40, R40, 0xffff, RZ, 0xc0, !PT ;  /* 0x0000ffff28287812 */ /* 0x000fe400078ec0ff */
[----:B------:R-:W-:Y:S02]  /*741c0*/  PRMT R41, R42, 0x3340, R41 ;  /* 0x000033402a297816 */ /* 0x000fe40000000029 */
[--C-:B------:R-:W-:Y:S02]  /*741d0*/  PRMT R40, R40, 0x3340, R1.reuse ;  /* 0x0000334028287816 */ /* 0x100fe40000000001 */
[----:B------:R-:W-:Y:S01]  /*741e0*/  LOP3.LUT R59, R59, 0xffff, RZ, 0xc0, !PT ;  /* 0x0000ffff3b3b7812 */ /* 0x000fe200078ec0ff */
[----:B------:R-:W-:Y:S04]  /*741f0*/  STL [R1+0x2930], R41 ;  /* 0x0029302901007387 */ /* 0x000fe80000100800 */
[----:B------:R0:W-:Y:S02]  /*74200*/  STL [R1+0x354], R40 ;  /* 0x0003542801007387 */ /* 0x0001e40000100800 */
[----:B0-----:R-:W-:-:S02]  /*74210*/  PRMT R40, R59, 0x3340, R1 ;  /* 0x000033403b287816 */ /* 0x001fc40000000001 */
[----:B--2---:R-:W-:Y:S02]  /*74220*/  LOP3.LUT R43, R43, 0xffff, RZ, 0xc0, !PT ;  /* 0x0000ffff2b2b7812 */ /* 0x004fe400078ec0ff */
[----:B----4-:R-:W-:Y:S02]  /*74230*/  LOP3.LUT R42, R46, 0xffff, RZ, 0xc0, !PT ;  /* 0x0000ffff2e2a7812 */ /* 0x010fe400078ec0ff */
[----:B------:R-:W2:Y:S02]  /*74240*/  LDL.LU R46, [R1+0x4e0] ;  /* 0x0004e000012e7983 */ /* 0x000ea40000300800 */
[----:B------:R-:W-:-:S04]  /*74250*/  PRMT R41, R43, 0x3340, R42 ;  /* 0x000033402b297816 */ /* 0x000fc8000000002a */
[----:B------:R-:W-:Y:S02]  /*74260*/  PRMT R41, R41, 0x5410, R40 ;  /* 0x0000541029297816 */ /* 0x000fe40000000028 */
[----:B------:R-:W-:-:S03]  /*74270*/  IADD3 R40, P6, R55, R11, RZ ;  /* 0x0000000b37287210 */ /* 0x000fc60007fde0ff */
[----:B------:R0:W-:Y:S02]  /*74280*/  STL [R1+0x2a2c], R41 ;  /* 0x002a2c2901007387 */ /* 0x0001e40000100800 */
[----:B0-----:R-:W-:-:S05]  /*74290*/  IMAD.X R41, R8, 0x1, R14, P6 ;  /* 0x0000000108297824 */ /* 0x001fca00030e060e */
[----:B------:R0:W-:Y:S02]  /*742a0*/  STL.64 [R1+0x460], R40 ;  /* 0x0004602801007387 */ /* 0x0001e40000100a00 */
[----:B0-----:R-:W-:Y:S02]  /*742b0*/  SHF.R.U32.HI R41, RZ, 0x8, R43 ;  /* 0x00000008ff297819 */ /* 0x001fe4000001162b */
[----:B------:R-:W4:Y:S01]  /*742c0*/  LDL.LU R43, [R1+0xa4] ;  /* 0x0000a400012b7983 */ /* 0x000f220000300800 */
[----:B------:R-:W-:Y:S02]  /*742d0*/  SHF.R.U32.HI R47, RZ, 0x8, R47 ;  /* 0x00000008ff2f7819 */ /* 0x000fe4000001162f */
[----:B------:R-:W-:Y:S02]  /*742e0*/  SHF.R.U32.HI R40, RZ, 0x8, R42 ;  /* 0x00000008ff287819 */ /* 0x000fe4000001162a */
[----:B------:R-:W-:Y:S02]  /*742f0*/  LOP3.LUT R42, R47, 0xffff, RZ, 0xc0, !PT ;  /* 0x0000ffff2f2a7812 */ /* 0x000fe400078ec0ff */
[----:B------:R-:W-:-:S02]  /*74300*/  LOP3.LUT R41, R41, 0xffff, RZ, 0xc0, !PT ;  /* 0x0000ffff29297812 */ /* 0x000fc400078ec0ff */
[----:B------:R-:W-:Y:S02]  /*74310*/  LOP3.LUT R40, R40, 0xffff, RZ, 0xc0, !PT ;  /* 0x0000ffff28287812 */ /* 0x000fe400078ec0ff */
[----:B------:R-:W-:Y:S02]  /*74320*/  PRMT R42, R42, 0x3340, R1 ;  /* 0x000033402a2a7816 */ /* 0x000fe40000000001 */
[----:B------:R-:W-:Y:S02]  /*74330*/  PRMT R40, R41, 0x3340, R40 ;  /* 0x0000334029287816 */ /* 0x000fe40000000028 */
[----:B------:R-:W-:Y:S01]  /*74340*/  LOP3.LUT R60, R60, 0xffff, RZ, 0xc0, !PT ;  /* 0x0000ffff3c3c7812 */ /* 0x000fe200078ec0ff */
[----:B------:R3:W-:Y:S04]  /*74350*/  STL [R1+0x30c], R42 ;  /* 0x00030c2a01007387 */ /* 0x0007e80000100800 */
[----:B------:R0:W-:Y:S04]  /*74360*/  STL [R1+0x2924], R40 ;  /* 0x0029242801007387 */ /* 0x0001e80000100800 */
[----:B------:R-:W2:Y:S01]  /*74370*/  LDL.LU R47, [R1+0x74] ;  /* 0x00007400012f7983 */ /* 0x000ea20000300800 */
[----:B---3--:R-:W-:-:S03]  /*74380*/  LOP3.LUT R42, R50, 0xffff, RZ, 0xc0, !PT ;  /* 0x0000ffff322a7812 */ /* 0x008fc600078ec0ff */
[----:B------:R-:W3:Y:S01]  /*74390*/  LDL.LU R50, [R1+0x30] ;  /* 0x0000300001327983 */ /* 0x000ee20000300800 */
[----:B0-----:R-:W-:Y:S02]  /*743a0*/  PRMT R40, R60, 0x3340, R1 ;  /* 0x000033403c287816 */ /* 0x001fe40000000001 */
[----:B----4-:R-:W-:-:S04]  /*743b0*/  LOP3.LUT R43, R43, 0xffff, RZ, 0xc0, !PT ;  /* 0x0000ffff2b2b7812 */ /* 0x010fc800078ec0ff */
        /* <DEDUP_REMOVED lines=9> */
[----:B------:R-:W4:Y:S01]  /*74450*/  LDL.LU R60, [R1+0x5a0] ;  /* 0x0005a000013c7983 */ /* 0x000f220000300800 */
[----:B------:R-:W-:-:S03]  /*74460*/  LOP3.LUT R42, R43, 0xffff, RZ, 0xc0, !PT ;  /* 0x0000ffff2b2a7812 */ /* 0x000fc600078ec0ff */
[----:B------:R-:W3:Y:S01]  /*74470*/  LDL.LU R43, [R1+0x660] ;  /* 0x00066000012b7983 */ /* 0x000ee20000300800 */
[----:B------:R-:W-:Y:S02]  /*74480*/  LOP3.LUT R41, R41, 0xffff, RZ, 0xc0, !PT ;  /* 0x0000ffff29297812 */ /* 0x000fe400078ec0ff */
[----:B------:R-:W-:Y:S02]  /*74490*/  LOP3.LUT R40, R40, 0xffff, RZ, 0xc0, !PT ;  /* 0x0000ffff28287812 */ /* 0x000fe400078ec0ff */
[----:B------:R-:W-:Y:S02]  /*744a0*/  PRMT R41, R42, 0x3340, R41 ;  /* 0x000033402a297816 */ /* 0x000fe40000000029 */
[--C-:B------:R-:W-:Y:S02]  /*744b0*/  PRMT R40, R40, 0x3340, R1.reuse ;  /* 0x0000334028287816 */ /* 0x100fe40000000001 */
[----:B--2---:R-:W-:Y:S01]  /*744c0*/  LOP3.LUT R46, R46, 0xffff, RZ, 0xc0, !PT ;  /* 0x0000ffff2e2e7812 */ /* 0x004fe200078ec0ff */
[----:B------:R-:W-:Y:S04]  /*744d0*/  STL [R1+0x2910], R41 ;  /* 0x0029102901007387 */ /* 0x000fe80000100800 */
[----:B------:R0:W-:Y:S02]  /*744e0*/  STL [R1+0x308], R40 ;  /* 0x0003082801007387 */ /* 0x0001e40000100800 */
[----:B0-----:R-:W-:-:S02]  /*744f0*/  PRMT R40, R46, 0x3340, R1 ;  /* 0x000033402e287816 */ /* 0x001fc40000000001 */
[----:B------:R-:W-:Y:S02]  /*74500*/  SHF.R.U32.HI R59, RZ, 0x8, R59 ;  /* 0x00000008ff3b7819 */ /* 0x000fe4000001163b */
[----:B------:R-:W-:Y:S02]  /*74510*/  LOP3.LUT R44, R44, 0xffff, RZ, 0xc0, !PT ;  /* 0x0000ffff2c2c7812 */ /* 0x000fe400078ec0ff */
[----:B----4-:R-:W-:Y:S02]  /*74520*/  LOP3.LUT R42, R60, 0xffff, RZ, 0xc0, !PT ;  /* 0x0000ffff3c2a7812 */ /* 0x010fe400078ec0ff */
[----:B---3--:R-:W-:-:S04]  /*74530*/  LOP3.LUT R43, R43, 0xffff, RZ, 0xc0, !PT ;  /* 0x0000ffff2b2b7812 */ /* 0x008fc800078ec0ff */
        /* <DEDUP_REMOVED lines=9> */
[----:B------:R-:W-:Y:S02]  /*745d0*/  LOP3.LUT R41, R41, 0xffff, RZ, 0xc0, !PT ;  /* 0x0000ffff29297812 */ /* 0x000fe400078ec0ff */
[----:B------:R-:W-:Y:S02]  /*745e0*/  LOP3.LUT R40, R40, 0xffff, RZ, 0xc0, !PT ;  /* 0x0000ffff28287812 */ /* 0x000fe400078ec0ff */
[----:B------:R-:W-:Y:S02]  /*745f0*/  PRMT R42, R42, 0x3340, R1 ;  /* 0x000033402a2a7816 */ /* 0x000fe40000000001 */
[----:B------:R-:W-:Y:S02]  /*74600*/  PRMT R40, R41, 0x3340, R40 ;  /* 0x0000334029287816 */ /* 0x000fe40000000028 */
[----:B------:R-:W-:Y:S01]  /*74610*/  LOP3.LUT R43, R47, 0xffff, RZ, 0xc0, !PT ;  /* 0x0000ffff2f2b7812 */ /* 0x000fe200078ec0ff */
[----:B------:R0:W-:Y:S04]  /*74620*/  STL [R1+0x2fc], R42 ;  /* 0x0002fc2a01007387 */ /* 0x0001e80000100800 */
[----:B------:R1:W-:Y:S04]  /*74630*/  STL [R1+0x2908], R40 ;  /* 0x0029082801007387 */ /* 0x0003e80000100800 */
[----:B------:R-:W2:Y:S01]  /*74640*/  LDL.LU R47, [R1+0x4e4] ;  /* 0x0004e400012f7983 */ /* 0x000ea20000300800 */
[----:B0-----:R-:W-:-:S03]  /*74650*/  LOP3.LUT R42, R50, 0xffff, RZ, 0xc0, !PT ;  /* 0x0000ffff322a7812 */ /* 0x001fc600078ec0ff */
[----:B------:R-:W3:Y:S01]  /*74660*/  LDL.LU R59, [R1+0x600] ;  /* 0x00060000013b7983 */ /* 0x000ee20000300800 */
[----:B-1----:R-:W-:Y:S02]  /*74670*/  PRMT R40, R44, 0x3340, R1 ;  /* 0x000033402c287816 */ /* 0x002fe40000000001 */
[----:B------:R-:W-:-:S04]  /*74680*/  PRMT R41, R43, 0x3340, R42 ;  /* 0x000033402b297816 */ /* 0x000fc8000000002a */
[----:B------:R-:W-:-:S05]  /*74690*/  PRMT R40, R41, 0x5410, R40 ;  /* 0x0000541029287816 */ /* 0x000fca0000000028 */
[----:B------:R0:W-:Y:S04]  /*746a0*/  STL [R1+0x2a20], R40 ;  /* 0x002a202801007387 */ /* 0x0001e80000100800 */
[----:B------:R-:W4:Y:S01]  /*746b0*/  LDL.LU R60, [R1+0x480] ;  /* 0x00048000013c7983 */ /* 0x000f220000300800 */
[----:B------:R-:W-:-:S03]  /*746c0*/  SHF.R.U32.HI R43, RZ, 0x8, R43 ;  /* 0x00000008ff2b7819 */ /* 0x000fc6000001162b */
[----:B------:R-:W4:Y:S01]  /*746d0*/  LDL.LU R50, [R1+0x540] ;  /* 0x0005400001327983 */ /* 0x000f220000300800 */
[----:B0-----:R-:W-:-:S05]  /*746e0*/  IADD3 R40, P6, R55, R17, RZ ;  /* 0x0000001137287210 */ /* 0x001fca0007fde0ff */
[----:B------:R-:W-:-:S05]  /*746f0*/  IMAD.X R41, R8, 0x1, R20, P6 ;  /* 0x0000000108297824 */ /* 0x000fca00030e0614 */
[----:B------:R0:W-:Y:S02]  /*74700*/  STL.64 [R1+0x7d8], R40 ;  /* 0x0007d82801007387 */ /* 0x0001e40000100a00 */
[----:B0-----:R-:W-:Y:S02]  /*74710*/  SHF.R.U32.HI R41, RZ, 0x8, R42 ;  /* 0x00000008ff297819 */ /* 0x001fe4000001162a */
[----:B------:R-:W-:Y:S02]  /*74720*/  LOP3.LUT R42, R43, 0xffff, RZ, 0xc0, !PT ;  /* 0x0000ffff2b2a7812 */ /* 0x000fe400078ec0ff */
[----:B------:R-:W-:Y:S02]  /*74730*/  LOP3.LUT R41, R41, 0xffff, RZ, 0xc0, !PT ;  /* 0x0000ffff29297812 */ /* 0x000fe400078ec0ff */
[----:B------:R-:W-:Y:S02]  /*74740*/  SHF.R.U32.HI R40, RZ, 0x8, R44 ;  /* 0x00000008ff287819 */ /* 0x000fe4000001162c */
[----:B------:R-:W3:Y:S01]  /*74750*/  LDL.LU R44, [R1+0x5a4] ;  /* 0x0005a400012c7983 */ /* 0x000ee20000300800 */
[----:B------:R-:W-:-:S03]  /*74760*/  PRMT R42, R42, 0x3340, R41 ;  /* 0x000033402a2a7816 */ /* 0x000fc60000000029 */
[----:B------:R-:W4:Y:S04]  /*74770*/  LDL.LU R43, [R1+0x78] ;  /* 0x00007800012b7983 */ /* 0x000f280000300800 */
[----:B------:R-:W3:Y:S01]  /*74780*/  LDL.LU R41, [R1+0x34] ;  /* 0x0000340001297983 */ /* 0x000ee20000300800 */
[----:B------:R-:W-:-:S03]  /*74790*/  LOP3.LUT R40, R40, 0xffff, RZ, 0xc0, !PT ;  /* 0x0000ffff28287812 */ /* 0x000fc600078ec0ff */
[----:B------:R0:W-:Y:S02]  /*747a0*/  STL [R1+0x25d4], R42 ;  /* 0x0025d42a01007387 */ /* 0x0001e40000100800 */
[----:B0-----:R-:W-:Y:S02]  /*747b0*/  PRMT R42, R40, 0x3340, R1 ;  /* 0x00003340282a7816 */ /* 0x001fe40000000001 */
[----:B------:R-:W-:-:S03]  /*747c0*/  LOP3.LUT R40, R45, 0xffff, RZ, 0xc0, !PT ;  /* 0x0000ffff2d287812 */ /* 0x000fc600078ec0ff */
[----:B------:R-:W-:Y:S04]  /*747d0*/  STL [R1+0x2f8], R42 ;  /* 0x0002f82a01007387 */ /* 0x000fe80000100800 */
[----:B------:R-:W3:Y:S04]  /*747e0*/  LDL.LU R45, [R1+0x664] ;  /* 0x00066400012d7983 */ /* 0x000ee80000300800 */
[----:B------:R0:W-:Y:S02]  /*747f0*/  STL [R1+0x2a6c], R40 ;  /* 0x002a6c2801007387 */ /* 0x0001e40000100800 */
[----:B0-----:R-:W-:-:S02]  /*74800*/  PRMT R40, R40, 0x3340, R1 ;  /* 0x0000334028287816 */ /* 0x001fc40000000001 */
[----:B------:R-:W-:Y:S02]  /*74810*/  SHF.R.U32.HI R46, RZ, 0x8, R46 ;  /* 0x00000008ff2e7819 */ /* 0x000fe4000001162e */
[----:B--2---:R-:W-:Y:S02]  /*74820*/  LOP3.LUT R47, R47, 0xffff, RZ, 0xc0, !PT ;  /* 0x0000ffff2f2f7812 */ /* 0x004fe400078ec0ff */
[----:B----4-:R-:W-:Y:S02]  /*74830*/  LOP3.LUT R43, R43, 0xffff, RZ, 0xc0, !PT ;  /* 0x0000ffff2b2b7812 */ /* 0x010fe400078ec0ff */
[----:B---3--:R-:W-:-:S04]  /*74840*/  LOP3.LUT R42, R41, 0xffff, RZ, 0xc0, !PT ;  /* 0x0000ffff292a7812 */ /* 0x008fc800078ec0ff */
[----:B------:R-:W-:-:S04]  /*74850*/  PRMT R41, R43, 0x3340, R42 ;  /* 0x000033402b297816 */ /* 0x000fc8000000002a */
[----:B------:R-:W-:Y:S02]  /*74860*/  PRMT R41, R41, 0x5410, R40 ;  /* 0x0000541029297816 */ /* 0x000fe40000000028 */
[----:B------:R-:W-:-:S03]  /*74870*/  IADD3 R40, P6, R55, R18, RZ ;  /* 0x0000001237287210 */ /* 0x000fc60007fde0ff */
[----:B------:R0:W-:Y:S02]  /*74880*/  STL [R1+0x2a1c], R41 ;  /* 0x002a1c2901007387 */ /* 0x0001e40000100800 */
        /* <DEDUP_REMOVED lines=10> */
[----:B------:R-:W-:Y:S01]  /*74930*/  LOP3.LUT R44, R44, 0xffff, RZ, 0xc0, !PT ;  /* 0x0000ffff2c2c7812 */ /* 0x000fe200078ec0ff */
[----:B------:R0:W-:Y:S01]  /*74940*/  STL [R1+0x2f4], R42 ;  /* 0x0002f42a01007387 */ /* 0x0001e20000100800 */
[----:B------:R-:W-:Y:S02]  /*74950*/  LOP3.LUT R43, R59, 0xffff, RZ, 0xc0, !PT ;  /* 0x0000ffff3b2b7812 */ /* 0x000fe400078ec0ff */
[----:B------:R-:W-:Y:S01]  /*74960*/  PRMT R41, R45, 0x3340, R44 ;  /* 0x000033402d297816 */ /* 0x000fe2000000002c */
[----:B------:R1:W-:Y:S01]  /*74970*/  STL [R1+0x2934], R40 ;  /* 0x0029342801007387 */ /* 0x0003e20000100800 */
[----:B------:R-:W-:-:S02]  /*74980*/  LOP3.LUT R46, R60, 0xffff, RZ, 0xc0, !PT ;  /* 0x0000ffff3c2e7812 */ /* 0x000fc400078ec0ff */
[----:B0-----:R-:W-:Y:S02]  /*74990*/  LOP3.LUT R42, R50, 0xffff, RZ, 0xc0, !PT ;  /* 0x0000ffff322a7812 */ /* 0x001fe400078ec0ff */
[----:B-1----:R-:W-:-:S04]  /*749a0*/  PRMT R40, R47, 0x3340, R1 ;  /* 0x000033402f287816 */ /* 0x002fc80000000001 */
[----:B------:R-:W-:Y:S02]  /*749b0*/  PRMT R50, R41, 0x5410, R40 ;  /* 0x0000541029327816 */ /* 0x000fe40000000028 */
[----:B------:R-:W-:Y:S02]  /*749c0*/  PRMT R40, R46, 0x3340, R1 ;  /* 0x000033402e287816 */ /* 0x000fe40000000001 */
[----:B------:R-:W-:Y:S01]  /*749d0*/  PRMT R41, R43, 0x3340, R42 ;  /* 0x000033402b297816 */ /* 0x000fe2000000002a */
[----:B------:R-:W-:Y:S03]  /*749e0*/  STL [R1+0x2a18], R50 ;  /* 0x002a183201007387 */ /* 0x000fe60000100800 */
[----:B------:R-:W-:Y:S01]  /*749f0*/  PRMT R40, R41, 0x5410, R40 ;  /* 0x0000541029287816 */ /* 0x000fe20000000028 */
[----:B------:R-:W2:Y:S04]  /*74a00*/  LDL.LU R59, [R1+0x604] ;  /* 0x00060400013b7983 */ /* 0x000ea80000300800 */
[----:B------:R-:W3:Y:S04]  /*74a10*/  LDL.LU R60, [R1+0x544] ;  /* 0x00054400013c7983 */ /* 0x000ee80000300800 */
[----:B------:R0:W-:Y:S02]  /*74a20*/  STL [R1+0x2a14], R40 ;  /* 0x002a142801007387 */ /* 0x0001e40000100800 */
[----:B0-----:R-:W-:-:S05]  /*74a30*/  IADD3 R40, P6, R55, R22, RZ ;  /* 0x0000001637287210 */ /* 0x001fca0007fde0ff */
[----:B------:R-:W-:Y:S01]  /*74a40*/  IMAD.X R41, R8, 0x1, R24, P6 ;  /* 0x0000000108297824 */ /* 0x000fe200030e0618 */
[----:B------:R-:W-:-:S04]  /*74a50*/  SHF.R.U32.HI R45, RZ, 0x8, R45 ;  /* 0x00000008ff2d7819 */ /* 0x000fc8000001162d */
[----:B------:R0:W-:Y:S02]  /*74a60*/  STL.64 [R1+0x7c8], R40 ;  /* 0x0007c82801007387 */ /* 0x0001e40000100a00 */
[----:B0-----:R-:W-:Y:S02]  /*74a70*/  SHF.R.U32.HI R41, RZ, 0x8, R44 ;  /* 0x00000008ff297819 */ /* 0x001fe4000001162c */
[----:B------:R-:W-:Y:S01]  /*74a80*/  SHF.R.U32.HI R40, RZ, 0x8, R42 ;  /* 0x00000008ff287819 */ /* 0x000fe2000001162a */
[----:B------:R-:W4:Y:S01]  /*74a90*/  LDL.LU R44, [R1+0x2530] ;  /* 0x00253000012c7983 */ /* 0x000f220000300800 */
[----:B------:R-:W-:Y:S02]  /*74aa0*/  LOP3.LUT R42, R45, 0xffff, RZ, 0xc0, !PT ;  /* 0x0000ffff2d2a7812 */ /* 0x000fe400078ec0ff */
[----:B------:R-:W-:Y:S01]  /*74ab0*/  LOP3.LUT R41, R41, 0xffff, RZ, 0xc0, !PT ;  /* 0x0000ffff29297812 */ /* 0x000fe200078ec0ff */
[----:B------:R-:W2:Y:S03]  /*74ac0*/  LDL.LU R45, [R1+0x2508] ;  /* 0x00250800012d7983 */ /* 0x000ea60000300800 */
[----:B------:R-:W-:-:S02]  /*74ad0*/  PRMT R41, R42, 0x3340, R41 ;  /* 0x000033402a297816 */ /* 0x000fc40000000029 */
[----:B------:R-:W3:Y:S01]  /*74ae0*/  LDL.LU R42, [R1+0x255c] ;  /* 0x00255c00012a7983 */ /* 0x000ee20000300800 */
[----:B------:R-:W-:Y:S02]  /*74af0*/  SHF.R.U32.HI R43, RZ, 0x8, R43 ;  /* 0x00000008ff2b7819 */ /* 0x000fe4000001162b */
[----:B------:R-:W-:Y:S02]  /*74b00*/  LOP3.LUT R40, R40, 0xffff, RZ, 0xc0, !PT ;  /* 0x0000ffff28287812 */ /* 0x000fe400078ec0ff */
[----:B------:R-:W-:-:S04]  /*74b10*/  LOP3.LUT R43, R43, 0xffff, RZ, 0xc0, !PT ;  /* 0x0000ffff2b2b7812 */ /* 0x000fc800078ec0ff */
[----:B------:R-:W-:Y:S02]  /*74b20*/  PRMT R43, R43, 0x3340, R40 ;  /* 0x000033402b2b7816 */ /* 0x000fe40000000028 */
[----:B------:R-:W-:Y:S01]  /*74b30*/  IADD3 R40, P6, R55, R23, RZ ;  /* 0x0000001737287210 */ /* 0x000fe20007fde0ff */
[----:B------:R0:W-:Y:S04]  /*74b40*/  STL [R1+0x25d0], R41 ;  /* 0x0025d02901007387 */ /* 0x0001e80000100800 */
[----:B------:R-:W4:Y:S01]  /*74b50*/  LDL.LU R50, [R1+0x252c] ;  /* 0x00252c0001327983 */ /* 0x000f220000300800 */
[----:B0-----:R-:W-:-:S03]  /*74b60*/  IMAD.X R41, R8, 0x1, R25, P6 ;  /* 0x0000000108297824 */ /* 0x001fc600030e0619 */
[----:B------:R-:W-:Y:S04]  /*74b70*/  STL [R1+0x25b4], R43 ;  /* 0x0025b42b01007387 */ /* 0x000fe80000100800 */
[----:B------:R0:W-:Y:S02]  /*74b80*/  STL.64 [R1+0x7c0], R40 ;  /* 0x0007c02801007387 */ /* 0x0001e40000100a00 */
[----:B0-----:R-:W-:Y:S02]  /*74b90*/  SHF.R.U32.HI R41, RZ, 0x8, R46 ;  /* 0x00000008ff297819 */ /* 0x001fe4000001162e */
[----:B------:R-:W4:Y:S01]  /*74ba0*/  LDL.LU R46, [R1+0x1804] ;  /* 0x00180400012e7983 */ /* 0x000f220000300800 */
[----:B------:R-:W-:-:S03]  /*74bb0*/  SHF.R.U32.HI R40, RZ, 0x8, R47 ;  /* 0x00000008ff287819 */ /* 0x000fc6000001162f */
[----:B------:R-:W4:Y:S01]  /*74bc0*/  LDL.LU R47, [R1+0x2558] ;  /* 0x00255800012f7983 */ /* 0x000f220000300800 */
[----:B------:R-:W-:Y:S02]  /*74bd0*/  LOP3.LUT R41, R41, 0xffff, RZ, 0xc0, !PT ;  /* 0x0000ffff29297812 */ /* 0x000fe400078ec0ff */
[----:B------:R-:W-:Y:S02]  /*74be0*/  LOP3.LUT R40, R40, 0xffff, RZ, 0xc0, !PT ;  /* 0x0000ffff28287812 */ /* 0x000fe400078ec0ff */
[--C-:B------:R-:W-:Y:S02]  /*74bf0*/  PRMT R41, R41, 0x3340, R1.reuse ;  /* 0x0000334029297816 */ /* 0x100fe40000000001 */
[----:B------:R-:W-:-:S03]  /*74c00*/  PRMT R40, R40, 0x3340, R1 ;  /* 0x0000334028287816 */ /* 0x000fc60000000001 */
[----:B------:R-:W-:Y:S04]  /*74c10*/  STL [R1+0x2f0], R41 ;  /* 0x0002f02901007387 */ /* 0x000fe80000100800 */
[----:B------:R0:W-:Y:S01]  /*74c20*/  STL [R1+0x2ec], R40 ;  /* 0x0002ec2801007387 */ /* 0x0001e20000100800 */
[----:B--2---:R-:W-:Y:S02]  /*74c30*/  LOP3.LUT R45, R45, 0xffff, RZ, 0xc0, !PT ;  /* 0x0000ffff2d2d7812 */ /* 0x004fe400078ec0ff */
[----:B---3--:R-:W-:Y:S02]  /*74c40*/  LOP3.LUT R43, R42, 0xffff, RZ, 0xc0, !PT ;  /* 0x0000ffff2a2b7812 */ /* 0x008fe400078ec0ff */
[----:B----4-:R-:W-:Y:S02]  /*74c50*/  LOP3.LUT R42, R44, 0xffff, RZ, 0xc0, !PT ;  /* 0x0000ffff2c2a7812 */ /* 0x010fe400078ec0ff */
[----:B0-----:R-:W-:-:S02]  /*74c60*/  PRMT R40, R45, 0x3340, R1 ;  /* 0x000033402d287816 */ /* 0x001fc40000000001 */
[----:B------:R-:W-:-:S04]  /*74c70*/  PRMT R41, R43, 0x3340, R42 ;  /* 0x000033402b297816 */ /* 0x000fc8000000002a */
[----:B------:R-:W-:Y:S02]  /*74c80*/  PRMT R41, R41, 0x5410, R40 ;  /* 0x0000541029297816 */ /* 0x000fe40000000028 */
[----:B------:R-:W-:Y:S02]  /*74c90*/  LOP3.LUT R44, R59, 0xffff, RZ, 0xc0, !PT ;  /* 0x0000ffff3b2c7812 */ /* 0x000fe400078ec0ff */
[----:B------:R-:W-:Y:S01]  /*74ca0*/  LOP3.LUT R40, R60, 0xffff, RZ, 0xc0, !PT ;  /* 0x0000ffff3c287812 */ /* 0x000fe200078ec0ff */
[----:B------:R0:W-:Y:S04]  /*74cb0*/  STL [R1+0x2a08], R41 ;  /* 0x002a082901007387 */ /* 0x0001e80000100800 */
[----:B------:R-:W2:Y:S04]  /*74cc0*/  LDL.LU R59, [R1+0x780] ;  /* 0x00078000013b7983 */ /* 0x000ea80000300800 */
[----:B------:R-:W3:Y:S01]  /*74cd0*/  LDL.LU R60, [R1+0x251c] ;  /* 0x00251c00013c7983 */ /* 0x000ee20000300800 */
[----:B0-----:R-:W-:-:S03]  /*74ce0*/  SHF.R.U32.HI R41, RZ, 0x8, R43 ;  /* 0x00000008ff297819 */ /* 0x001fc6000001162b */
[----:B------:R0:W-:Y:S01]  /*74cf0*/  STL [R1+0x180], R44 ;  /* 0x0001802c01007387 */ /* 0x0001e20000100800 */
[----:B------:R-:W-:-:S03]  /*74d00*/  SHF.R.U32.HI R43, RZ, 0x8, R44 ;  /* 0x00000008ff2b7819 */ /* 0x000fc6000001162c */
[----:B------:R1:W-:Y:S01]  /*74d10*/  STL [R1+0x17c], R40 ;  /* 0x00017c2801007387 */ /* 0x0003e20000100800 */
[----:B------:R-:W-:Y:S02]  /*74d20*/  LOP3.LUT R43, R43, 0xffff, RZ, 0xc0, !PT ;  /* 0x0000ffff2b2b7812 */ /* 0x000fe400078ec0ff */
[----:B0-----:R-:W-:Y:S02]  /*74d30*/  SHF.R.U32.HI R44, RZ, 0x8, R42 ;  /* 0x00000008ff2c7819 */ /* 0x001fe4000001162a */
[----:B-1----:R-:W-:-:S04]  /*74d40*/  SHF.R.U32.HI R40, RZ, 0x8, R40 ;  /* 0x00000008ff287819 */ /* 0x002fc80000011628 */
[----:B------:R-:W-:Y:S02]  /*74d50*/  LOP3.LUT R42, R40, 0xffff, RZ, 0xc0, !PT ;  /* 0x0000ffff282a7812 */ /* 0x000fe400078ec0ff */
[----:B------:R-:W-:Y:S02]  /*74d60*/  LOP3.LUT R41, R41, 0xffff, RZ, 0xc0, !PT ;  /* 0x0000ffff29297812 */ /* 0x000fe400078ec0ff */
[----:B------:R-:W-:Y:S02]  /*74d70*/  LOP3.LUT R40, R44, 0xffff, RZ, 0xc0, !PT ;  /* 0x0000ffff2c287812 */ /* 0x000fe400078ec0ff */
[----:B------:R-:W-:Y:S02]  /*74d80*/  PRMT R42, R43, 0x3340, R42 ;  /* 0x000033402b2a7816 */ /* 0x000fe4000000002a */
[----:B------:R-:W-:Y:S02]  /*74d90*/  PRMT R40, R41, 0x3340, R40 ;  /* 0x0000334029287816 */ /* 0x000fe40000000028 */
[----:B------:R-:W-:Y:S01]  /*74da0*/  LOP3.LUT R44, R47, 0xffff, RZ, 0xc0, !PT ;  /* 0x0000ffff2f2c7812 */ /* 0x000fe200078ec0ff */
[----:B------:R0:W-:Y:S01]  /*74db0*/  STL [R1+0x290c], R42 ;  /* 0x00290c2a01007387 */ /* 0x0001e20000100800 */
[----:B------:R-:W-:-:S03]  /*74dc0*/  LOP3.LUT R43, R46, 0xffff, RZ, 0xc0, !PT ;  /* 0x0000ffff2e2b7812 */ /* 0x000fc600078ec0ff */
[----:B------:R1:W-:Y:S04]  /*74dd0*/  STL [R1+0x25b0], R40 ;  /* 0x0025b02801007387 */ /* 0x0003e80000100800 */
[----:B------:R-:W4:Y:S01]  /*74de0*/  LDL.LU R47, [R1+0x25e0] ;  /* 0x0025e000012f7983 */ /* 0x000f220000300800 */
[----:B0-----:R-:W-:-:S03]  /*74df0*/  LOP3.LUT R42, R50, 0xffff, RZ, 0xc0, !PT ;  /* 0x0000ffff322a7812 */ /* 0x001fc600078ec0ff */
[----:B------:R-:W4:Y:S01]  /*74e00*/  LDL.LU R46, [R1+0x2594] ;  /* 0x00259400012e7983 */ /* 0x000f220000300800 */
[----:B-1----:R-:W-:Y:S02]  /*74e10*/  PRMT R40, R43, 0x3340, R1 ;  /* 0x000033402b287816 */ /* 0x002fe40000000001 */
[----:B------:R-:W-:-:S04]  /*74e20*/  PRMT R41, R44, 0x3340, R42 ;  /* 0x000033402c297816 */ /* 0x000fc8000000002a */
[----:B------:R-:W-:-:S05]  /*74e30*/  PRMT R40, R41, 0x5410, R40 ;  /* 0x0000541029287816 */ /* 0x000fca0000000028 */
[----:B------:R0:W-:Y:S04]  /*74e40*/  STL [R1+0x29fc], R40 ;  /* 0x0029fc2801007387 */ /* 0x0001e80000100800 */
[----:B------:R-:W4:Y:S01]  /*74e50*/  LDL.LU R50, [R1+0x25b8] ;  /* 0x0025b80001327983 */ /* 0x000f220000300800 */
[----:B0-----:R-:W-:-:S05]  /*74e60*/  IADD3 R40, P6, R55, R26, RZ ;  /* 0x0000001a37287210 */ /* 0x001fca0007fde0ff */
[----:B------:R-:W-:-:S05]  /*74e70*/  IMAD.X R41, R8, 0x1, R29, P6 ;  /* 0x0000000108297824 */ /* 0x000fca00030e061d */
        /* <DEDUP_REMOVED lines=9> */
[----:B------:R-:W-:-:S03]  /*74f10*/  PRMT R40, R40, 0x3340, R1 ;  /* 0x0000334028287816 */ /* 0x000fc60000000001 */
[----:B------:R-:W-:Y:S04]  /*74f20*/  STL [R1+0x25a4], R41 ;  /* 0x0025a42901007387 */ /* 0x000fe80000100800 */
[----:B------:R0:W-:Y:S01]  /*74f30*/  STL [R1+0x2bc], R40 ;  /* 0x0002bc2801007387 */ /* 0x0001e20000100800 */
[----:B------:R-:W-:Y:S02]  /*74f40*/  SHF.R.U32.HI R45, RZ, 0x8, R45 ;  /* 0x00000008ff2d7819 */ /* 0x000fe4000001162d */
[----:B--2---:R-:W-:Y:S02]  /*74f50*/  LOP3.LUT R44, R59, 0xffff, RZ, 0xc0, !PT ;  /* 0x0000ffff3b2c7812 */ /* 0x004fe400078ec0ff */
[----:B------:R-:W2:Y:S01]  /*74f60*/  LDL.LU R59, [R1+0x2598] ;  /* 0x00259800013b7983 */ /* 0x000ea20000300800 */
[----:B---3--:R-:W-:-:S02]  /*74f70*/  LOP3.LUT R42, R60, 0xffff, RZ, 0xc0, !PT ;  /* 0x0000ffff3c2a7812 */ /* 0x008fc400078ec0ff */
[----:B0-----:R-:W-:Y:S01]  /*74f80*/  PRMT R40, R44, 0x3340, R1 ;  /* 0x000033402c287816 */ /* 0x001fe20000000001 */
[----:B------:R-:W3:Y:S01]  /*74f90*/  LDL.LU R60, [R1+0x25bc] ;  /* 0x0025bc00013c7983 */ /* 0x000ee20000300800 */
[----:B----4-:R-:W-:Y:S02]  /*74fa0*/  LOP3.LUT R46, R46, 0xffff, RZ, 0xc0, !PT ;  /* 0x0000ffff2e2e7812 */ /* 0x010fe400078ec0ff */
[----:B------:R-:W-:-:S04]  /*74fb0*/  LOP3.LUT R43, R43, 0xffff, RZ, 0xc0, !PT ;  /* 0x0000ffff2b2b7812 */ /* 0x000fc800078ec0ff */
[----:B------:R-:W-:-:S04]  /*74fc0*/  PRMT R41, R43, 0x3340, R42 ;  /* 0x000033402b297816 */ /* 0x000fc8000000002a */
[----:B------:R-:W-:-:S05]  /*74fd0*/  PRMT R40, R41, 0x5410, R40 ;  /* 0x0000541029287816 */ /* 0x000fca0000000028 */
[----:B------:R0:W-:Y:S02]  /*74fe0*/  STL [R1+0x29f8], R40 ;  /* 0x0029f82801007387 */ /* 0x0001e40000100800 */
[----:B0-----:R-:W-:-:S05]  /*74ff0*/  IADD3 R40, P6, R55, R27, RZ ;  /* 0x0000001b37287210 */ /* 0x001fca0007fde0ff */
[----:B------:R-:W-:-:S05]  /*75000*/  IMAD.X R41, R8, 0x1, R31, P6 ;  /* 0x0000000108297824 */ /* 0x000fca00030e061f */
[----:B------:R0:W-:Y:S02]  /*75010*/  STL.64 [R1+0x7a8], R40 ;  /* 0x0007a82801007387 */ /* 0x0001e40000100a00 */
        /* <DEDUP_REMOVED lines=8> */
[----:B------:R0:W-:Y:S04]  /*750a0*/  STL [R1+0x2b8], R42 ;  /* 0x0002b82a01007387 */ /* 0x0001e80000100800 */
        /* <DEDUP_REMOVED lines=13> */
[----:B------:R-:W2:Y:S01]  /*75180*/  LDL.LU R43, [R1+0x25e4] ;  /* 0x0025e400012b7983 */ /* 0x000ea20000300800 */
[----:B------:R-:W-:Y:S02]  /*75190*/  SHF.R.U32.HI R44, RZ, 0x8, R44 ;  /* 0x00000008ff2c7819 */ /* 0x000fe4000001162c */
[----:B------:R-:W-:Y:S02]  /*751a0*/  SHF.R.U32.HI R40, RZ, 0x8, R42 ;  /* 0x00000008ff287819 */ /* 0x000fe4000001162a */
[----:B------:R-:W-:Y:S02]  /*751b0*/  LOP3.LUT R42, R44, 0xffff, RZ, 0xc0, !PT ;  /* 0x0000ffff2c2a7812 */ /* 0x000fe400078ec0ff */
[----:B------:R-:W-:-:S02]  /*751c0*/  LOP3.LUT R41, R41, 0xffff, RZ, 0xc0, !PT ;  /* 0x0000ffff29297812 */ /* 0x000fc400078ec0ff */
[----:B------:R-:W-:Y:S02]  /*751d0*/  LOP3.LUT R40, R40, 0xffff, RZ, 0xc0, !PT ;  /* 0x0000ffff28287812 */ /* 0x000fe400078ec0ff */
[----:B------:R-:W-:Y:S02]  /*751e0*/  PRMT R42, R42, 0x3340, R1 ;  /* 0x000033402a2a7816 */ /* 0x000fe40000000001 */
[----:B------:R-:W-:-:S03]  /*751f0*/  PRMT R40, R41, 0x3340, R40 ;  /* 0x0000334029287816 */ /* 0x000fc60000000028 */
[----:B------:R3:W-:Y:S04]  /*75200*/  STL [R1+0x26c], R42 ;  /* 0x00026c2a01007387 */ /* 0x0007e80000100800 */
[----:B------:R0:W-:Y:S01]  /*75210*/  STL [R1+0x2590], R40 ;  /* 0x0025902801007387 */ /* 0x0001e20000100800 */
[----:B---3--:R-:W-:Y:S02]  /*75220*/  LOP3.LUT R42, R60, 0xffff, RZ, 0xc0, !PT ;  /* 0x0000ffff3c2a7812 */ /* 0x008fe400078ec0ff */
[----:B--2---:R-:W-:Y:S02]  /*75230*/  LOP3.LUT R44, R43, 0xffff, RZ, 0xc0, !PT ;  /* 0x0000ffff2b2c7812 */ /* 0x004fe400078ec0ff */
[----:B------:R-:W-:Y:S02]  /*75240*/  LOP3.LUT R43, R59, 0xffff, RZ, 0xc0, !PT ;  /* 0x0000ffff3b2b7812 */ /* 0x000fe400078ec0ff */
[----:B------:R-:W-:Y:S01]  /*75250*/  PRMT R41, R44, 0x3340, R42 ;  /* 0x000033402c297816 */ /* 0x000fe2000000002a */
[----:B------:R-:W2:Y:S01]  /*75260*/  LDL.LU R59, [R1+0x259c] ;  /* 0x00259c00013b7983 */ /* 0x000ea20000300800 */
[----:B0-----:R-:W-:-:S03]  /*75270*/  PRMT R40, R43, 0x3340, R1 ;  /* 0x000033402b287816 */ /* 0x001fc60000000001 */
[----:B------:R-:W3:Y:S01]  /*75280*/  LDL.LU R60, [R1+0x25ac] ;  /* 0x0025ac00013c7983 */ /* 0x000ee20000300800 */
[----:B------:R-:W-:-:S05]  /*75290*/  PRMT R40, R41, 0x5410, R40 ;  /* 0x0000541029287816 */ /* 0x000fca0000000028 */
[----:B------:R0:W-:Y:S01]  /*752a0*/  STL [R1+0x29e0], R40 ;  /* 0x0029e02801007387 */ /* 0x0001e20000100800 */
[----:B------:R-:W-:Y:S02]  /*752b0*/  SHF.R.U32.HI R44, RZ, 0x8, R44 ;  /* 0x00000008ff2c7819 */ /* 0x000fe4000001162c */
[----:B0-----:R-:W-:-:S05]  /*752c0*/  IADD3 R40, P6, R55, R30, RZ ;  /* 0x0000001e37287210 */ /* 0x001fca0007fde0ff */
[----:B------:R-:W-:-:S05]  /*752d0*/  IMAD.X R41, R8, 0x1, R33, P6 ;  /* 0x0000000108297824 */ /* 0x000fca00030e0621 */
[----:B------:R0:W-:Y:S02]  /*752e0*/  STL.64 [R1+0x7a0], R40 ;  /* 0x0007a02801007387 */ /* 0x0001e40000100a00 */
[----:B0-----:R-:W-:Y:S02]  /*752f0*/  SHF.R.U32.HI R41, RZ, 0x8, R42 ;  /* 0x00000008ff297819 */ /* 0x001fe4000001162a */
[----:B------:R-:W-:Y:S02]  /*75300*/  LOP3.LUT R42, R44, 0xffff, RZ, 0xc0, !PT ;  /* 0x0000ffff2c2a7812 */ /* 0x000fe400078ec0ff */
[----:B------:R-:W2:Y:S01]  /*75310*/  LDL.LU R44, [R1+0x25dc] ;  /* 0x0025dc00012c7983 */ /* 0x000ea20000300800 */
[----:B------:R-:W-:Y:S02]  /*75320*/  SHF.R.U32.HI R40, RZ, 0x8, R43 ;  /* 0x00000008ff287819 */ /* 0x000fe4000001162b */
[----:B------:R-:W-:Y:S02]  /*75330*/  LOP3.LUT R41, R41, 0xffff, RZ, 0xc0, !PT ;  /* 0x0000ffff29297812 */ /* 0x000fe400078ec0ff */
[----:B------:R-:W-:-:S02]  /*75340*/  LOP3.LUT R40, R40, 0xffff, RZ, 0xc0, !PT ;  /* 0x0000ffff28287812 */ /* 0x000fc400078ec0ff */
[----:B------:R-:W-:Y:S02]  /*75350*/  PRMT R41, R42, 0x3340, R41 ;  /* 0x000033402a297816 */ /* 0x000fe40000000029 */
[----:B------:R-:W-:Y:S02]  /*75360*/  PRMT R40, R40, 0x3340, R1 ;  /* 0x0000334028287816 */ /* 0x000fe40000000001 */
[----:B----4-:R-:W-:Y:S02]  /*75370*/  LOP3.LUT R43, R45, 0xffff, RZ, 0xc0, !PT ;  /* 0x0000ffff2d2b7812 */ /* 0x010fe400078ec0ff */
[----:B------:R-:W-:Y:S02]  /*75380*/  LOP3.LUT R45, R47, 0xffff, RZ, 0xc0, !PT ;  /* 0x0000ffff2f2d7812 */ /* 0x000fe400078ec0ff */
[----:B------:R-:W-:Y:S01]  /*75390*/  LOP3.LUT R42, R50, 0xffff, RZ, 0xc0, !PT ;  /* 0x0000ffff322a7812 */ /* 0x000fe200078ec0ff */
[----:B------:R0:W-:Y:S04]  /*753a0*/  STL [R1+0x2588], R41 ;  /* 0x0025882901007387 */ /* 0x0001e80000100800 */
[----:B------:R1:W-:Y:S01]  /*753b0*/  STL [R1+0x268], R40 ;  /* 0x0002682801007387 */ /* 0x0003e20000100800 */
[----:B0-----:R-:W-:-:S02]  /*753c0*/  PRMT R41, R43, 0x3340, R42 ;  /* 0x000033402b297816 */ /* 0x001fc4000000002a */
[----:B-1----:R-:W-:-:S04]  /*753d0*/  PRMT R40, R45, 0x3340, R1 ;  /* 0x000033402d287816 */ /* 0x002fc80000000001 */
[----:B------:R-:W-:Y:S02]  /*753e0*/  PRMT R47, R41, 0x5410, R40 ;  /* 0x00005410292f7816 */ /* 0x000fe40000000028 */
[----:B------:R-:W-:Y:S02]  /*753f0*/  IADD3 R40, P6, R55, R34, RZ ;  /* 0x0000002237287210 */ /* 0x000fe40007fde0ff */
[----:B------:R-:W-:Y:S01]  /*75400*/  SHF.R.U32.HI R46, RZ, 0x8, R46 ;  /* 0x00000008ff2e7819 */ /* 0x000fe2000001162e */
[----:B------:R0:W-:Y:S02]  /*75410*/  STL [R1+0x29d8], R47 ;  /* 0x0029d82f01007387 */ /* 0x0001e40000100800 */
[----:B------:R-:W-:Y:S02]  /*75420*/  IMAD.X R41, R8, 0x1, R36, P6 ;  /* 0x0000000108297824 */ /* 0x000fe400030e0624 */
[----:B0-----:R-:W4:Y:S04]  /*75430*/  LDL.LU R47, [R1+0x7c] ;  /* 0x00007c00012f7983 */ /* 0x001f280000300800 */
[----:B------:R-:W4:Y:S04]  /*75440*/  LDL.LU R50, [R1+0x24] ;  /* 0x0000240001327983 */ /* 0x000f280000300800 */
[----:B------:R0:W-:Y:S02]  /*75450*/  STL.64 [R1+0x798], R40 ;  /* 0x0007982801007387 */ /* 0x0001e40000100a00 */
[----:B0-----:R-:W-:-:S02]  /*75460*/  SHF.R.U32.HI R40, RZ, 0x8, R42 ;  /* 0x00000008ff287819 */ /* 0x001fc4000001162a */
[----:B------:R-:W-:Y:S02]  /*75470*/  SHF.R.U32.HI R41, RZ, 0x8, R43 ;  /* 0x00000008ff297819 */ /* 0x000fe4000001162b */
[----:B------:R-:W-:Y:S02]  /*75480*/  LOP3.LUT R42, R46, 0xffff, RZ, 0xc0, !PT ;  /* 0x0000ffff2e2a7812 */ /* 0x000fe400078ec0ff */
[----:B------:R-:W-:Y:S01]  /*75490*/  LOP3.LUT R41, R41, 0xffff, RZ, 0xc0, !PT ;  /* 0x0000ffff29297812 */ /* 0x000fe200078ec0ff */
[----:B------:R-:W4:Y:S01]  /*754a0*/  LDL.LU R46, [R1+0x360] ;  /* 0x00036000012e7983 */ /* 0x000f220000300800 */
        /* <DEDUP_REMOVED lines=8> */
[----:B------:R-:W-:-:S02]  /*75530*/  PRMT R41, R43, 0x3340, R42 ;  /* 0x000033402b297816 */ /* 0x000fc4000000002a */
[----:B0-----:R-:W-:-:S04]  /*75540*/  PRMT R40, R44, 0x3340, R1 ;  /* 0x000033402c287816 */ /* 0x001fc80000000001 */
[----:B------:R-:W-:Y:S02]  /*75550*/  PRMT R59, R41, 0x5410, R40 ;  /* 0x00005410293b7816 */ /* 0x000fe40000000028 */
[----:B------:R-:W-:-:S05]  /*75560*/  IADD3 R40, P6, R55, R35, RZ ;  /* 0x0000002337287210 */ /* 0x000fca0007fde0ff */
[----:B------:R-:W-:Y:S01]  /*75570*/  IMAD.X R41, R8, 0x1, R38, P6 ;  /* 0x0000000108297824 */ /* 0x000fe200030e0626 */
[----:B------:R0:W-:Y:S04]  /*75580*/  STL [R1+0x29d4], R59 ;  /* 0x0029d43b01007387 */ /* 0x0001e80000100800 */
[----:B------:R1:W-:Y:S04]  /*75590*/  STL.64 [R1+0x788], R40 ;  /* 0x0007882801007387 */ /* 0x0003e80000100a00 */
[----:B0-----:R-:W2:Y:S04]  /*755a0*/  LDL.LU R59, [R1+0x364] ;  /* 0x00036400013b7983 */ /* 0x001ea80000300800 */
[----:B------:R-:W3:Y:S01]  /*755b0*/  LDL.LU R60, [R1+0x80] ;  /* 0x00008000013c7983 */ /* 0x000ee20000300800 */
[----:B-1----:R-:W-:-:S03]  /*755c0*/  IADD3 R40, P6, R55, R37, RZ ;  /* 0x0000002537287210 */ /* 0x002fc60007fde0ff */
[----:B------:R-:W3:Y:S02]  /*755d0*/  LDL.LU R55, [R1+0xc4] ;  /* 0x0000c40001377983 */ /* 0x000ee40000300800 */
[----:B------:R-:W-:Y:S01]  /*755e0*/  IMAD.X R41, R8, 0x1, R39, P6 ;  /* 0x0000000108297824 */ /* 0x000fe200030e0627 */
[----:B------:R-:W-:-:S04]  /*755f0*/  SHF.R.U32.HI R8, RZ, 0x8, R42 ;  /* 0x00000008ff087819 */ /* 0x000fc8000001162a */
[----:B------:R0:W-:Y:S01]  /*75600*/  STL.64 [R1+0x790], R40 ;  /* 0x0007902801007387 */ /* 0x0001e20000100a00 */
[----:B------:R-:W-:Y:S02]  /*75610*/  LOP3.LUT R8, R8, 0xffff, RZ, 0xc0, !PT ;  /* 0x0000ffff08087812 */ /* 0x000fe400078ec0ff */
[----:B0-----:R-:W-:-:S04]  /*75620*/  SHF.R.U32.HI R40, RZ, 0x8, R43 ;  /* 0x00000008ff287819 */ /* 0x001fc8000001162b */
[----:B------:R-:W-:-:S04]  /*75630*/  LOP3.LUT R40, R40, 0xffff, RZ, 0xc0, !PT ;  /* 0x0000ffff28287812 */ /* 0x000fc800078ec0ff */
[----:B------:R-:W-:Y:S02]  /*75640*/  PRMT R41, R40, 0x3340, R8 ;  /* 0x0000334028297816 */ /* 0x000fe40000000008 */
[----:B------:R-:W-:Y:S02]  /*75650*/  SHF.R.U32.HI R40, RZ, 0x8, R44 ;  /* 0x00000008ff287819 */ /* 0x000fe4000001162c */
[----:B------:R-:W-:Y:S02]  /*75660*/  SHF.R.U32.HI R8, RZ, 0x8, R45 ;  /* 0x00000008ff087819 */ /* 0x000fe4000001162d */
[----:B------:R-:W-:Y:S02]  /*75670*/  LOP3.LUT R40, R40, 0xffff, RZ, 0xc0, !PT ;  /* 0x0000ffff28287812 */ /* 0x000fe400078ec0ff */
[----:B------:R-:W-:Y:S02]  /*75680*/  LOP3.LUT R8, R8, 0xffff, RZ, 0xc0, !PT ;  /* 0x0000ffff08087812 */ /* 0x000fe400078ec0ff */
[----:B------:R-:W-:-:S02]  /*75690*/  PRMT R40, R40, 0x3340, R1 ;  /* 0x0000334028287816 */ /* 0x000fc40000000001 */
[----:B------:R-:W-:Y:S01]  /*756a0*/  PRMT R8, R8, 0x3340, R1 ;  /* 0x0000334008087816 */ /* 0x000fe20000000001 */
[----:B------:R0:W-:Y:S01]  /*756b0*/  STL [R1+0x2580], R41 ;  /* 0x0025802901007387 */ /* 0x0001e20000100800 */
[----:B------:R-:W-:-:S03]  /*756c0*/  LOP3.LUT R42, R2, 0xffff, RZ, 0xc0, !PT ;  /* 0x0000ffff022a7812 */ /* 0x000fc600078ec0ff */
[----:B------:R-:W-:Y:S04]  /*756d0*/  STL [R1+0x248], R40 ;  /* 0x0002482801007387 */ /* 0x000fe80000100800 */
[----:B------:R1:W-:Y:S04]  /*756e0*/  STL [R1+0x23c], R8 ;  /* 0x00023c0801007387 */ /* 0x0003e80000100800 */
[----:B------:R-:W2:Y:S01]  /*756f0*/  LDL.LU R2, [R1+0x2f2c] ;  /* 0x002f2c0001027983 */ /* 0x000ea20000300800 */
[----:B----4-:R-:W-:Y:S02]  /*75700*/  LOP3.LUT R43, R46, 0xffff, RZ, 0xc0, !PT ;  /* 0x0000ffff2e2b7812 */ /* 0x010fe400078ec0ff */
[----:B0-----:R-:W-:-:S02]  /*75710*/  LOP3.LUT R41, R47, 0xffff, RZ, 0xc0, !PT ;  /* 0x0000ffff2f297812 */ /* 0x001fc400078ec0ff */
[----:B-1----:R-:W-:Y:S02]  /*75720*/  PRMT R8, R42, 0x3340, R1 ;  /* 0x000033402a087816 */ /* 0x002fe40000000001 */
[----:B------:R-:W-:-:S04]  /*75730*/  PRMT R40, R43, 0x3340, R41 ;  /* 0x000033402b287816 */ /* 0x000fc80000000029 */
[----:B------:R-:W-:Y:S02]  /*75740*/  PRMT R40, R40, 0x5410, R8 ;  /* 0x0000541028287816 */ /* 0x000fe40000000008 */
[----:B------:R-:W-:Y:S02]  /*75750*/  SHF.R.U32.HI R43, RZ, 0x8, R43 ;  /* 0x00000008ff2b7819 */ /* 0x000fe4000001162b */
[----:B------:R-:W-:Y:S01]  /*75760*/  SHF.R.U32.HI R41, RZ, 0x8, R41 ;  /* 0x00000008ff297819 */ /* 0x000fe20000011629 */
[----:B------:R0:W-:Y:S01]  /*75770*/  STL [R1+0x29b4], R40 ;  /* 0x0029b42801007387 */ /* 0x0001e20000100800 */
[----:B------:R-:W-:Y:S02]  /*75780*/  SHF.R.S32.HI R8, RZ, 0x1f, R50 ;  /* 0x0000001fff087819 */ /* 0x000fe40000011432 */
[----:B------:R-:W-:Y:S02]  /*75790*/  IADD3 R44, P6, R50, R9, RZ ;  /* 0x00000009322c7210 */ /* 0x000fe40007fde0ff */
[----:B------:R-:W-:-:S02]  /*757a0*/  LOP3.LUT R41, R41, 0xffff, RZ, 0xc0, !PT ;  /* 0x0000ffff29297812 */ /* 0x000fc400078ec0ff */
[----:B0-----:R-:W-:Y:S02]  /*757b0*/  SHF.R.U32.HI R40, RZ, 0x8, R42 ;  /* 0x00000008ff287819 */ /* 0x001fe4000001162a */
[----:B------:R-:W-:Y:S02]  /*757c0*/  LOP3.LUT R42, R43, 0xffff, RZ, 0xc0, !PT ;  /* 0x0000ffff2b2a7812 */ /* 0x000fe400078ec0ff */
[----:B------:R-:W-:Y:S01]  /*757d0*/  LOP3.LUT R40, R40, 0xffff, RZ, 0xc0, !PT ;  /* 0x0000ffff28287812 */ /* 0x000fe200078ec0ff */
[----:B------:R-:W-:Y:S01]  /*757e0*/  IMAD.X R45, R8, 0x1, R58, P6 ;  /* 0x00000001082d7824 */ /* 0x000fe200030e063a */
[----:B------:R-:W-:Y:S02]  /*757f0*/  PRMT R41, R42, 0x3340, R41 ;  /* 0x000033402a297816 */ /* 0x000fe40000000029 */
[----:B------:R-:W-:Y:S02]  /*75800*/  PRMT R40, R40, 0x3340, R1 ;  /* 0x0000334028287816 */ /* 0x000fe40000000001 */
[----:B------:R-:W-:Y:S01]  /*75810*/  STL.64 [R1+0x780], R44 ;  /* 0x0007802c01007387 */ /* 0x000fe20000100a00 */
[----:B------:R-:W-:-:S03]  /*75820*/  LOP3.LUT R46, R0, 0xffff, RZ, 0xc0, !PT ;  /* 0x0000ffff002e7812 */ /* 0x000fc600078ec0ff */
[----:B------:R-:W-:Y:S04]  /*75830*/  STL [R1+0x2578], R41 ;  /* 0x0025782901007387 */ /* 0x000fe80000100800 */
[----:B------:R0:W-:Y:S04]  /*75840*/  STL [R1+0x1fc], R40 ;  /* 0x0001fc2801007387 */ /* 0x0001e80000100800 */
[----:B------:R-:W4:Y:S01]  /*75850*/  LDL.LU R0, [R1+0x2f28] ;  /* 0x002f280001007983 */ /* 0x000f220000300800 */
[----:B------:R-:W-:Y:S02]  /*75860*/  LOP3.LUT R61, R61, 0xffff, RZ, 0xc0, !PT ;  /* 0x0000ffff3d3d7812 */ /* 0x000fe400078ec0ff */
[----:B0-----:R-:W-:-:S02]  /*75870*/  PRMT R40, R46, 0x3340, R1 ;  /* 0x000033402e287816 */ /* 0x001fc40000000001 */
[----:B--2---:R-:W-:Y:S02]  /*75880*/  LOP3.LUT R42, R2, 0xffff, RZ, 0xc0, !PT ;  /* 0x0000ffff022a7812 */ /* 0x004fe400078ec0ff */
[----:B------:R-:W2:Y:S01]  /*75890*/  LDL.LU R2, [R1+0x2f24] ;  /* 0x002f240001027983 */ /* 0x000ea20000300800 */
[----:B------:R-:W-:Y:S02]  /*758a0*/  LOP3.LUT R45, R59, 0xffff, RZ, 0xc0, !PT ;  /* 0x0000ffff3b2d7812 */ /* 0x000fe400078ec0ff */
[----:B---3--:R-:W-:Y:S01]  /*758b0*/  LOP3.LUT R44, R60, 0xffff, RZ, 0xc0, !PT ;  /* 0x0000ffff3c2c7812 */ /* 0x008fe200078ec0ff */
[----:B------:R-:W3:Y:S01]  /*758c0*/  LDL.LU R47, [R1+0x5a8] ;  /* 0x0005a800012f7983 */ /* 0x000ee20000300800 */
[----:B------:R-:W-:Y:S02]  /*758d0*/  LOP3.LUT R43, R55, 0xffff, RZ, 0xc0, !PT ;  /* 0x0000ffff372b7812 */ /* 0x000fe400078ec0ff */
[----:B------:R-:W-:-:S04]  /*758e0*/  PRMT R41, R45, 0x3340, R44 ;  /* 0x000033402d297816 */ /* 0x000fc8000000002c */
[----:B------:R-:W-:Y:S02]  /*758f0*/  PRMT R55, R41, 0x5410, R40 ;  /* 0x0000541029377816 */ /* 0x000fe40000000028 */
[----:B------:R-:W-:Y:S02]  /*75900*/  PRMT R40, R61, 0x3340, R1 ;  /* 0x000033403d287816 */ /* 0x000fe40000000001 */
[----:B------:R-:W-:Y:S01]  /*75910*/  PRMT R41, R43, 0x3340, R42 ;  /* 0x000033402b297816 */ /* 0x000fe2000000002a */
[----:B------:R0:W-:Y:S03]  /*75920*/  STL [R1+0x29a0], R55 ;  /* 0x0029a03701007387 */ /* 0x0001e60000100800 */
[----:B0-----:R-:W-:Y:S02]  /*75930*/  PRMT R55, R41, 0x5410, R40 ;  /* 0x0000541029377816 */ /* 0x001fe40000000028 */
[----:B------:R-:W-:-:S05]  /*75940*/  IADD3 R40, P6, R50, R10, RZ ;  /* 0x0000000a32287210 */ /* 0x000fca0007fde0ff */
[----:B------:R-:W-:Y:S01]  /*75950*/  IMAD.X R41, R8, 0x1, R12, P6 ;  /* 0x0000000108297824 */ /* 0x000fe200030e060c */
[----:B------:R-:W-:Y:S01]  /*75960*/  STL [R1+0x299c], R55 ;  /* 0x00299c3701007387 */ /* 0x000fe20000100800 */
[----:B------:R-:W-:-:S03]  /*75970*/  SHF.R.U32.HI R45, RZ, 0x8, R45 ;  /* 0x00000008ff2d7819 */ /* 0x000fc6000001162d */
[----:B------:R0:W-:Y:S01]  /*75980*/  STL.64 [R1+0x770], R40 ;  /* 0x0007702801007387 */ /* 0x0001e20000100a00 */
[----:B------:R-:W-:-:S04]  /*75990*/  SHF.R.U32.HI R43, RZ, 0x8, R43 ;  /* 0x00000008ff2b7819 */ /* 0x000fc8000001162b */
[----:B------:R-:W-:Y:S02]  /*759a0*/  LOP3.LUT R43, R43, 0xffff, RZ, 0xc0, !PT ;  /* 0x0000ffff2b2b7812 */ /* 0x000fe400078ec0ff */
[----:B0-----:R-:W-:Y:S02]  /*759b0*/  SHF.R.U32.HI R41, RZ, 0x8, R44 ;  /* 0x00000008ff297819 */ /* 0x001fe4000001162c */
[----:B------:R-:W-:Y:S01]  /*759c0*/  SHF.R.U32.HI R40, RZ, 0x8, R42 ;  /* 0x00000008ff287819 */ /* 0x000fe2000001162a */
[----:B------:R-:W4:Y:S01]  /*759d0*/  LDL.LU R44, [R1+0x668] ;  /* 0x00066800012c7983 */ /* 0x000f220000300800 */
[----:B------:R-:W-:Y:S02]  /*759e0*/  LOP3.LUT R42, R45, 0xffff, RZ, 0xc0, !PT ;  /* 0x0000ffff2d2a7812 */ /* 0x000fe400078ec0ff */
[----:B------:R-:W-:Y:S01]  /*759f0*/  LOP3.LUT R41, R41, 0xffff, RZ, 0xc0, !PT ;  /* 0x0000ffff29297812 */ /* 0x000fe200078ec0ff */
[----:B------:R-:W4:Y:S01]  /*75a00*/  LDL.LU R45, [R1+0xc8] ;  /* 0x0000c800012d7983 */ /* 0x000f220000300800 */
[----:B------:R-:W-:-:S02]  /*75a10*/  LOP3.LUT R40, R40, 0xffff, RZ, 0xc0, !PT ;  /* 0x0000ffff28287812 */ /* 0x000fc400078ec0ff */
[----:B------:R-:W-:Y:S02]  /*75a20*/  PRMT R41, R42, 0x3340, R41 ;  /* 0x000033402a297816 */ /* 0x000fe40000000029 */
[----:B------:R-:W-:-:S03]  /*75a30*/  PRMT R40, R43, 0x3340, R40 ;  /* 0x000033402b287816 */ /* 0x000fc60000000028 */
[----:B------:R-:W-:Y:S04]  /*75a40*/  STL [R1+0x255c], R41 ;  /* 0x00255c2901007387 */ /* 0x000fe80000100800 */
[----:B------:R-:W4:Y:S04]  /*75a50*/  LDL.LU R59, [R1+0x68] ;  /* 0x00006800013b7983 */ /* 0x000f280000300800 */
[----:B------:R-:W4:Y:S04]  /*75a60*/  LDL.LU R60, [R1+0x66c] ;  /* 0x00066c00013c7983 */ /* 0x000f280000300800 */
[----:B------:R0:W-:Y:S04]  /*75a70*/  STL [R1+0x2558], R40 ;  /* 0x0025582801007387 */ /* 0x0001e80000100800 */
[----:B------:R-:W4:Y:S01]  /*75a80*/  LDL.LU R55, [R1+0x4ec] ;  /* 0x0004ec0001377983 */ /* 0x000f220000300800 */
[----:B0-----:R-:W-:-:S05]  /*75a90*/  IADD3 R40, P6, R50, R11, RZ ;  /* 0x0000000b32287210 */ /* 0x001fca0007fde0ff */
[----:B------:R-:W-:-:S05]  /*75aa0*/  IMAD.X R41, R8, 0x1, R14, P6 ;  /* 0x0000000108297824 */ /* 0x000fca00030e060e */
[----:B------:R0:W-:Y:S02]  /*75ab0*/  STL.64 [R1+0x768], R40 ;  /* 0x0007682801007387 */ /* 0x0001e40000100a00 */
        /* <DEDUP_REMOVED lines=10> */
[----:B---3--:R-:W-:Y:S02]  /*75b60*/  LOP3.LUT R42, R47, 0xffff, RZ, 0xc0, !PT ;  /* 0x0000ffff2f2a7812 */ /* 0x008fe400078ec0ff */
[----:B0-----:R-:W-:Y:S02]  /*75b70*/  PRMT R40, R43, 0x3340, R1 ;  /* 0x000033402b287816 */ /* 0x001fe40000000001 */
[----:B------:R-:W-:-:S05]  /*75b80*/  IADD3 R46, P6, R50, R13, RZ ;  /* 0x0000000d322e7210 */ /* 0x000fca0007fde0ff */
[----:B------:R-:W-:Y:S01]  /*75b90*/  IMAD.X R47, R8, 0x1, R15, P6 ;  /* 0x00000001082f7824 */ /* 0x000fe200030e060f */
[----:B----4-:R-:W-:-:S04]  /*75ba0*/  LOP3.LUT R44, R44, 0xffff, RZ, 0xc0, !PT ;  /* 0x0000ffff2c2c7812 */ /* 0x010fc800078ec0ff */
[----:B------:R-:W-:-:S04]  /*75bb0*/  PRMT R41, R44, 0x3340, R42 ;  /* 0x000033402c297816 */ /* 0x000fc8000000002a */
[----:B------:R-:W-:Y:S02]  /*75bc0*/  PRMT R40, R41, 0x5410, R40 ;  /* 0x0000541029287816 */ /* 0x000fe40000000028 */
[----:B------:R-:W-:Y:S02]  /*75bd0*/  SHF.R.U32.HI R44, RZ, 0x8, R44 ;  /* 0x00000008ff2c7819 */ /* 0x000fe4000001162c */
[----:B------:R-:W-:Y:S01]  /*75be0*/  SHF.R.U32.HI R41, RZ, 0x8, R42 ;  /* 0x00000008ff297819 */ /* 0x000fe2000001162a */
[----:B------:R0:W-:Y:S01]  /*75bf0*/  STL [R1+0x2984], R40 ;  /* 0x0029842801007387 */ /* 0x0001e20000100800 */
[----:B------:R-:W-:Y:S02]  /*75c00*/  LOP3.LUT R42, R44, 0xffff, RZ, 0xc0, !PT ;  /* 0x0000ffff2c2a7812 */ /* 0x000fe400078ec0ff */
[----:B------:R-:W-:Y:S02]  /*75c10*/  LOP3.LUT R41, R41, 0xffff, RZ, 0xc0, !PT ;  /* 0x0000ffff29297812 */ /* 0x000fe400078ec0ff */
[----:B0-----:R-:W-:-:S02]  /*75c20*/  SHF.R.U32.HI R40, RZ, 0x8, R43 ;  /* 0x00000008ff287819 */ /* 0x001fc4000001162b */
[----:B------:R-:W-:Y:S02]  /*75c30*/  PRMT R41, R42, 0x3340, R41 ;  /* 0x000033402a297816 */ /* 0x000fe40000000029 */
[----:B------:R-:W-:Y:S01]  /*75c40*/  LOP3.LUT R40, R40, 0xffff, RZ, 0xc0, !PT ;  /* 0x0000ffff28287812 */ /* 0x000fe200078ec0ff */
[----:B------:R0:W-:Y:S03]  /*75c50*/  STL.64 [R1+0x778], R46 ;  /* 0x0007782e01007387 */ /* 0x0001e60000100a00 */
[----:B------:R-:W-:Y:S01]  /*75c60*/  PRMT R40, R40, 0x3340, R1 ;  /* 0x0000334028287816 */ /* 0x000fe20000000001 */
[----:B------:R-:W3:Y:S04]  /*75c70*/  LDL.LU R61, [R1+0x484] ;  /* 0x00048400013d7983 */ /* 0x000ee80000300800 */
[----:B------:R-:W-:Y:S04]  /*75c80*/  STL [R1+0x2544], R41 ;  /* 0x0025442901007387 */ /* 0x000fe80000100800 */
[----:B0-----:R-:W4:Y:S01]  /*75c90*/  LDL.LU R47, [R1+0x548] ;  /* 0x00054800012f7983 */ /* 0x001f220000300800 */
[----:B------:R-:W-:-:S03]  /*75ca0*/  LOP3.LUT R45, R45, 0xffff, RZ, 0xc0, !PT ;  /* 0x0000ffff2d2d7812 */ /* 0x000fc600078ec0ff */
[----:B------:R0:W-:Y:S01]  /*75cb0*/  STL [R1+0x1f0], R40 ;  /* 0x0001f02801007387 */ /* 0x0001e20000100800 */
[----:B------:R-:W-:Y:S02]  /*75cc0*/  LOP3.LUT R44, R59, 0xffff, RZ, 0xc0, !PT ;  /* 0x0000ffff3b2c7812 */ /* 0x000fe400078ec0ff */
[----:B0-----:R-:W-:Y:S02]  /*75cd0*/  LOP3.LUT R40, R56, 0xffff, RZ, 0xc0, !PT ;  /* 0x0000ffff38287812 */ /* 0x001fe400078ec0ff */
[----:B------:R-:W4:Y:S01]  /*75ce0*/  LDL.LU R56, [R1+0x2f1c] ;  /* 0x002f1c0001387983 */ /* 0x000f220000300800 */
[----:B------:R-:W-:-:S03]  /*75cf0*/  PRMT R41, R45, 0x3340, R44 ;  /* 0x000033402d297816 */ /* 0x000fc6000000002c */
[----:B------:R0:W-:Y:S02]  /*75d00*/  STL [R1+0x2a5c], R40 ;  /* 0x002a5c2801007387 */ /* 0x0001e40000100800 */
[----:B0-----:R-:W-:Y:S02]  /*75d10*/  PRMT R40, R40, 0x3340, R1 ;  /* 0x0000334028287816 */ /* 0x001fe40000000001 */
[----:B------:R-:W-:Y:S02]  /*75d20*/  LOP3.LUT R43, R60, 0xffff, RZ, 0xc0, !PT ;  /* 0x0000ffff3c2b7812 */ /* 0x000fe400078ec0ff */
[----:B------:R-:W-:Y:S02]  /*75d30*/  LOP3.LUT R46, R55, 0xffff, RZ, 0xc0, !PT ;  /* 0x0000ffff372e7812 */ /* 0x000fe400078ec0ff */
[----:B--2---:R-:W-:Y:S02]  /*75d40*/  LOP3.LUT R42, R2, 0xffff, RZ, 0xc0, !PT ;  /* 0x0000ffff022a7812 */ /* 0x004fe400078ec0ff */
[----:B------:R-:W-:-:S05]  /*75d50*/  PRMT R2, R41, 0x5410, R40 ;  /* 0x0000541029027816 */ /* 0x000fca0000000028 */
[----:B------:R0:W-:Y:S04]  /*75d60*/  STL [R1+0x2c38], R2 ;  /* 0x002c380201007387 */ /* 0x0001e80000100800 */
[----:B0-----:R-:W2:Y:S01]  /*75d70*/  LDL.LU R2, [R1+0x608] ;  /* 0x0006080001027983 */ /* 0x001ea20000300800 */
[----:B------:R-:W-:Y:S02]  /*75d80*/  PRMT R40, R46, 0x3340, R1 ;  /* 0x000033402e287816 */ /* 0x000fe40000000001 */
[----:B------:R-:W-:Y:S01]  /*75d90*/  PRMT R41, R43, 0x3340, R42 ;  /* 0x000033402b297816 */ /* 0x000fe2000000002a */
[----:B------:R-:W2:Y:S03]  /*75da0*/  LDL.LU R59, [R1+0x256c] ;  /* 0x00256c00013b7983 */ /* 0x000ea60000300800 */
[----:B------:R-:W-:Y:S01]  /*75db0*/  PRMT R40, R41, 0x5410, R40 ;  /* 0x0000541029287816 */ /* 0x000fe20000000028 */
[----:B------:R-:W2:Y:S04]  /*75dc0*/  LDL.LU R60, [R1+0x2520] ;  /* 0x00252000013c7983 */ /* 0x000ea80000300800 */
[----:B------:R0:W-:Y:S04]  /*75dd0*/  STL [R1+0x25e4], R40 ;  /* 0x0025e42801007387 */ /* 0x0001e80000100800 */
[----:B------:R-:W2:Y:S01]  /*75de0*/  LDL.LU R55, [R1+0x254c] ;  /* 0x00254c0001377983 */ /* 0x000ea20000300800 */
[----:B0-----:R-:W-:-:S02]  /*75df0*/  IADD3 R40, P6, R50, R16, RZ ;  /* 0x0000001032287210 */ /* 0x001fc40007fde0ff */
[----:B------:R-:W-:-:S03]  /*75e00*/  SHF.R.U32.HI R45, RZ, 0x8, R45 ;  /* 0x00000008ff2d7819 */ /* 0x000fc6000001162d */
[----:B------:R-:W-:Y:S01]  /*75e10*/  IMAD.X R41, R8, 0x1, R19, P6 ;  /* 0x0000000108297824 */ /* 0x000fe200030e0613 */
[----:B------:R-:W-:-:S04]  /*75e20*/  SHF.R.U32.HI R44, RZ, 0x8, R44 ;  /* 0x00000008ff2c7819 */ /* 0x000fc8000001162c */
[----:B------:R0:W-:Y:S02]  /*75e30*/  STL.64 [R1+0x758], R40 ;  /* 0x0007582801007387 */ /* 0x0001e40000100a00 */
[----:B0-----:R-:W-:Y:S02]  /*75e40*/  SHF.R.U32.HI R41, RZ, 0x8, R43 ;  /* 0x00000008ff297819 */ /* 0x001fe4000001162b */
[----:B------:R-:W-:Y:S02]  /*75e50*/  SHF.R.U32.HI R40, RZ, 0x8, R42 ;  /* 0x00000008ff287819 */ /* 0x000fe4000001162a */
[----:B------:R-:W-:Y:S02]  /*75e60*/  LOP3.LUT R43, R45, 0xffff, RZ, 0xc0, !PT ;  /* 0x0000ffff2d2b7812 */ /* 0x000fe400078ec0ff */
[----:B------:R-:W-:Y:S02]  /*75e70*/  LOP3.LUT R42, R44, 0xffff, RZ, 0xc0, !PT ;  /* 0x0000ffff2c2a7812 */ /* 0x000fe400078ec0ff */
[----:B------:R-:W-:-:S02]  /*75e80*/  LOP3.LUT R41, R41, 0xffff, RZ, 0xc0, !PT ;  /* 0x0000ffff29297812 */ /* 0x000fc400078ec0ff */
[----:B------:R-:W-:Y:S02]  /*75e90*/  LOP3.LUT R40, R40, 0xffff, RZ, 0xc0, !PT ;  /* 0x0000ffff28287812 */ /* 0x000fe400078ec0ff */
[----:B------:R-:W-:Y:S02]  /*75ea0*/  PRMT R42, R43, 0x3340, R42 ;  /* 0x000033402b2a7816 */ /* 0x000fe4000000002a */
[----:B------:R-:W-:-:S03]  /*75eb0*/  PRMT R40, R41, 0x3340, R40 ;  /* 0x0000334029287816 */ /* 0x000fc60000000028 */
[----:B------:R4:W-:Y:S01]  /*75ec0*/  STL [R1+0x257c], R42 ;  /* 0x00257c2a01007387 */ /* 0x0009e20000100800 */
[----:B---3--:R-:W-:-:S03]  /*75ed0*/  LOP3.LUT R43, R61, 0xffff, RZ, 0xc0, !PT ;  /* 0x0000ffff3d2b7812 */ /* 0x008fc600078ec0ff */
[----:B------:R0:W-:Y:S01]  /*75ee0*/  STL [R1+0x2538], R40 ;  /* 0x0025382801007387 */ /* 0x0001e20000100800 */
[----:B----4-:R-:W-:Y:S02]  /*75ef0*/  LOP3.LUT R42, R47, 0xffff, RZ, 0xc0, !PT ;  /* 0x0000ffff2f2a7812 */ /* 0x010fe400078ec0ff */
[----:B0-----:R-:W-:Y:S02]  /*75f00*/  PRMT R40, R43, 0x3340, R1 ;  /* 0x000033402b287816 */ /* 0x001fe40000000001 */
[----:B--2---:R-:W-:-:S04]  /*75f10*/  LOP3.LUT R44, R2, 0xffff, RZ, 0xc0, !PT ;  /* 0x0000ffff022c7812 */ /* 0x004fc800078ec0ff */
[----:B------:R-:W-:-:S04]  /*75f20*/  PRMT R41, R44, 0x3340, R42 ;  /* 0x000033402c297816 */ /* 0x000fc8000000002a */
[----:B------:R-:W-:Y:S02]  /*75f30*/  PRMT R2, R41, 0x5410, R40 ;  /* 0x0000541029027816 */ /* 0x000fe40000000028 */
[----:B------:R-:W-:-:S05]  /*75f40*/  IADD3 R40, P6, R50, R17, RZ ;  /* 0x0000001132287210 */ /* 0x000fca0007fde0ff */
[----:B------:R-:W-:Y:S01]  /*75f50*/  IMAD.X R41, R8, 0x1, R20, P6 ;  /* 0x0000000108297824 */ /* 0x000fe200030e0614 */
[----:B------:R0:W-:Y:S01]  /*75f60*/  STL [R1+0x25e0], R2 ;  /* 0x0025e00201007387 */ /* 0x0001e20000100800 */
[----:B------:R-:W-:-:S03]  /*75f70*/  SHF.R.U32.HI R44, RZ, 0x8, R44 ;  /* 0x00000008ff2c7819 */ /* 0x000fc6000001162c */
[----:B0-----:R-:W2:Y:S04]  /*75f80*/  LDL.LU R2, [R1+0x488] ;  /* 0x0004880001027983 */ /* 0x001ea80000300800 */
        /* <DEDUP_REMOVED lines=8> */
[----:B------:R-:W-:Y:S02]  /*76010*/  LOP3.LUT R43, R59, 0xffff, RZ, 0xc0, !PT ;  /* 0x0000ffff3b2b7812 */ /* 0x000fe400078ec0ff */
[----:B------:R-:W-:-:S02]  /*76020*/  LOP3.LUT R44, R60, 0xffff, RZ, 0xc0, !PT ;  /* 0x0000ffff3c2c7812 */ /* 0x000fc400078ec0ff */
[----:B------:R-:W-:Y:S01]  /*76030*/  LOP3.LUT R42, R55, 0xffff, RZ, 0xc0, !PT ;  /* 0x0000ffff372a7812 */ /* 0x000fe200078ec0ff */
[----:B------:R0:W-:Y:S01]  /*76040*/  STL [R1+0x252c], R41 ;  /* 0x00252c2901007387 */ /* 0x0001e20000100800 */
[----:B------:R-:W-:-:S03]  /*76050*/  IADD3 R60, P6, R50, R18, RZ ;  /* 0x00000012323c7210 */ /* 0x000fc60007fde0ff */
[----:B------:R1:W-:Y:S01]  /*76060*/  STL [R1+0x128], R40 ;  /* 0x0001282801007387 */ /* 0x0003e20000100800 */
[----:B0-----:R-:W-:Y:S02]  /*76070*/  PRMT R41, R43, 0x3340, R42 ;  /* 0x000033402b297816 */ /* 0x001fe4000000002a */
[----:B-1----:R-:W-:Y:S01]  /*76080*/  PRMT R40, R44, 0x3340, R1 ;  /* 0x000033402c287816 */ /* 0x002fe20000000001 */
[----:B------:R-:W-:-:S03]  /*76090*/  IMAD.X R61, R8, 0x1, R21, P6 ;  /* 0x00000001083d7824 */ /* 0x000fc600030e0615 */
[----:B------:R-:W-:Y:S02]  /*760a0*/  PRMT R40, R41, 0x5410, R40 ;  /* 0x0000541029287816 */ /* 0x000fe40000000028 */
[----:B------:R-:W-:-:S03]  /*760b0*/  SHF.R.U32.HI R43, RZ, 0x8, R43 ;  /* 0x00000008ff2b7819 */ /* 0x000fc6000001162b */
[----:B------:R0:W-:Y:S04]  /*760c0*/  STL [R1+0x25dc], R40 ;  /* 0x0025dc2801007387 */ /* 0x0001e80000100800 */
[----:B------:R-:W3:Y:S04]  /*760d0*/  LDL.LU R45, [R1+0x2574] ;  /* 0x00257400012d7983 */ /* 0x000ee80000300800 */
[----:B------:R-:W4:Y:S04]  /*760e0*/  LDL.LU R47, [R1+0x2524] ;  /* 0x00252400012f7983 */ /* 0x000f280000300800 */
[----:B------:R1:W-:Y:S01]  /*760f0*/  STL.64 [R1+0x750], R60 ;  /* 0x0007503c01007387 */ /* 0x0003e20000100a00 */
[----:B0-----:R-:W-:-:S02]  /*76100*/  SHF.R.U32.HI R40, RZ, 0x8, R46 ;  /* 0x00000008ff287819 */ /* 0x001fc4000001162e */
[----:B------:R-:W-:Y:S02]  /*76110*/  SHF.R.U32.HI R41, RZ, 0x8, R42 ;  /* 0x00000008ff297819 */ /* 0x000fe4000001162a */
[----:B------:R-:W-:Y:S01]  /*76120*/  LOP3.LUT R42, R43, 0xffff, RZ, 0xc0, !PT ;  /* 0x0000ffff2b2a7812 */ /* 0x000fe200078ec0ff */
[----:B-1----:R-:W4:Y:S04]  /*76130*/  LDL.LU R61, [R1+0x2554] ;  /* 0x00255400013d7983 */ /* 0x002f280000300800 */
[----:B------:R-:W4:Y:S04]  /*76140*/  LDL.LU R60, [R1+0x2564] ;  /* 0x00256400013c7983 */ /* 0x000f280000300800 */
[----:B------:R-:W4:Y:S04]  /*76150*/  LDL.LU R55, [R1+0x2514] ;  /* 0x0025140001377983 */ /* 0x000f280000300800 */
[----:B------:R-:W4:Y:S04]  /*76160*/  LDL.LU R59, [R1+0x2540] ;  /* 0x00254000013b7983 */ /* 0x000f280000300800 */
[----:B------:R-:W4:Y:S04]  /*76170*/  LDL.LU R46, [R1+0x54c] ;  /* 0x00054c00012e7983 */ /* 0x000f280000300800 */
[----:B------:R-:W4:Y:S01]  /*76180*/  LDL.LU R43, [R1+0x60c] ;  /* 0x00060c00012b7983 */ /* 0x000f220000300800 */
[----:B------:R-:W-:-:S02]  /*76190*/  LOP3.LUT R40, R40, 0xffff, RZ, 0xc0, !PT ;  /* 0x0000ffff28287812 */ /* 0x000fc400078ec0ff */
[----:B------:R-:W-:Y:S02]  /*761a0*/  LOP3.LUT R41, R41, 0xffff, RZ, 0xc0, !PT ;  /* 0x0000ffff29297812 */ /* 0x000fe400078ec0ff */
[----:B------:R-:W-:-:S05]  /*761b0*/  PRMT R40, R40, 0x3340, R1 ;  /* 0x0000334028287816 */ /* 0x000fca0000000001 */
[----:B------:R0:W-:Y:S02]  /*761c0*/  STL [R1+0x124], R40 ;  /* 0x0001242801007387 */ /* 0x0001e40000100800 */
[----:B0-----:R-:W-:-:S05]  /*761d0*/  PRMT R40, R42, 0x3340, R41 ;  /* 0x000033402a287816 */ /* 0x001fca0000000029 */
[----:B------:R0:W-:Y:S01]  /*761e0*/  STL [R1+0x2528], R40 ;  /* 0x0025282801007387 */ /* 0x0001e20000100800 */
[----:B--2---:R-:W-:-:S04]  /*761f0*/  LOP3.LUT R2, R2, 0xffff, RZ, 0xc0, !PT ;  /* 0x0000ffff02027812 */ /* 0x004fc800078ec0ff */
[----:B0-----:R-:W-:Y:S01]  /*76200*/  PRMT R40, R2, 0x3340, R1 ;  /* 0x0000334002287816 */ /* 0x001fe20000000001 */
[----:B------:R0:W-:Y:S01]  /*76210*/  STL [R1+0xc48], R2 ;  /* 0x000c480201007387 */ /* 0x0001e20000100800 */
[----:B---3--:R-:W-:Y:S02]  /*76220*/  LOP3.LUT R45, R45, 0xffff, RZ, 0xc0, !PT ;  /* 0x0000ffff2d2d7812 */ /* 0x008fe400078ec0ff */
[----:B----4-:R-:W-:Y:S02]  /*76230*/  LOP3.LUT R47, R47, 0xffff, RZ, 0xc0, !PT ;  /* 0x0000ffff2f2f7812 */ /* 0x010fe400078ec0ff */
[----:B------:R-:W-:Y:S02]  /*76240*/  LOP3.LUT R42, R46, 0xffff, RZ, 0xc0, !PT ;  /* 0x0000ffff2e2a7812 */ /* 0x000fe400078ec0ff */
[----:B------:R-:W-:-:S04]  /*76250*/  LOP3.LUT R43, R43, 0xffff, RZ, 0xc0, !PT ;  /* 0x0000ffff2b2b7812 */ /* 0x000fc800078ec0ff */
[----:B------:R-:W-:-:S04]  /*76260*/  PRMT R41, R43, 0x3340, R42 ;  /* 0x000033402b297816 */ /* 0x000fc8000000002a */
[----:B0-----:R-:W-:Y:S02]  /*76270*/  PRMT R2, R41, 0x5410, R40 ;  /* 0x0000541029027816 */ /* 0x001fe40000000028 */
[----:B------:R-:W-:-:S05]  /*76280*/  IADD3 R40, P6, R50, R22, RZ ;  /* 0x0000001632287210 */ /* 0x000fca0007fde0ff */
[----:B------:R-:W-:Y:S01]  /*76290*/  IMAD.X R41, R8, 0x1, R24, P6 ;  /* 0x0000000108297824 */ /* 0x000fe200030e0618 */
[----:B------:R-:W-:Y:S04]  /*762a0*/  STL [R1+0x2c3c], R2 ;  /* 0x002c3c0201007387 */ /* 0x000fe80000100800 */
[----:B------:R0:W-:Y:S01]  /*762b0*/  STL.64 [R1+0x748], R40 ;  /* 0x0007482801007387 */ /* 0x0001e20000100a00 */
[----:B------:R-:W-:Y:S02]  /*762c0*/  SHF.R.U32.HI R43, RZ, 0x8, R43 ;  /* 0x00000008ff2b7819 */ /* 0x000fe4000001162b */
[----:B0-----:R-:W-:Y:S02]  /*762d0*/  SHF.R.U32.HI R40, RZ, 0x8, R44 ;  /* 0x00000008ff287819 */ /* 0x001fe4000001162c */
[----:B------:R-:W-:-:S02]  /*762e0*/  SHF.R.U32.HI R41, RZ, 0x8, R42 ;  /* 0x00000008ff297819 */ /* 0x000fc4000001162a */
[----:B------:R-:W-:Y:S02]  /*762f0*/  LOP3.LUT R40, R40, 0xffff, RZ, 0xc0, !PT ;  /* 0x0000ffff28287812 */ /* 0x000fe400078ec0ff */
[----:B------:R-:W-:Y:S02]  /*76300*/  LOP3.LUT R42, R43, 0xffff, RZ, 0xc0, !PT ;  /* 0x0000ffff2b2a7812 */ /* 0x000fe400078ec0ff */
[----:B------:R-:W-:Y:S02]  /*76310*/  PRMT R40, R40, 0x3340, R1 ;  /* 0x0000334028287816 */ /* 0x000fe40000000001 */
[----:B------:R-:W-:Y:S02]  /*76320*/  LOP3.LUT R41, R41, 0xffff, RZ, 0xc0, !PT ;  /* 0x0000ffff29297812 */ /* 0x000fe400078ec0ff */
[----:B------:R-:W-:Y:S01]  /*76330*/  LOP3.LUT R44, R61, 0xffff, RZ, 0xc0, !PT ;  /* 0x0000ffff3d2c7812 */ /* 0x000fe200078ec0ff */
[----:B------:R0:W-:Y:S01]  /*76340*/  STL [R1+0x120], R40 ;  /* 0x0001202801007387 */ /* 0x0001e20000100800 */
[----:B------:R-:W-:-:S02]  /*76350*/  PRMT R2, R42, 0x3340, R41 ;  /* 0x000033402a027816 */ /* 0x000fc40000000029 */
[----:B------:R-:W-:Y:S02]  /*76360*/  PRMT R41, R45, 0x3340, R44 ;  /* 0x000033402d297816 */ /* 0x000fe4000000002c */
[----:B------:R-:W-:Y:S02]  /*76370*/  LOP3.LUT R43, R60, 0xffff, RZ, 0xc0, !PT ;  /* 0x0000ffff3c2b7812 */ /* 0x000fe400078ec0ff */
[----:B------:R-:W-:Y:S02]  /*76380*/  LOP3.LUT R46, R55, 0xffff, RZ, 0xc0, !PT ;  /* 0x0000ffff372e7812 */ /* 0x000fe400078ec0ff */
[----:B------:R-:W-:Y:S02]  /*76390*/  LOP3.LUT R42, R59, 0xffff, RZ, 0xc0, !PT ;  /* 0x0000ffff3b2a7812 */ /* 0x000fe400078ec0ff */
[----:B0-----:R-:W-:Y:S01]  /*763a0*/  PRMT R40, R47, 0x3340, R1 ;  /* 0x000033402f287816 */ /* 0x001fe20000000001 */
[----:B------:R0:W-:Y:S03]  /*763b0*/  STL [R1+0x254c], R2 ;  /* 0x00254c0201007387 */ /* 0x0001e60000100800 */
[----:B------:R-:W-:-:S02]  /*763c0*/  PRMT R59, R41, 0x5410, R40 ;  /* 0x00005410293b7816 */ /* 0x000fc40000000028 */
[----:B------:R-:W-:Y:S02]  /*763d0*/  PRMT R40, R46, 0x3340, R1 ;  /* 0x000033402e287816 */ /* 0x000fe40000000001 */
[----:B------:R-:W-:Y:S01]  /*763e0*/  PRMT R41, R43, 0x3340, R42 ;  /* 0x000033402b297816 */ /* 0x000fe2000000002a */
[----:B0-----:R-:W2:Y:S03]  /*763f0*/  LDL.LU R2, [R1+0x25c4] ;  /* 0x0025c40001027983 */ /* 0x001ea60000300800 */
[----:B------:R-:W-:Y:S02]  /*76400*/  PRMT R41, R41, 0x5410, R40 ;  /* 0x0000541029297816 */ /* 0x000fe40000000028 */
[----:B------:R-:W-:Y:S01]  /*76410*/  IADD3 R40, P6, R50, R23, RZ ;  /* 0x0000001732287210 */ /* 0x000fe20007fde0ff */
[----:B------:R-:W3:Y:S04]  /*76420*/  LDL.LU R61, [R1+0x25f8] ;  /* 0x0025f800013d7983 */ /* 0x000ee80000300800 */
[----:B------:R-:W4:Y:S04]  /*76430*/  LDL.LU R60, [R1+0x2618] ;  /* 0x00261800013c7983 */ /* 0x000f280000300800 */
[----:B------:R-:W4:Y:S04]  /*76440*/  LDL.LU R55, [R1+0x25c0] ;  /* 0x0025c00001377983 */ /* 0x000f280000300800 */
[----:B------:R0:W-:Y:S04]  /*76450*/  STL [R1+0x25bc], R59 ;  /* 0x0025bc3b01007387 */ /* 0x0001e80000100800 */
[----:B0-----:R-:W4:Y:S04]  /*76460*/  LDL.LU R59, [R1+0x25fc] ;  /* 0x0025fc00013b7983 */ /* 0x001f280000300800 */
[----:B------:R0:W-:Y:S02]  /*76470*/  STL [R1+0x25b8], R41 ;  /* 0x0025b82901007387 */ /* 0x0001e40000100800 */
[----:B0-----:R-:W-:-:S05]  /*76480*/  IMAD.X R41, R8, 0x1, R25, P6 ;  /* 0x0000000108297824 */ /* 0x001fca00030e0619 */
[----:B------:R0:W-:Y:S02]  /*76490*/  STL.64 [R1+0x730], R40 ;  /* 0x0007302801007387 */ /* 0x0001e40000100a00 */
[----:B0-----:R-:W-:Y:S02]  /*764a0*/  SHF.R.U32.HI R41, RZ, 0x8, R44 ;  /* 0x00000008ff297819 */ /* 0x001fe4000001162c */
[----:B------:R-:W4:Y:S01]  /*764b0*/  LDL.LU R44, [R1+0x2610] ;  /* 0x00261000012c7983 */ /* 0x000f220000300800 */
[----:B------:R-:W-:Y:S02]  /*764c0*/  SHF.R.U32.HI R45, RZ, 0x8, R45 ;  /* 0x00000008ff2d7819 */ /* 0x000fe4000001162d */
[----:B------:R-:W-:Y:S02]  /*764d0*/  SHF.R.U32.HI R43, RZ, 0x8, R43 ;  /* 0x00000008ff2b7819 */ /* 0x000fe4000001162b */
[----:B------:R-:W-:Y:S02]  /*764e0*/  SHF.R.U32.HI R40, RZ, 0x8, R42 ;  /* 0x00000008ff287819 */ /* 0x000fe4000001162a */
[----:B------:R-:W-:-:S02]  /*764f0*/  LOP3.LUT R42, R45, 0xffff, RZ, 0xc0, !PT ;  /* 0x0000ffff2d2a7812 */ /* 0x000fc400078ec0ff */
[----:B------:R-:W-:Y:S02]  /*76500*/  LOP3.LUT R41, R41, 0xffff, RZ, 0xc0, !PT ;  /* 0x0000ffff29297812 */ /* 0x000fe400078ec0ff */
[----:B------:R-:W-:Y:S02]  /*76510*/  LOP3.LUT R43, R43, 0xffff, RZ, 0xc0, !PT ;  /* 0x0000ffff2b2b7812 */ /* 0x000fe400078ec0ff */
[----:B------:R-:W-:Y:S02]  /*76520*/  LOP3.LUT R40, R40, 0xffff, RZ, 0xc0, !PT ;  /* 0x0000ffff28287812 */ /* 0x000fe400078ec0ff */
[----:B------:R-:W-:Y:S02]  /*76530*/  PRMT R45, R42, 0x3340, R41 ;  /* 0x000033402a2d7816 */ /* 0x000fe40000000029 */
[----:B------:R-:W-:Y:S02]  /*76540*/  PRMT R42, R43, 0x3340, R40 ;  /* 0x000033402b2a7816 */ /* 0x000fe40000000028 */
[----:B------:R-:W-:Y:S01]  /*76550*/  IADD3 R40, P6, R50, R26, RZ ;  /* 0x0000001a32287210 */ /* 0x000fe20007fde0ff */
[----:B------:R-:W-:Y:S04]  /*76560*/  STL [R1+0x251c], R45 ;  /* 0x00251c2d01007387 */ /* 0x000fe80000100800 */
[----:B------:R-:W-:Y:S01]  /*76570*/  IMAD.X R41, R8, 0x1, R29, P6 ;  /* 0x0000000108297824 */ /* 0x000fe200030e061d */
[----:B------:R-:W-:Y:S04]  /*76580*/  STL [R1+0x2510], R42 ;  /* 0x0025102a01007387 */ /* 0x000fe80000100800 */
[----:B------:R0:W-:Y:S02]  /*76590*/  STL.64 [R1+0x740], R40 ;  /* 0x0007402801007387 */ /* 0x0001e40000100a00 */
[----:B0-----:R-:W-:-:S02]  /*765a0*/  SHF.R.U32.HI R40, RZ, 0x8, R46 ;  /* 0x00000008ff287819 */ /* 0x001fc4000001162e */
[----:B------:R-:W-:Y:S02]  /*765b0*/  SHF.R.U32.HI R41, RZ, 0x8, R47 ;  /* 0x00000008ff297819 */ /* 0x000fe4000001162f */
[----:B------:R-:W-:Y:S02]  /*765c0*/  LOP3.LUT R40, R40, 0xffff, RZ, 0xc0, !PT ;  /* 0x0000ffff28287812 */ /* 0x000fe400078ec0ff */
[----:B------:R-:W-:Y:S02]  /*765d0*/  LOP3.LUT R41, R41, 0xffff, RZ, 0xc0, !PT ;  /* 0x0000ffff29297812 */ /* 0x000fe400078ec0ff */
[--C-:B------:R-:W-:Y:S02]  /*765e0*/  PRMT R42, R40, 0x3340, R1.reuse ;  /* 0x00003340282a7816 */ /* 0x100fe40000000001 */
[----:B------:R-:W-:-:S03]  /*765f0*/  PRMT R40, R41, 0x3340, R1 ;  /* 0x0000334029287816 */ /* 0x000fc60000000001 */
[----:B------:R-:W-:Y:S04]  /*76600*/  STL [R1+0x11c], R42 ;  /* 0x00011c2a01007387 */ /* 0x000fe80000100800 */
[----:B------:R0:W-:Y:S01]  /*76610*/  STL [R1+0x118], R40 ;  /* 0x0001182801007387 */ /* 0x0001e20000100800 */
[----:B--2---:R-:W-:-:S03]  /*76620*/  LOP3.LUT R47, R2, 0xffff, RZ, 0xc0, !PT ;  /* 0x0000ffff022f7812 */ /* 0x004fc600078ec0ff */
[----:B------:R-:W2:Y:S01]  /*76630*/  LDL.LU R2, [R1+0x25cc] ;  /* 0x0025cc0001027983 */ /* 0x000ea20000300800 */
[----:B---3--:R-:W-:-:S03]  /*76640*/  LOP3.LUT R43, R61, 0xffff, RZ, 0xc0, !PT ;  /* 0x0000ffff3d2b7812 */ /* 0x008fc600078ec0ff */
[----:B------:R-:W3:Y:S01]  /*76650*/  LDL.LU R61, [R1+0x25f0] ;  /* 0x0025f000013d7983 */ /* 0x000ee20000300800 */
[----:B----4-:R-:W-:Y:S02]  /*76660*/  LOP3.LUT R46, R55, 0xffff, RZ, 0xc0, !PT ;  /* 0x0000ffff372e7812 */ /* 0x010fe400078ec0ff */
[----:B------:R-:W-:Y:S02]  /*76670*/  LOP3.LUT R45, R44, 0xffff, RZ, 0xc0, !PT ;  /* 0x0000ffff2c2d7812 */ /* 0x000fe400078ec0ff */
[----:B------:R-:W-:Y:S02]  /*76680*/  LOP3.LUT R44, R60, 0xffff, RZ, 0xc0, !PT ;  /* 0x0000ffff3c2c7812 */ /* 0x000fe400078ec0ff */
[----:B------:R-:W4:Y:S04]  /*76690*/  LDL.LU R60, [R1+0x260c] ;  /* 0x00260c00013c7983 */ /* 0x000f280000300800 */
[----:B------:R-:W2:Y:S01]  /*766a0*/  LDL.LU R55, [R1+0x25c8] ;  /* 0x0025c80001377983 */ /* 0x000ea20000300800 */
[----:B0-----:R-:W-:-:S02]  /*766b0*/  PRMT R40, R47, 0x3340, R1 ;  /* 0x000033402f287816 */ /* 0x001fc40000000001 */
[----:B------:R-:W-:Y:S02]  /*766c0*/  PRMT R41, R45, 0x3340, R43 ;  /* 0x000033402d297816 */ /* 0x000fe4000000002b */
[----:B------:R-:W-:Y:S02]  /*766d0*/  LOP3.LUT R42, R59, 0xffff, RZ, 0xc0, !PT ;  /* 0x0000ffff3b2a7812 */ /* 0x000fe400078ec0ff */
[----:B------:R-:W-:Y:S01]  /*766e0*/  PRMT R41, R41, 0x5410, R40 ;  /* 0x0000541029297816 */ /* 0x000fe20000000028 */
[----:B------:R-:W3:Y:S01]  /*766f0*/  LDL.LU R59, [R1+0x25f4] ;  /* 0x0025f400013b7983 */ /* 0x000ee20000300800 */
[----:B------:R-:W-:-:S03]  /*76700*/  PRMT R40, R46, 0x3340, R1 ;  /* 0x000033402e287816 */ /* 0x000fc60000000001 */
[----:B------:R0:W-:Y:S02]  /*76710*/  STL [R1+0x25ac], R41 ;  /* 0x0025ac2901007387 */ /* 0x0001e40000100800 */
[----:B0-----:R-:W-:-:S04]  /*76720*/  PRMT R41, R44, 0x3340, R42 ;  /* 0x000033402c297816 */ /* 0x001fc8000000002a */
[----:B------:R-:W-:Y:S02]  /*76730*/  PRMT R41, R41, 0x5410, R40 ;  /* 0x0000541029297816 */ /* 0x000fe40000000028 */
[----:B------:R-:W-:-:S03]  /*76740*/  IADD3 R40, P6, R50, R27, RZ ;  /* 0x0000001b32287210 */ /* 0x000fc60007fde0ff */
[----:B------:R0:W-:Y:S02]  /*76750*/  STL [R1+0x25a8], R41 ;  /* 0x0025a82901007387 */ /* 0x0001e40000100800 */
[----:B0-----:R-:W-:-:S05]  /*76760*/  IMAD.X R41, R8, 0x1, R31, P6 ;  /* 0x0000000108297824 */ /* 0x001fca00030e061f */
[----:B------:R0:W-:Y:S02]  /*76770*/  STL.64 [R1+0x720], R40 ;  /* 0x0007202801007387 */ /* 0x0001e40000100a00 */
[----:B0-----:R-:W-:Y:S02]  /*76780*/  SHF.R.U32.HI R41, RZ, 0x8, R45 ;  /* 0x00000008ff297819 */ /* 0x001fe4000001162d */
[----:B------:R-:W3:Y:S01]  /*76790*/  LDL.LU R45, [R1+0x2608] ;  /* 0x00260800012d7983 */ /* 0x000ee20000300800 */
        /* <DEDUP_REMOVED lines=10> */
[----:B------:R-:W-:Y:S01]  /*76840*/  STL [R1+0x2508], R44 ;  /* 0x0025082c01007387 */ /* 0x000fe20000100800 */
[----:B------:R-:W-:-:S03]  /*76850*/  SHF.R.U32.HI R41, RZ, 0x8, R46 ;  /* 0x00000008ff297819 */ /* 0x000fc6000001162e */
[----:B------:R0:W-:Y:S01]  /*76860*/  STL [R1+0x1804], R40 ;  /* 0x0018042801007387 */ /* 0x0001e20000100800 */
[----:B------:R-:W-:Y:S01]  /*76870*/  IMAD.X R43, R8, 0x1, R32, P6 ;  /* 0x00000001082b7824 */ /* 0x000fe200030e0620 */
[----:B------:R-:W-:Y:S02]  /*76880*/  LOP3.LUT R41, R41, 0xffff, RZ, 0xc0, !PT ;  /* 0x0000ffff29297812 */ /* 0x000fe400078ec0ff */
[----:B0-----:R-:W-:Y:S02]  /*76890*/  SHF.R.U32.HI R40, RZ, 0x8, R47 ;  /* 0x00000008ff287819 */ /* 0x001fe4000001162f */
[----:B------:R0:W-:Y:S02]  /*768a0*/  STL.64 [R1+0x738], R42 ;  /* 0x0007382a01007387 */ /* 0x0001e40000100a00 */
[----:B------:R-:W-:-:S04]  /*768b0*/  LOP3.LUT R40, R40, 0xffff, RZ, 0xc0, !PT ;  /* 0x0000ffff28287812 */ /* 0x000fc800078ec0ff */
[--C-:B0-----:R-:W-:Y:S02]  /*768c0*/  PRMT R42, R40, 0x3340, R1.reuse ;  /* 0x00003340282a7816 */ /* 0x101fe40000000001 */
[----:B------:R-:W-:-:S03]  /*768d0*/  PRMT R40, R41, 0x3340, R1 ;  /* 0x0000334029287816 */ /* 0x000fc60000000001 */
[----:B------:R-:W-:Y:S04]  /*768e0*/  STL [R1+0x114], R42 ;  /* 0x0001142a01007387 */ /* 0x000fe80000100800 */
[----:B------:R0:W-:Y:S01]  /*768f0*/  STL [R1+0x110], R40 ;  /* 0x0001102801007387 */ /* 0x0001e20000100800 */
[----:B----4-:R-:W-:-:S03]  /*76900*/  LOP3.LUT R44, R60, 0xffff, RZ, 0xc0, !PT ;  /* 0x0000ffff3c2c7812 */ /* 0x010fc600078ec0ff */
[----:B------:R-:W4:Y:S01]  /*76910*/  LDL.LU R60, [R1+0x370] ;  /* 0x00037000013c7983 */ /* 0x000f220000300800 */
[----:B--2---:R-:W-:-:S03]  /*76920*/  LOP3.LUT R46, R55, 0xffff, RZ, 0xc0, !PT ;  /* 0x0000ffff372e7812 */ /* 0x004fc600078ec0ff */
[----:B------:R-:W2:Y:S01]  /*76930*/  LDL.LU R55, [R1+0xcc] ;  /* 0x0000cc0001377983 */ /* 0x000ea20000300800 */
[----:B------:R-:W-:Y:S02]  /*76940*/  LOP3.LUT R47, R2, 0xffff, RZ, 0xc0, !PT ;  /* 0x0000ffff022f7812 */ /* 0x000fe400078ec0ff */
[----:B---3--:R-:W-:Y:S02]  /*76950*/  LOP3.LUT R43, R61, 0xffff, RZ, 0xc0, !PT ;  /* 0x0000ffff3d2b7812 */ /* 0x008fe400078ec0ff */
[----:B0-----:R-:W-:Y:S02]  /*76960*/  PRMT R40, R47, 0x3340, R1 ;  /* 0x000033402f287816 */ /* 0x001fe40000000001 */
[----:B------:R-:W-:Y:S02]  /*76970*/  LOP3.LUT R42, R59, 0xffff, RZ, 0xc0, !PT ;  /* 0x0000ffff3b2a7812 */ /* 0x000fe400078ec0ff */
[----:B------:R-:W-:-:S04]  /*76980*/  LOP3.LUT R45, R45, 0xffff, RZ, 0xc0, !PT ;  /* 0x0000ffff2d2d7812 */ /* 0x000fc800078ec0ff */
[----:B------:R-:W-:-:S04]  /*76990*/  PRMT R41, R45, 0x3340, R43 ;  /* 0x000033402d297816 */ /* 0x000fc8000000002b */
[----:B------:R-:W-:Y:S02]  /*769a0*/  PRMT R2, R41, 0x5410, R40 ;  /* 0x0000541029027816 */ /* 0x000fe40000000028 */
[----:B------:R-:W-:Y:S02]  /*769b0*/  PRMT R40, R46, 0x3340, R1 ;  /* 0x000033402e287816 */ /* 0x000fe40000000001 */
[----:B------:R-:W-:Y:S01]  /*769c0*/  PRMT R41, R44, 0x3340, R42 ;  /* 0x000033402c297816 */ /* 0x000fe2000000002a */
[----:B------:R0:W-:Y:S03]  /*769d0*/  STL [R1+0x259c], R2 ;  /* 0x00259c0201007387 */ /* 0x0001e60000100800 */
[----:B0-----:R-:W-:Y:S02]  /*769e0*/  PRMT R2, R41, 0x5410, R40 ;  /* 0x0000541029027816 */ /* 0x001fe40000000028 */
[----:B------:R-:W-:-:S03]  /*769f0*/  IADD3 R40, P6, R50, R30, RZ ;  /* 0x0000001e32287210 */ /* 0x000fc60007fde0ff */
[----:B------:R0:W-:Y:S02]  /*76a00*/  STL [R1+0x2598], R2 ;  /* 0x0025980201007387 */ /* 0x0001e40000100800 */
[----:B------:R-:W-:Y:S01]  /*76a10*/  IMAD.X R41, R8, 0x1, R33, P6 ;  /* 0x0000000108297824 */ /* 0x000fe200030e0621 */
[----:B------:R-:W-:Y:S02]  /*76a20*/  SHF.R.U32.HI R44, RZ, 0x8, R44 ;  /* 0x00000008ff2c7819 */ /* 0x000fe4000001162c */
[----:B------:R-:W-:Y:S01]  /*76a30*/  SHF.R.U32.HI R42, RZ, 0x8, R42 ;  /* 0x00000008ff2a7819 */ /* 0x000fe2000001162a */
[----:B0-----:R-:W3:Y:S04]  /*76a40*/  LDL.LU R2, [R1+0x368] ;  /* 0x0003680001027983 */ /* 0x001ee80000300800 */
[----:B------:R-:W3:Y:S04]  /*76a50*/  LDL.LU R61, [R1+0x2a0] ;  /* 0x0002a000013d7983 */ /* 0x000ee80000300800 */
[----:B------:R0:W-:Y:S01]  /*76a60*/  STL.64 [R1+0x718], R40 ;  /* 0x0007182801007387 */ /* 0x0001e20000100a00 */
[----:B------:R-:W-:-:S02]  /*76a70*/  LOP3.LUT R42, R42, 0xffff, RZ, 0xc0, !PT ;  /* 0x0000ffff2a2a7812 */ /* 0x000fc400078ec0ff */
[----:B0-----:R-:W-:Y:S02]  /*76a80*/  SHF.R.U32.HI R41, RZ, 0x8, R45 ;  /* 0x00000008ff297819 */ /* 0x001fe4000001162d */
[----:B------:R-:W-:Y:S02]  /*76a90*/  SHF.R.U32.HI R40, RZ, 0x8, R43 ;  /* 0x00000008ff287819 */ /* 0x000fe4000001162b */
[----:B------:R-:W-:Y:S02]  /*76aa0*/  LOP3.LUT R43, R44, 0xffff, RZ, 0xc0, !PT ;  /* 0x0000ffff2c2b7812 */ /* 0x000fe400078ec0ff */
[----:B------:R-:W-:Y:S02]  /*76ab0*/  LOP3.LUT R41, R41, 0xffff, RZ, 0xc0, !PT ;  /* 0x0000ffff29297812 */ /* 0x000fe400078ec0ff */
[----:B------:R-:W-:Y:S02]  /*76ac0*/  LOP3.LUT R40, R40, 0xffff, RZ, 0xc0, !PT ;  /* 0x0000ffff28287812 */ /* 0x000fe400078ec0ff */
[----:B------:R-:W-:-:S02]  /*76ad0*/  PRMT R44, R43, 0x3340, R42 ;  /* 0x000033402b2c7816 */ /* 0x000fc4000000002a */
        /* <DEDUP_REMOVED lines=9> */
[----:B------:R-:W-:Y:S02]  /*76b70*/  LOP3.LUT R40, R40, 0xffff, RZ, 0xc0, !PT ;  /* 0x0000ffff28287812 */ /* 0x000fe400078ec0ff */
[----:B------:R-:W-:-:S02]  /*76b80*/  LOP3.LUT R45, R7, 0xffff, RZ, 0xc0, !PT ;  /* 0x0000ffff072d7812 */ /* 0x000fc400078ec0ff */
[--C-:B0-----:R-:W-:Y:S02]  /*76b90*/  PRMT R42, R40, 0x3340, R1.reuse ;  /* 0x00003340282a7816 */ /* 0x101fe40000000001 */
[----:B------:R-:W-:-:S03]  /*76ba0*/  PRMT R40, R41, 0x3340, R1 ;  /* 0x0000334029287816 */ /* 0x000fc60000000001 */
[----:B------:R2:W-:Y:S04]  /*76bb0*/  STL [R1+0x10c], R42 ;  /* 0x00010c2a01007387 */ /* 0x0005e80000100800 */
[----:B------:R0:W-:Y:S04]  /*76bc0*/  STL [R1+0x108], R40 ;  /* 0x0001082801007387 */ /* 0x0001e80000100800 */
[----:B------:R-:W3:Y:S04]  /*76bd0*/  LDL.LU R7, [R1+0x2f18] ;  /* 0x002f180001077983 */ /* 0x000ee80000300800 */
[----:B------:R-:W3:Y:S01]  /*76be0*/  LDL.LU R59, [R1+0x300] ;  /* 0x00030000013b7983 */ /* 0x000ee20000300800 */
[----:B--2---:R-:W-:-:S03]  /*76bf0*/  LOP3.LUT R42, R55, 0xffff, RZ, 0xc0, !PT ;  /* 0x0000ffff372a7812 */ /* 0x004fc600078ec0ff */
[----:B------:R-:W2:Y:S01]  /*76c00*/  LDL.LU R55, [R1+0x8c] ;  /* 0x00008c0001377983 */ /* 0x000ea20000300800 */
[----:B----4-:R-:W-:-:S03]  /*76c10*/  LOP3.LUT R43, R60, 0xffff, RZ, 0xc0, !PT ;  /* 0x0000ffff3c2b7812 */ /* 0x010fc600078ec0ff */
[----:B------:R-:W4:Y:S01]  /*76c20*/  LDL.LU R60, [R1+0x18] ;  /* 0x00001800013c7983 */ /* 0x000f220000300800 */
[----:B0-----:R-:W-:Y:S02]  /*76c30*/  PRMT R40, R45, 0x3340, R1 ;  /* 0x000033402d287816 */ /* 0x001fe40000000001 */
[----:B------:R-:W-:Y:S02]  /*76c40*/  PRMT R41, R43, 0x3340, R42 ;  /* 0x000033402b297816 */ /* 0x000fe4000000002a */
[----:B------:R-:W-:Y:S02]  /*76c50*/  IADD3 R46, P6, R50, R35, RZ ;  /* 0x00000023322e7210 */ /* 0x000fe40007fde0ff */
[----:B------:R-:W-:-:S03]  /*76c60*/  PRMT R40, R41, 0x5410, R40 ;  /* 0x0000541029287816 */ /* 0x000fc60000000028 */
[----:B------:R-:W-:Y:S02]  /*76c70*/  IMAD.X R47, R8, 0x1, R38, P6 ;  /* 0x00000001082f7824 */ /* 0x000fe400030e0626 */
[----:B------:R0:W-:Y:S02]  /*76c80*/  STL [R1+0x2594], R40 ;  /* 0x0025942801007387 */ /* 0x0001e40000100800 */
[----:B0-----:R-:W-:Y:S02]  /*76c90*/  IADD3 R40, P6, R50, R37, RZ ;  /* 0x0000002532287210 */ /* 0x001fe40007fde0ff */
[----:B------:R-:W4:Y:S03]  /*76ca0*/  LDL.LU R50, [R1+0x2f14] ;  /* 0x002f140001327983 */ /* 0x000f260000300800 */
[----:B------:R-:W-:Y:S01]  /*76cb0*/  IMAD.X R41, R8, 0x1, R39, P6 ;  /* 0x0000000108297824 */ /* 0x000fe200030e0627 */
[----:B------:R-:W-:Y:S01]  /*76cc0*/  STL.64 [R1+0x708], R46 ;  /* 0x0007082e01007387 */ /* 0x000fe20000100a00 */
[----:B------:R-:W-:-:S03]  /*76cd0*/  SHF.R.U32.HI R8, RZ, 0x8, R42 ;  /* 0x00000008ff087819 */ /* 0x000fc6000001162a */
[----:B------:R0:W-:Y:S01]  /*76ce0*/  STL.64 [R1+0x710], R40 ;  /* 0x0007102801007387 */ /* 0x0001e20000100a00 */
[----:B------:R-:W-:Y:S02]  /*76cf0*/  LOP3.LUT R8, R8, 0xffff, RZ, 0xc0, !PT ;  /* 0x0000ffff08087812 */ /* 0x000fe400078ec0ff */
[----:B0-----:R-:W-:-:S04]  /*76d00*/  SHF.R.U32.HI R40, RZ, 0x8, R43 ;  /* 0x00000008ff287819 */ /* 0x001fc8000001162b */
[----:B------:R-:W-:Y:S02]  /*76d10*/  LOP3.LUT R40, R40, 0xffff, RZ, 0xc0, !PT ;  /* 0x0000ffff28287812 */ /* 0x000fe400078ec0ff */
[----:B------:R-:W-:Y:S02]  /*76d20*/  LOP3.LUT R42, R4, 0xffff, RZ, 0xc0, !PT ;  /* 0x0000ffff042a7812 */ /* 0x000fe400078ec0ff */
[----:B------:R-:W-:-:S05]  /*76d30*/  PRMT R8, R40, 0x3340, R8 ;  /* 0x0000334028087816 */ /* 0x000fca0000000008 */
[----:B------:R0:W-:Y:S04]  /*76d40*/  STL [R1+0xfd0], R8 ;  /* 0x000fd00801007387 */ /* 0x0001e80000100800 */
[----:B------:R-:W4:Y:S01]  /*76d50*/  LDL.LU R4, [R1+0x2f10] ;  /* 0x002f100001047983 */ /* 0x000f220000300800 */
[----:B0-----:R-:W-:Y:S02]  /*76d60*/  PRMT R8, R42, 0x3340, R1 ;  /* 0x000033402a087816 */ /* 0x001fe40000000001 */
[----:B---3--:R-:W-:Y:S02]  /*76d70*/  LOP3.LUT R43, R2, 0xffff, RZ, 0xc0, !PT ;  /* 0x0000ffff022b7812 */ /* 0x008fe400078ec0ff */
[----:B------:R-:W-:-:S04]  /*76d80*/  LOP3.LUT R41, R61, 0xffff, RZ, 0xc0, !PT ;  /* 0x0000ffff3d297812 */ /* 0x000fc800078ec0ff */
[----:B------:R-:W-:Y:S02]  /*76d90*/  PRMT R40, R43, 0x3340, R41 ;  /* 0x000033402b287816 */ /* 0x000fe40000000029 */
[----:B------:R-:W-:Y:S02]  /*76da0*/  SHF.R.U32.HI R43, RZ, 0x8, R43 ;  /* 0x00000008ff2b7819 */ /* 0x000fe4000001162b */
[----:B------:R-:W-:Y:S02]  /*76db0*/  PRMT R2, R40, 0x5410, R8 ;  /* 0x0000541028027816 */ /* 0x000fe40000000008 */
[----:B------:R-:W-:Y:S02]  /*76dc0*/  SHF.R.U32.HI R40, RZ, 0x8, R41 ;  /* 0x00000008ff287819 */ /* 0x000fe40000011629 */
[----:B------:R-:W-:Y:S01]  /*76dd0*/  LOP3.LUT R41, R43, 0xffff, RZ, 0xc0, !PT ;  /* 0x0000ffff2b297812 */ /* 0x000fe200078ec0ff */
[----:B------:R0:W-:Y:S01]  /*76de0*/  STL [R1+0x258c], R2 ;  /* 0x00258c0201007387 */ /* 0x0001e20000100800 */
[----:B------:R-:W-:-:S03]  /*76df0*/  SHF.R.U32.HI R8, RZ, 0x8, R42 ;  /* 0x00000008ff087819 */ /* 0x000fc6000001162a */
[----:B------:R-:W3:Y:S01]  /*76e00*/  LDL.LU R43, [R1+0x304] ;  /* 0x00030400012b7983 */ /* 0x000ee20000300800 */
[----:B------:R-:W-:Y:S02]  /*76e10*/  LOP3.LUT R40, R40, 0xffff, RZ, 0xc0, !PT ;  /* 0x0000ffff28287812 */ /* 0x000fe400078ec0ff */
[----:B------:R-:W-:Y:S02]  /*76e20*/  LOP3.LUT R8, R8, 0xffff, RZ, 0xc0, !PT ;  /* 0x0000ffff08087812 */ /* 0x000fe400078ec0ff */
[----:B------:R-:W-:Y:S02]  /*76e30*/  PRMT R40, R41, 0x3340, R40 ;  /* 0x0000334029287816 */ /* 0x000fe40000000028 */
[----:B------:R-:W-:Y:S02]  /*76e40*/  LOP3.LUT R44, R54, 0xffff, RZ, 0xc0, !PT ;  /* 0x0000ffff362c7812 */ /* 0x000fe400078ec0ff */
[--C-:B0-----:R-:W-:Y:S01]  /*76e50*/  PRMT R2, R8, 0x3340, R1.reuse ;  /* 0x0000334008027816 */ /* 0x101fe20000000001 */
[----:B------:R0:W-:Y:S01]  /*76e60*/  STL [R1+0xfc8], R40 ;  /* 0x000fc82801007387 */ /* 0x0001e20000100800 */
[----:B------:R-:W-:-:S03]  /*76e70*/  PRMT R8, R44, 0x3340, R1 ;  /* 0x000033402c087816 */ /* 0x000fc60000000001 */
[----:B------:R1:W-:Y:S04]  /*76e80*/  STL [R1+0x104], R2 ;  /* 0x0001040201007387 */ /* 0x0003e80000100800 */
[----:B------:R-:W3:Y:S04]  /*76e90*/  LDL.LU R47, [R1+0x4f4] ;  /* 0x0004f400012f7983 */ /* 0x000ee80000300800 */
[----:B------:R-:W3:Y:S01]  /*76ea0*/  LDL.LU R46, [R1+0x5b4] ;  /* 0x0005b400012e7983 */ /* 0x000ee20000300800 */
[----:B------:R-:W-:Y:S02]  /*76eb0*/  LOP3.LUT R42, R59, 0xffff, RZ, 0xc0, !PT ;  /* 0x0000ffff3b2a7812 */ /* 0x000fe400078ec0ff */
[----:B--2---:R-:W-:-:S04]  /*76ec0*/  LOP3.LUT R41, R55, 0xffff, RZ, 0xc0, !PT ;  /* 0x0000ffff37297812 */ /* 0x004fc800078ec0ff */
[----:B0-----:R-:W-:Y:S02]  /*76ed0*/  PRMT R40, R42, 0x3340, R41 ;  /* 0x000033402a287816 */ /* 0x001fe40000000029 */
[----:B----4-:R-:W-:Y:S02]  /*76ee0*/  IADD3 R54, P6, R60, R9, RZ ;  /* 0x000000093c367210 */ /* 0x010fe40007fde0ff */
[----:B-1----:R-:W-:Y:S02]  /*76ef0*/  PRMT R2, R40, 0x5410, R8 ;  /* 0x0000541028027816 */ /* 0x002fe40000000008 */
[----:B------:R-:W-:-:S03]  /*76f00*/  SHF.R.S32.HI R8, RZ, 0x1f, R60 ;  /* 0x0000001fff087819 */ /* 0x000fc6000001143c */
[----:B------:R0:W-:Y:S02]  /*76f10*/  STL [R1+0x2574], R2 ;  /* 0x0025740201007387 */ /* 0x0001e40000100800 */
[----:B------:R-:W-:Y:S01]  /*76f20*/  IMAD.X R55, R8, 0x1, R58, P6 ;  /* 0x0000000108377824 */ /* 0x000fe200030e063a */
[----:B------:R-:W-:Y:S01]  /*76f30*/  SHF.R.U32.HI R40, RZ, 0x8, R45 ;  /* 0x00000008ff287819 */ /* 0x000fe2000001162d */
[----:B0-----:R-:W2:Y:S04]  /*76f40*/  LDL.LU R2, [R1+0x670] ;  /* 0x0006700001027983 */ /* 0x001ea80000300800 */
[----:B------:R-:W4:Y:S04]  /*76f50*/  LDL.LU R61, [R1+0x4f0] ;  /* 0x0004f000013d7983 */ /* 0x000f280000300800 */
[----:B------:R0:W-:Y:S04]  /*76f60*/  STL.64 [R1+0x6f8], R54 ;  /* 0x0006f83601007387 */ /* 0x0001e80000100a00 */
[----:B0-----:R-:W4:Y:S04]  /*76f70*/  LDL.LU.64 R54, [R1+0x2f08] ;  /* 0x002f080001367983 */ /* 0x001f280000300a00 */
[----:B------:R-:W4:Y:S04]  /*76f80*/  LDL.LU R59, [R1+0x5b0] ;  /* 0x0005b000013b7983 */ /* 0x000f280000300800 */
[----:B------:R-:W4:Y:S01]  /*76f90*/  LDL.LU R45, [R1+0x674] ;  /* 0x00067400012d7983 */ /* 0x000f220000300800 */
[----:B------:R-:W-:-:S02]  /*76fa0*/  SHF.R.U32.HI R42, RZ, 0x8, R42 ;  /* 0x00000008ff2a7819 */ /* 0x000fc4000001162a */
[----:B------:R-:W-:Y:S02]  /*76fb0*/  SHF.R.U32.HI R41, RZ, 0x8, R41 ;  /* 0x00000008ff297819 */ /* 0x000fe40000011629 */
[----:B------:R-:W-:Y:S02]  /*76fc0*/  LOP3.LUT R40, R40, 0xffff, RZ, 0xc0, !PT ;  /* 0x0000ffff28287812 */ /* 0x000fe400078ec0ff */
[----:B------:R-:W-:Y:S02]  /*76fd0*/  LOP3.LUT R42, R42, 0xffff, RZ, 0xc0, !PT ;  /* 0x0000ffff2a2a7812 */ /* 0x000fe400078ec0ff */
[----:B------:R-:W-:Y:S02]  /*76fe0*/  LOP3.LUT R41, R41, 0xffff, RZ, 0xc0, !PT ;  /* 0x0000ffff29297812 */ /* 0x000fe400078ec0ff */
[----:B------:R-:W-:Y:S02]  /*76ff0*/  PRMT R40, R40, 0x3340, R1 ;  /* 0x0000334028287816 */ /* 0x000fe40000000001 */
[----:B------:R-:W-:-:S03]  /*77000*/  PRMT R41, R42, 0x3340, R41 ;  /* 0x000033402a297816 */ /* 0x000fc60000000029 */
[----:B------:R0:W-:Y:S01]  /*77010*/  STL [R1+0x100], R40 ;  /* 0x0001002801007387 */ /* 0x0001e20000100800 */
[----:B------:R-:W-:-:S03]  /*77020*/  LOP3.LUT R42, R4, 0xffff, RZ, 0xc0, !PT ;  /* 0x0000ffff042a7812 */ /* 0x000fc600078ec0ff */
[----:B------:R-:W-:Y:S01]  /*77030*/  STL [R1+0xfc4], R41 ;  /* 0x000fc42901007387 */ /* 0x000fe20000100800 */
[----:B0-----:R-:W-:-:S03]  /*77040*/  LOP3.LUT R40, R49, 0xffff, RZ, 0xc0, !PT ;  /* 0x0000ffff31287812 */ /* 0x001fc600078ec0ff */
[----:B------:R-:W4:Y:S04]  /*77050*/  LDL.LU R49, [R1+0x2f00] ;  /* 0x002f000001317983 */ /* 0x000f280000300800 */
[----:B------:R-:W4:Y:S04]  /*77060*/  LDL.LU R4, [R1+0x2efc] ;  /* 0x002efc0001047983 */ /* 0x000f280000300800 */
[----:B------:R0:W-:Y:S02]  /*77070*/  STL [R1+0xc40], R40 ;  /* 0x000c402801007387 */ /* 0x0001e40000100800 */
[----:B0-----:R-:W-:-:S02]  /*77080*/  PRMT R40, R40, 0x3340, R1 ;  /* 0x0000334028287816 */ /* 0x001fc40000000001 */
[----:B---3--:R-:W-:-:S04]  /*77090*/  LOP3.LUT R43, R43, 0xffff, RZ, 0xc0, !PT ;  /* 0x0000ffff2b2b7812 */ /* 0x008fc800078ec0ff */
[----:B------:R-:W-:-:S04]  /*770a0*/  PRMT R41, R43, 0x3340, R42 ;  /* 0x000033402b297816 */ /* 0x000fc8000000002a */
[----:B------:R-:W-:Y:S02]  /*770b0*/  PRMT R41, R41, 0x5410, R40 ;  /* 0x0000541029297816 */ /* 0x000fe40000000028 */
[----:B------:R-:W-:-:S03]  /*770c0*/  IADD3 R40, P6, R60, R10, RZ ;  /* 0x0000000a3c287210 */ /* 0x000fc60007fde0ff */
[----:B------:R0:W-:Y:S01]  /*770d0*/  STL [R1+0x256c], R41 ;  /* 0x00256c2901007387 */ /* 0x0001e20000100800 */
        /* <DEDUP_REMOVED lines=12> */
[----:B------:R-:W-:Y:S04]  /*771a0*/  STL [R1+0xfc], R43 ;  /* 0x0000fc2b01007387 */ /* 0x000fe80000100800 */
[----:B------:R0:W-:Y:S02]  /*771b0*/  STL [R1+0xfd8], R40 ;  /* 0x000fd82801007387 */ /* 0x0001e40000100800 */
[----:B0-----:R-:W-:-:S02]  /*771c0*/  PRMT R40, R47, 0x3340, R1 ;  /* 0x000033402f287816 */ /* 0x001fc40000000001 */
[----:B--2---:R-:W-:Y:S02]  /*771d0*/  LOP3.LUT R43, R2, 0xffff, RZ, 0xc0, !PT ;  /* 0x0000ffff022b7812 */ /* 0x004fe400078ec0ff */
[----:B------:R-:W2:Y:S01]  /*771e0*/  LDL.LU R2, [R1+0x25ec] ;  /* 0x0025ec0001027983 */ /* 0x000ea20000300800 */
[----:B----4-:R-:W-:-:S03]  /*771f0*/  LOP3.LUT R46, R61, 0xffff, RZ, 0xc0, !PT ;  /* 0x0000ffff3d2e7812 */ /* 0x010fc600078ec0ff */
[----:B------:R-:W3:Y:S01]  /*77200*/  LDL.LU R61, [R1+0x2548] ;  /* 0x00254800013d7983 */ /* 0x000ee20000300800 */
[----:B------:R-:W-:-:S04]  /*77210*/  LOP3.LUT R45, R45, 0xffff, RZ, 0xc0, !PT ;  /* 0x0000ffff2d2d7812 */ /* 0x000fc800078ec0ff */
[----:B------:R-:W-:Y:S02]  /*77220*/  PRMT R41, R45, 0x3340, R44 ;  /* 0x000033402d297816 */ /* 0x000fe4000000002c */
[----:B------:R-:W-:Y:S02]  /*77230*/  LOP3.LUT R42, R59, 0xffff, RZ, 0xc0, !PT ;  /* 0x0000ffff3b2a7812 */ /* 0x000fe400078ec0ff */
[----:B------:R-:W-:Y:S01]  /*77240*/  PRMT R41, R41, 0x5410, R40 ;  /* 0x0000541029297816 */ /* 0x000fe20000000028 */
[----:B------:R-:W4:Y:S01]  /*77250*/  LDL.LU R59, [R1+0x2568] ;  /* 0x00256800013b7983 */ /* 0x000f220000300800 */
[----:B------:R-:W-:-:S03]  /*77260*/  PRMT R40, R46, 0x3340, R1 ;  /* 0x000033402e287816 */ /* 0x000fc60000000001 */
[----:B------:R0:W-:Y:S02]  /*77270*/  STL [R1+0x2564], R41 ;  /* 0x0025642901007387 */ /* 0x0001e40000100800 */
[----:B0-----:R-:W-:-:S04]  /*77280*/  PRMT R41, R43, 0x3340, R42 ;  /* 0x000033402b297816 */ /* 0x001fc8000000002a */
[----:B------:R-:W-:Y:S02]  /*77290*/  PRMT R41, R41, 0x5410, R40 ;  /* 0x0000541029297816 */ /* 0x000fe40000000028 */
[----:B------:R-:W-:-:S03]  /*772a0*/  IADD3 R40, P6, R60, R11, RZ ;  /* 0x0000000b3c287210 */ /* 0x000fc60007fde0ff */
[----:B------:R0:W-:Y:S01]  /*772b0*/  STL [R1+0x2554], R41 ;  /* 0x0025542901007387 */ /* 0x0001e20000100800 */
[----:B------:R-:W-:Y:S01]  /*772c0*/  SHF.R.U32.HI R45, RZ, 0x8, R45 ;  /* 0x00000008ff2d7819 */ /* 0x000fe2000001162d */
[----:B0-----:R-:W-:-:S05]  /*772d0*/  IMAD.X R41, R8, 0x1, R14, P6 ;  /* 0x0000000108297824 */ /* 0x001fca00030e060e */
[----:B------:R0:W-:Y:S02]  /*772e0*/  STL.64 [R1+0x6e0], R40 ;  /* 0x0006e02801007387 */ /* 0x0001e40000100a00 */
[----:B0-----:R-:W-:Y:S02]  /*772f0*/  SHF.R.U32.HI R41, RZ, 0x8, R44 ;  /* 0x00000008ff297819 */ /* 0x001fe4000001162c */
[----:B------:R-:W-:Y:S01]  /*77300*/  SHF.R.U32.HI R40, RZ, 0x8, R42 ;  /* 0x00000008ff287819 */ /* 0x000fe2000001162a */
[----:B------:R-:W2:Y:S01]  /*77310*/  LDL.LU R44, [R1+0x550] ;  /* 0x00055000012c7983 */ /* 0x000ea20000300800 */
[----:B------:R-:W-:Y:S02]  /*77320*/  LOP3.LUT R42, R45, 0xffff, RZ, 0xc0, !PT ;  /* 0x0000ffff2d2a7812 */ /* 0x000fe400078ec0ff */
[----:B------:R-:W-:Y:S01]  /*77330*/  LOP3.LUT R41, R41, 0xffff, RZ, 0xc0, !PT ;  /* 0x0000ffff29297812 */ /* 0x000fe200078ec0ff */
[----:B------:R-:W4:Y:S03]  /*77340*/  LDL.LU R45, [R1+0x610] ;  /* 0x00061000012d7983 */ /* 0x000f260000300800 */
[----:B------:R-:W-:-:S02]  /*77350*/  PRMT R41, R42, 0x3340, R41 ;  /* 0x000033402a297816 */ /* 0x000fc40000000029 */
[----:B------:R-:W4:Y:S01]  /*77360*/  LDL.LU R42, [R1+0x490] ;  /* 0x00049000012a7983 */ /* 0x000f220000300800 */
[----:B------:R-:W-:Y:S02]  /*77370*/  SHF.R.U32.HI R43, RZ, 0x8, R43 ;  /* 0x00000008ff2b7819 */ /* 0x000fe4000001162b */
[----:B------:R-:W-:Y:S02]  /*77380*/  LOP3.LUT R40, R40, 0xffff, RZ, 0xc0, !PT ;  /* 0x0000ffff28287812 */ /* 0x000fe400078ec0ff */
[----:B------:R-:W-:-:S04]  /*77390*/  LOP3.LUT R43, R43, 0xffff, RZ, 0xc0, !PT ;  /* 0x0000ffff2b2b7812 */ /* 0x000fc800078ec0ff */
[----:B------:R-:W-:Y:S02]  /*773a0*/  PRMT R43, R43, 0x3340, R40 ;  /* 0x000033402b2b7816 */ /* 0x000fe40000000028 */
[----:B------:R-:W-:Y:S01]  /*773b0*/  IADD3 R40, P6, R60, R13, RZ ;  /* 0x0000000d3c287210 */ /* 0x000fe20007fde0ff */
[----:B------:R0:W-:Y:S04]  /*773c0*/  STL [R1+0xd30], R41 ;  /* 0x000d302901007387 */ /* 0x0001e80000100800 */
[----:B------:R-:W-:Y:S01]  /*773d0*/  STL [R1+0xd14], R43 ;  /* 0x000d142b01007387 */ /* 0x000fe20000100800 */
[----:B0-----:R-:W-:-:S05]  /*773e0*/  IMAD.X R41, R8, 0x1, R15, P6 ;  /* 0x0000000108297824 */ /* 0x001fca00030e060f */
[----:B------:R0:W-:Y:S02]  /*773f0*/  STL.64 [R1+0x6e8], R40 ;  /* 0x0006e82801007387 */ /* 0x0001e40000100a00 */
[----:B0-----:R-:W-:Y:S02]  /*77400*/  SHF.R.U32.HI R40, RZ, 0x8, R46 ;  /* 0x00000008ff287819 */ /* 0x001fe4000001162e */
[----:B------:R-:W-:Y:S02]  /*77410*/  SHF.R.U32.HI R41, RZ, 0x8, R47 ;  /* 0x00000008ff297819 */ /* 0x000fe4000001162f */
[----:B------:R-:W-:Y:S02]  /*77420*/  LOP3.LUT R40, R40, 0xffff, RZ, 0xc0, !PT ;  /* 0x0000ffff28287812 */ /* 0x000fe400078ec0ff */
[----:B------:R-:W-:Y:S02]  /*77430*/  LOP3.LUT R41, R41, 0xffff, RZ, 0xc0, !PT ;  /* 0x0000ffff29297812 */ /* 0x000fe400078ec0ff */
[----:B------:R-:W-:-:S02]  /*77440*/  PRMT R43, R40, 0x3340, R1 ;  /* 0x00003340282b7816 */ /* 0x000fc40000000001 */
[----:B------:R-:W-:-:S03]  /*77450*/  PRMT R40, R41, 0x3340, R1 ;  /* 0x0000334029287816 */ /* 0x000fc60000000001 */
[----:B------:R2:W-:Y:S04]  /*77460*/  STL [R1+0xf8], R43 ;  /* 0x0000f82b01007387 */ /* 0x0005e80000100800 */
[----:B------:R0:W-:Y:S01]  /*77470*/  STL [R1+0xf4], R40 ;  /* 0x0000f42801007387 */ /* 0x0001e20000100800 */
[----:B---3--:R-:W-:Y:S02]  /*77480*/  LOP3.LUT R46, R61, 0xffff, RZ, 0xc0, !PT ;  /* 0x0000ffff3d2e7812 */ /* 0x008fe400078ec0ff */
[----:B--2---:R-:W-:Y:S02]  /*77490*/  LOP3.LUT R43, R44, 0xffff, RZ, 0xc0, !PT ;  /* 0x0000ffff2c2b7812 */ /* 0x004fe400078ec0ff */
[----:B----4-:R-:W-:Y:S02]  /*774a0*/  LOP3.LUT R45, R45, 0xffff, RZ, 0xc0, !PT ;  /* 0x0000ffff2d2d7812 */ /* 0x010fe400078ec0ff */
[----:B------:R-:W-:-:S02]  /*774b0*/  LOP3.LUT R47, R42, 0xffff, RZ, 0xc0, !PT ;  /* 0x0000ffff2a2f7812 */ /* 0x000fc400078ec0ff */
[----:B------:R-:W-:Y:S02]  /*774c0*/  PRMT R41, R45, 0x3340, R43 ;  /* 0x000033402d297816 */ /* 0x000fe4000000002b */
[----:B0-----:R-:W-:Y:S02]  /*774d0*/  PRMT R40, R47, 0x3340, R1 ;  /* 0x000033402f287816 */ /* 0x001fe40000000001 */
[----:B------:R-:W-:Y:S02]  /*774e0*/  LOP3.LUT R44, R2, 0xffff, RZ, 0xc0, !PT ;  /* 0x0000ffff022c7812 */ /* 0x000fe400078ec0ff */
[----:B------:R-:W-:Y:S01]  /*774f0*/  PRMT R40, R41, 0x5410, R40 ;  /* 0x0000541029287816 */ /* 0x000fe20000000028 */
[----:B------:R-:W2:Y:S01]  /*77500*/  LDL.LU R2, [R1+0x48c] ;  /* 0x00048c0001027983 */ /* 0x000ea20000300800 */
[----:B------:R-:W-:-:S03]  /*77510*/  LOP3.LUT R42, R59, 0xffff, RZ, 0xc0, !PT ;  /* 0x0000ffff3b2a7812 */ /* 0x000fc600078ec0ff */
[----:B------:R-:W3:Y:S01]  /*77520*/  LDL.LU R61, [R1+0x554] ;  /* 0x00055400013d7983 */ /* 0x000ee20000300800 */
[----:B------:R-:W-:-:S03]  /*77530*/  PRMT R41, R44, 0x3340, R42 ;  /* 0x000033402c297816 */ /* 0x000fc6000000002a */
[----:B------:R0:W-:Y:S02]  /*77540*/  STL [R1+0x2548], R40 ;  /* 0x0025482801007387 */ /* 0x0001e40000100800 */
[----:B0-----:R-:W-:-:S04]  /*77550*/  PRMT R40, R46, 0x3340, R1 ;  /* 0x000033402e287816 */ /* 0x001fc80000000001 */
[----:B------:R-:W-:Y:S02]  /*77560*/  PRMT R59, R41, 0x5410, R40 ;  /* 0x00005410293b7816 */ /* 0x000fe40000000028 */
[----:B------:R-:W-:Y:S02]  /*77570*/  IADD3 R40, P6, R60, R16, RZ ;  /* 0x000000103c287210 */ /* 0x000fe40007fde0ff */
[----:B------:R-:W-:-:S03]  /*77580*/  SHF.R.U32.HI R44, RZ, 0x8, R44 ;  /* 0x00000008ff2c7819 */ /* 0x000fc6000001162c */
[----:B------:R-:W-:Y:S01]  /*77590*/  IMAD.X R41, R8, 0x1, R19, P6 ;  /* 0x0000000108297824 */ /* 0x000fe200030e0613 */
[----:B------:R-:W-:Y:S01]  /*775a0*/  STL [R1+0x2540], R59 ;  /* 0x0025403b01007387 */ /* 0x000fe20000100800 */
[----:B------:R-:W-:-:S03]  /*775b0*/  SHF.R.U32.HI R42, RZ, 0x8, R42 ;  /* 0x00000008ff2a7819 */ /* 0x000fc6000001162a */
[----:B------:R0:W-:Y:S01]  /*775c0*/  STL.64 [R1+0x6d0], R40 ;  /* 0x0006d02801007387 */ /* 0x0001e20000100a00 */
[----:B------:R-:W-:Y:S02]  /*775d0*/  LOP3.LUT R42, R42, 0xffff, RZ, 0xc0, !PT ;  /* 0x0000ffff2a2a7812 */ /* 0x000fe400078ec0ff */
[----:B0-----:R-:W-:Y:S02]  /*775e0*/  SHF.R.U32.HI R40, RZ, 0x8, R43 ;  /* 0x00000008ff287819 */ /* 0x001fe4000001162b */
[----:B------:R-:W-:Y:S02]  /*775f0*/  LOP3.LUT R43, R44, 0xffff, RZ, 0xc0, !PT ;  /* 0x0000ffff2c2b7812 */ /* 0x000fe400078ec0ff */
[----:B------:R-:W-:Y:S02]  /*77600*/  SHF.R.U32.HI R41, RZ, 0x8, R45 ;  /* 0x00000008ff297819 */ /* 0x000fe4000001162d */
[----:B------:R-:W4:Y:S01]  /*77610*/  LDL.LU R45, [R1+0x25e8] ;  /* 0x0025e800012d7983 */ /* 0x000f220000300800 */
[----:B------:R-:W-:-:S03]  /*77620*/  PRMT R59, R43, 0x3340, R42 ;  /* 0x000033402b3b7816 */ /* 0x000fc6000000002a */
[----:B------:R-:W3:Y:S04]  /*77630*/  LDL.LU R44, [R1+0x2560] ;  /* 0x00256000012c7983 */ /* 0x000ee80000300800 */
[----:B------:R-:W3:Y:S04]  /*77640*/  LDL.LU R43, [R1+0x2534] ;  /* 0x00253400012b7983 */ /* 0x000ee80000300800 */
[----:B------:R-:W3:Y:S01]  /*77650*/  LDL.LU R42, [R1+0x614] ;  /* 0x00061400012a7983 */ /* 0x000ee20000300800 */
[----:B------:R-:W-:Y:S02]  /*77660*/  LOP3.LUT R41, R41, 0xffff, RZ, 0xc0, !PT ;  /* 0x0000ffff29297812 */ /* 0x000fe400078ec0ff */
[----:B------:R-:W-:Y:S01]  /*77670*/  LOP3.LUT R40, R40, 0xffff, RZ, 0xc0, !PT ;  /* 0x0000ffff28287812 */ /* 0x000fe200078ec0ff */
[----:B------:R0:W-:Y:S03]  /*77680*/  STL [R1+0xcfc], R59 ;  /* 0x000cfc3b01007387 */ /* 0x0001e60000100800 */
[----:B0-----:R-:W-:-:S02]  /*77690*/  PRMT R59, R41, 0x3340, R40 ;  /* 0x00003340293b7816 */ /* 0x001fc40000000028 */
[----:B------:R-:W-:-:S05]  /*776a0*/  IADD3 R40, P6, R60, R17, RZ ;  /* 0x000000113c287210 */ /* 0x000fca0007fde0ff */
[----:B------:R-:W-:Y:S01]  /*776b0*/  IMAD.X R41, R8, 0x1, R20, P6 ;  /* 0x0000000108297824 */ /* 0x000fe200030e0614 */
[----:B------:R-:W-:Y:S04]  /*776c0*/  STL [R1+0xcf8], R59 ;  /* 0x000cf83b01007387 */ /* 0x000fe80000100800 */
[----:B------:R0:W-:Y:S02]  /*776d0*/  STL.64 [R1+0x6d8], R40 ;  /* 0x0006d82801007387 */ /* 0x0001e40000100a00 */
[----:B0-----:R-:W-:Y:S02]  /*776e0*/  SHF.R.U32.HI R40, RZ, 0x8, R47 ;  /* 0x00000008ff287819 */ /* 0x001fe4000001162f */
[----:B------:R-:W-:Y:S01]  /*776f0*/  SHF.R.U32.HI R41, RZ, 0x8, R46 ;  /* 0x00000008ff297819 */ /* 0x000fe2000001162e */
[----:B------:R-:W3:Y:S01]  /*77700*/  LDL.LU R47, [R1+0x2550] ;  /* 0x00255000012f7983 */ /* 0x000ee20000300800 */
[----:B------:R-:W-:-:S02]  /*77710*/  LOP3.LUT R40, R40, 0xffff, RZ, 0xc0, !PT ;  /* 0x0000ffff28287812 */ /* 0x000fc400078ec0ff */
[----:B------:R-:W-:Y:S01]  /*77720*/  LOP3.LUT R41, R41, 0xffff, RZ, 0xc0, !PT ;  /* 0x0000ffff29297812 */ /* 0x000fe200078ec0ff */
[----:B------:R-:W3:Y:S01]  /*77730*/  LDL.LU R59, [R1+0x2570] ;  /* 0x00257000013b7983 */ /* 0x000ee20000300800 */
[----:B------:R-:W-:-:S05]  /*77740*/  PRMT R40, R40, 0x3340, R1 ;  /* 0x0000334028287816 */ /* 0x000fca0000000001 */
[----:B------:R0:W-:Y:S02]  /*77750*/  STL [R1+0xf0], R40 ;  /* 0x0000f02801007387 */ /* 0x0001e40000100800 */
[----:B0-----:R-:W-:-:S05]  /*77760*/  PRMT R40, R41, 0x3340, R1 ;  /* 0x0000334029287816 */ /* 0x001fca0000000001 */
[----:B------:R0:W-:Y:S01]  /*77770*/  STL [R1+0xec], R40 ;  /* 0x0000ec2801007387 */ /* 0x0001e20000100800 */
[----:B--2---:R-:W-:-:S05]  /*77780*/  LOP3.LUT R2, R2, 0xffff, RZ, 0xc0, !PT ;  /* 0x0000ffff02027812 */ /* 0x004fca00078ec0ff */
[----:B------:R1:W-:Y:S01]  /*77790*/  STL [R1+0x304], R2 ;  /* 0x0003040201007387 */ /* 0x0003e20000100800 */
[----:B----4-:R-:W-:Y:S02]  /*777a0*/  LOP3.LUT R45, R45, 0xffff, RZ, 0xc0, !PT ;  /* 0x0000ffff2d2d7812 */ /* 0x010fe400078ec0ff */
[----:B---3--:R-:W-:Y:S02]  /*777b0*/  LOP3.LUT R44, R44, 0xffff, RZ, 0xc0, !PT ;  /* 0x0000ffff2c2c7812 */ /* 0x008fe400078ec0ff */
[----:B------:R-:W-:Y:S02]  /*777c0*/  LOP3.LUT R46, R43, 0xffff, RZ, 0xc0, !PT ;  /* 0x0000ffff2b2e7812 */ /* 0x000fe400078ec0ff */
[----:B------:R-:W-:Y:S02]  /*777d0*/  PRMT R41, R45, 0x3340, R44 ;  /* 0x000033402d297816 */ /* 0x000fe4000000002c */
[----:B------:R-:W-:Y:S02]  /*777e0*/  LOP3.LUT R43, R42, 0xffff, RZ, 0xc0, !PT ;  /* 0x0000ffff2a2b7812 */ /* 0x000fe400078ec0ff */
[----:B0-----:R-:W-:-:S02]  /*777f0*/  PRMT R40, R46, 0x3340, R1 ;  /* 0x000033402e287816 */ /* 0x001fc40000000001 */
[----:B------:R-:W-:Y:S02]  /*77800*/  LOP3.LUT R42, R61, 0xffff, RZ, 0xc0, !PT ;  /* 0x0000ffff3d2a7812 */ /* 0x000fe400078ec0ff */
[----:B------:R-:W-:Y:S02]  /*77810*/  PRMT R61, R41, 0x5410, R40 ;  /* 0x00005410293d7816 */ /* 0x000fe40000000028 */
[----:B------:R-:W-:Y:S02]  /*77820*/  PRMT R40, R2, 0x3340, R1 ;  /* 0x0000334002287816 */ /* 0x000fe40000000001 */
[----:B------:R-:W-:-:S04]  /*77830*/  PRMT R41, R43, 0x3340, R42 ;  /* 0x000033402b297816 */ /* 0x000fc8000000002a */
[----:B-1----:R-:W-:Y:S02]  /*77840*/  PRMT R2, R41, 0x5410, R40 ;  /* 0x0000541029027816 */ /* 0x002fe40000000028 */
[----:B------:R-:W-:Y:S01]  /*77850*/  IADD3 R40, P6, R60, R18, RZ ;  /* 0x000000123c287210 */ /* 0x000fe20007fde0ff */
[----:B------:R-:W-:Y:S04]  /*77860*/  STL [R1+0x2534], R61 ;  /* 0x0025343d01007387 */ /* 0x000fe80000100800 */
[----:B------:R-:W-:Y:S01]  /*77870*/  IMAD.X R41, R8, 0x1, R21, P6 ;  /* 0x0000000108297824 */ /* 0x000fe200030e0615 */
[----:B------:R0:W-:Y:S04]  /*77880*/  STL [R1+0x253c], R2 ;  /* 0x00253c0201007387 */ /* 0x0001e80000100800 */
[----:B0-----:R-:W2:Y:S04]  /*77890*/  LDL.LU R2, [R1+0x2634] ;  /* 0x0026340001027983 */ /* 0x001ea80000300800 */
[----:B------:R-:W3:Y:S04]  /*778a0*/  LDL.LU R61, [R1+0x2658] ;  /* 0x00265800013d7983 */ /* 0x000ee80000300800 */
[----:B------:R0:W-:Y:S02]  /*778b0*/  STL.64 [R1+0x6c0], R40 ;  /* 0x0006c02801007387 */ /* 0x0001e40000100a00 */
[----:B0-----:R-:W-:-:S02]  /*778c0*/  SHF.R.U32.HI R41, RZ, 0x8, R45 ;  /* 0x00000008ff297819 */ /* 0x001fc4000001162d */
[----:B------:R-:W4:Y:S01]  /*778d0*/  LDL.LU R45, [R1+0x2670] ;  /* 0x00267000012d7983 */ /* 0x000f220000300800 */
[----:B------:R-:W-:-:S03]  /*778e0*/  SHF.R.U32.HI R40, RZ, 0x8, R44 ;  /* 0x00000008ff287819 */ /* 0x000fc6000001162c */
[----:B------:R-:W2:Y:S01]  /*778f0*/  LDL.LU R44, [R1+0x2600] ;  /* 0x00260000012c7983 */ /* 0x000ea20000300800 */
[----:B------:R-:W-:Y:S02]  /*77900*/  SHF.R.U32.HI R43, RZ, 0x8, R43 ;  /* 0x00000008ff2b7819 */ /* 0x000fe4000001162b */
[----:B------:R-:W-:Y:S02]  /*77910*/  SHF.R.U32.HI R42, RZ, 0x8, R42 ;  /* 0x00000008ff2a7819 */ /* 0x000fe4000001162a */
[----:B------:R-:W-:Y:S02]  /*77920*/  LOP3.LUT R43, R43, 0xffff, RZ, 0xc0, !PT ;  /* 0x0000ffff2b2b7812 */ /* 0x000fe400078ec0ff */
        /* <DEDUP_REMOVED lines=8> */
[----:B------:R-:W3:Y:S01]  /*779b0*/  LDL.LU R47, [R1+0x2644] ;  /* 0x00264400012f7983 */ /* 0x000ee20000300800 */
[----:B0-----:R-:W-:-:S03]  /*779c0*/  LOP3.LUT R42, R59, 0xffff, RZ, 0xc0, !PT ;  /* 0x0000ffff3b2a7812 */ /* 0x001fc600078ec0ff */
[----:B------:R-:W3:Y:S01]  /*779d0*/  LDL.LU R59, [R1+0x2668] ;  /* 0x00266800013b7983 */ /* 0x000ee20000300800 */
[----:B-1----:R-:W-:Y:S02]  /*779e0*/  PRMT R40, R43, 0x3340, R1 ;  /* 0x000033402b287816 */ /* 0x002fe40000000001 */
[----:B--2---:R-:W-:-:S04]  /*779f0*/  LOP3.LUT R44, R44, 0xffff, RZ, 0xc0, !PT ;  /* 0x0000ffff2c2c7812 */ /* 0x004fc800078ec0ff */
[----:B------:R-:W-:-:S04]  /*77a00*/  PRMT R41, R44, 0x3340, R42 ;  /* 0x000033402c297816 */ /* 0x000fc8000000002a */
        /* <DEDUP_REMOVED lines=16> */
[----:B---3--:R-:W-:Y:S01]  /*77b10*/  LOP3.LUT R42, R61, 0xffff, RZ, 0xc0, !PT ;  /* 0x0000ffff3d2a7812 */ /* 0x008fe200078ec0ff */
[----:B------:R0:W-:Y:S04]  /*77b20*/  STL [R1+0xce8], R41 ;  /* 0x000ce82901007387 */ /* 0x0001e80000100800 */
[----:B------:R1:W-:Y:S04]  /*77b30*/  STL [R1+0xe8], R40 ;  /* 0x0000e82801007387 */ /* 0x0003e80000100800 */
[----:B------:R-:W3:Y:S01]  /*77b40*/  LDL.LU R2, [R1+0x2648] ;  /* 0x0026480001027983 */ /* 0x000ee20000300800 */
[----:B0-----:R-:W-:-:S03]  /*77b50*/  PRMT R41, R43, 0x3340, R42 ;  /* 0x000033402b297816 */ /* 0x001fc6000000002a */
[----:B------:R-:W4:Y:S01]  /*77b60*/  LDL.LU R61, [R1+0x2650] ;  /* 0x00265000013d7983 */ /* 0x000f220000300800 */
[----:B-1----:R-:W-:-:S04]  /*77b70*/  PRMT R40, R45, 0x3340, R1 ;  /* 0x000033402d287816 */ /* 0x002fc80000000001 */
[----:B------:R-:W-:-:S05]  /*77b80*/  PRMT R40, R41, 0x5410, R40 ;  /* 0x0000541029287816 */ /* 0x000fca0000000028 */
[----:B------:R0:W-:Y:S02]  /*77b90*/  STL [R1+0x2524], R40 ;  /* 0x0025242801007387 */ /* 0x0001e40000100800 */
[----:B0-----:R-:W-:-:S05]  /*77ba0*/  IADD3 R40, P6, R60, R23, RZ ;  /* 0x000000173c287210 */ /* 0x001fca0007fde0ff */
[----:B------:R-:W-:Y:S01]  /*77bb0*/  IMAD.X R41, R8, 0x1, R25, P6 ;  /* 0x0000000108297824 */ /* 0x000fe200030e0619 */
[----:B------:R-:W-:-:S04]  /*77bc0*/  SHF.R.U32.HI R43, RZ, 0x8, R43 ;  /* 0x00000008ff2b7819 */ /* 0x000fc8000001162b */
[----:B------:R0:W-:Y:S02]  /*77bd0*/  STL.64 [R1+0x6b8], R40 ;  /* 0x0006b82801007387 */ /* 0x0001e40000100a00 */
[----:B0-----:R-:W-:Y:S02]  /*77be0*/  SHF.R.U32.HI R40, RZ, 0x8, R46 ;  /* 0x00000008ff287819 */ /* 0x001fe4000001162e */
[----:B------:R-:W-:Y:S01]  /*77bf0*/  SHF.R.U32.HI R41, RZ, 0x8, R42 ;  /* 0x00000008ff297819 */ /* 0x000fe2000001162a */
[----:B------:R-:W3:Y:S01]  /*77c00*/  LDL.LU R46, [R1+0x266c] ;  /* 0x00266c00012e7983 */ /* 0x000ee20000300800 */
[----:B------:R-:W-:Y:S02]  /*77c10*/  LOP3.LUT R40, R40, 0xffff, RZ, 0xc0, !PT ;  /* 0x0000ffff28287812 */ /* 0x000fe400078ec0ff */
[----:B------:R-:W-:Y:S02]  /*77c20*/  LOP3.LUT R42, R43, 0xffff, RZ, 0xc0, !PT ;  /* 0x0000ffff2b2a7812 */ /* 0x000fe400078ec0ff */
[----:B------:R-:W-:-:S02]  /*77c30*/  LOP3.LUT R41, R41, 0xffff, RZ, 0xc0, !PT ;  /* 0x0000ffff29297812 */ /* 0x000fc400078ec0ff */
[----:B------:R-:W-:Y:S02]  /*77c40*/  PRMT R43, R40, 0x3340, R1 ;  /* 0x00003340282b7816 */ /* 0x000fe40000000001 */
[----:B------:R-:W-:Y:S02]  /*77c50*/  PRMT R40, R42, 0x3340, R41 ;  /* 0x000033402a287816 */ /* 0x000fe40000000029 */
[----:B------:R-:W-:Y:S01]  /*77c60*/  LOP3.LUT R42, R47, 0xffff, RZ, 0xc0, !PT ;  /* 0x0000ffff2f2a7812 */ /* 0x000fe200078ec0ff */
[----:B------:R0:W-:Y:S04]  /*77c70*/  STL [R1+0xe4], R43 ;  /* 0x0000e42b01007387 */ /* 0x0001e80000100800 */
[----:B------:R1:W-:Y:S01]  /*77c80*/  STL [R1+0xce0], R40 ;  /* 0x000ce02801007387 */ /* 0x0003e20000100800 */
[----:B0-----:R-:W-:-:S03]  /*77c90*/  LOP3.LUT R43, R59, 0xffff, RZ, 0xc0, !PT ;  /* 0x0000ffff3b2b7812 */ /* 0x001fc600078ec0ff */
[----:B------:R-:W3:Y:S01]  /*77ca0*/  LDL.LU R59, [R1+0x2640] ;  /* 0x00264000013b7983 */ /* 0x000ee20000300800 */
[----:B-1----:R-:W-:-:S03]  /*77cb0*/  PRMT R40, R42, 0x3340, R1 ;  /* 0x000033402a287816 */ /* 0x002fc60000000001 */
[----:B------:R-:W3:Y:S01]  /*77cc0*/  LDL.LU R47, [R1+0x2664] ;  /* 0x00266400012f7983 */ /* 0x000ee20000300800 */
        /* <DEDUP_REMOVED lines=16> */
[----:B----4-:R-:W-:-:S03]  /*77dd0*/  LOP3.LUT R42, R61, 0xffff, RZ, 0xc0, !PT ;  /* 0x0000ffff3d2a7812 */ /* 0x010fc600078ec0ff */
[----:B------:R0:W-:Y:S04]  /*77de0*/  STL [R1+0xcd8], R41 ;  /* 0x000cd82901007387 */ /* 0x0001e80000100800 */
[----:B------:R1:W-:Y:S01]  /*77df0*/  STL [R1+0xe0], R40 ;  /* 0x0000e02801007387 */ /* 0x0003e20000100800 */
[----:B---3--:R-:W-:Y:S02]  /*77e00*/  LOP3.LUT R43, R46, 0xffff, RZ, 0xc0, !PT ;  /* 0x0000ffff2e2b7812 */ /* 0x008fe400078ec0ff */
[----:B------:R-:W-:Y:S02]  /*77e10*/  LOP3.LUT R46, R2, 0xffff, RZ, 0xc0, !PT ;  /* 0x0000ffff022e7812 */ /* 0x000fe400078ec0ff */
[----:B0-----:R-:W-:Y:S01]  /*77e20*/  PRMT R41, R43, 0x3340, R42 ;  /* 0x000033402b297816 */ /* 0x001fe2000000002a */
[----:B------:R-:W3:Y:S01]  /*77e30*/  LDL.LU R2, [R1+0x374] ;  /* 0x0003740001027983 */ /* 0x000ee20000300800 */
[----:B-1----:R-:W-:-:S03]  /*77e40*/  PRMT R40, R46, 0x3340, R1 ;  /* 0x000033402e287816 */ /* 0x002fc60000000001 */
[----:B------:R-:W4:Y:S01]  /*77e50*/  LDL.LU R61, [R1+0x2b0] ;  /* 0x0002b000013d7983 */ /* 0x000f220000300800 */
        /* <DEDUP_REMOVED lines=17> */
[----:B0-----:R-:W-:-:S02]  /*77f70*/  LOP3.LUT R43, R47, 0xffff, RZ, 0xc0, !PT ;  /* 0x0000ffff2f2b7812 */ /* 0x001fc400078ec0ff */
[----:B-1----:R-:W-:Y:S02]  /*77f80*/  PRMT R40, R42, 0x3340, R1 ;  /* 0x000033402a287816 */ /* 0x002fe40000000001 */
[----:B--2---:R-:W-:-:S04]  /*77f90*/  LOP3.LUT R44, R44, 0xffff, RZ, 0xc0, !PT ;  /* 0x0000ffff2c2c7812 */ /* 0x004fc800078ec0ff */
[----:B------:R-:W-:-:S04]  /*77fa0*/  PRMT R41, R44, 0x3340, R43 ;  /* 0x000033402c297816 */ /* 0x000fc8000000002b */
[----:B------:R-:W-:Y:S02]  /*77fb0*/  PRMT R45, R41, 0x5410, R40 ;  /* 0x00005410292d7816 */ /* 0x000fe40000000028 */
[----:B------:R-:W-:-:S05]  /*77fc0*/  IADD3 R40, P6, R60, R28, RZ ;  /* 0x0000001c3c287210 */ /* 0x000fca0007fde0ff */
[----:B------:R-:W-:Y:S01]  /*77fd0*/  IMAD.X R41, R8, 0x1, R32, P6 ;  /* 0x0000000108297824 */ /* 0x000fe200030e0620 */
[----:B------:R-:W-:Y:S01]  /*77fe0*/  STL [R1+0x250c], R45 ;  /* 0x00250c2d01007387 */ /* 0x000fe20000100800 */
[----:B------:R-:W-:-:S03]  /*77ff0*/  SHF.R.U32.HI R44, RZ, 0x8, R44 ;  /* 0x00000008ff2c7819 */ /* 0x000fc6000001162c */
        /* <DEDUP_REMOVED lines=10> */
[----:B------:R0:W-:Y:S04]  /*780a0*/  STL [R1+0xd8], R40 ;  /* 0x0000d82801007387 */ /* 0x0001e80000100800 */
[----:B------:R-:W2:Y:S01]  /*780b0*/  LDL.LU R54, [R1+0x2ef8] ;  /* 0x002ef80001367983 */ /* 0x000ea20000300800 */
[----:B---3--:R-:W-:-:S02]  /*780c0*/  LOP3.LUT R43, R2, 0xffff, RZ, 0xc0, !PT ;  /* 0x0000ffff022b7812 */ /* 0x008fc400078ec0ff */
[----:B----4-:R-:W-:Y:S02]  /*780d0*/  LOP3.LUT R42, R61, 0xffff, RZ, 0xc0, !PT ;  /* 0x0000ffff3d2a7812 */ /* 0x010fe400078ec0ff */
[----:B0-----:R-:W-:Y:S02]  /*780e0*/  PRMT R40, R45, 0x3340, R1 ;  /* 0x000033402d287816 */ /* 0x001fe40000000001 */
        /* <DEDUP_REMOVED lines=18> */
[----:B--2---:R-:W-:-:S03]  /*78210*/  LOP3.LUT R42, R54, 0xffff, RZ, 0xc0, !PT ;  /* 0x0000ffff362a7812 */ /* 0x004fc600078ec0ff */
[----:B------:R-:W2:Y:S01]  /*78220*/  LDL.LU R54, [R1+0x2ef0] ;  /* 0x002ef00001367983 */ /* 0x000ea20000300800 */
[----:B------:R-:W-:Y:S02]  /*78230*/  LOP3.LUT R44, R59, 0xffff, RZ, 0xc0, !PT ;  /* 0x0000ffff3b2c7812 */ /* 0x000fe400078ec0ff */
[----:B0-----:R-:W-:Y:S02]  /*78240*/  PRMT R40, R43, 0x3340, R1 ;  /* 0x000033402b287816 */ /* 0x001fe40000000001 */
[----:B------:R-:W-:Y:S02]  /*78250*/  PRMT R41, R44, 0x3340, R42 ;  /* 0x000033402c297816 */ /* 0x000fe4000000002a */
[----:B------:R-:W-:Y:S02]  /*78260*/  SHF.R.U32.HI R44, RZ, 0x8, R44 ;  /* 0x00000008ff2c7819 */ /* 0x000fe4000001162c */
[----:B-1----:R-:W-:Y:S02]  /*78270*/  PRMT R2, R41, 0x5410, R40 ;  /* 0x0000541029027816 */ /* 0x002fe40000000028 */
[----:B------:R-:W-:-:S02]  /*78280*/  SHF.R.U32.HI R41, RZ, 0x8, R42 ;  /* 0x00000008ff297819 */ /* 0x000fc4000001162a */
[----:B------:R-:W-:Y:S02]  /*78290*/  SHF.R.U32.HI R40, RZ, 0x8, R43 ;  /* 0x00000008ff287819 */ /* 0x000fe4000001162b */
[----:B------:R-:W-:Y:S02]  /*782a0*/  IADD3 R46, P6, R60, R34, RZ ;  /* 0x000000223c2e7210 */ /* 0x000fe40007fde0ff */
[----:B------:R-:W-:Y:S02]  /*782b0*/  LOP3.LUT R42, R44, 0xffff, RZ, 0xc0, !PT ;  /* 0x0000ffff2c2a7812 */ /* 0x000fe400078ec0ff */
[----:B------:R-:W-:Y:S02]  /*782c0*/  LOP3.LUT R41, R41, 0xffff, RZ, 0xc0, !PT ;  /* 0x0000ffff29297812 */ /* 0x000fe400078ec0ff */
[----:B------:R-:W-:Y:S01]  /*782d0*/  LOP3.LUT R40, R40, 0xffff, RZ, 0xc0, !PT ;  /* 0x0000ffff28287812 */ /* 0x000fe200078ec0ff */
[----:B------:R-:W-:Y:S01]  /*782e0*/  IMAD.X R47, R8, 0x1, R36, P6 ;  /* 0x00000001082f7824 */ /* 0x000fe200030e0624 */
[----:B------:R-:W-:Y:S01]  /*782f0*/  PRMT R41, R42, 0x3340, R41 ;  /* 0x000033402a297816 */ /* 0x000fe20000000029 */
[----:B------:R0:W-:Y:S01]  /*78300*/  STL [R1+0xfcc], R2 ;  /* 0x000fcc0201007387 */ /* 0x0001e20000100800 */
[----:B------:R-:W-:-:S02]  /*78310*/  PRMT R40, R40, 0x3340, R1 ;  /* 0x0000334028287816 */ /* 0x000fc40000000001 */
[----:B------:R-:W-:Y:S01]  /*78320*/  IADD3 R42, P6, R60, R35, RZ ;  /* 0x000000233c2a7210 */ /* 0x000fe20007fde0ff */
[----:B0-----:R-:W4:Y:S04]  /*78330*/  LDL.LU R2, [R1+0x2518] ;  /* 0x0025180001027983 */ /* 0x001f280000300800 */
[----:B------:R-:W-:Y:S01]  /*78340*/  IMAD.X R43, R8, 0x1, R38, P6 ;  /* 0x00000001082b7824 */ /* 0x000fe200030e0626 */
[----:B------:R-:W4:Y:S04]  /*78350*/  LDL.LU R61, [R1+0x5c0] ;  /* 0x0005c000013d7983 */ /* 0x000f280000300800 */
[----:B------:R-:W-:Y:S04]  /*78360*/  STL.64 [R1+0x690], R46 ;  /* 0x0006902e01007387 */ /* 0x000fe80000100a00 */
[----:B------:R-:W-:Y:S04]  /*78370*/  STL [R1+0xcb4], R41 ;  /* 0x000cb42901007387 */ /* 0x000fe80000100800 */
[----:B------:R0:W-:Y:S04]  /*78380*/  STL [R1+0xd0], R40 ;  /* 0x0000d02801007387 */ /* 0x0001e80000100800 */
[----:B------:R-:W4:Y:S01]  /*78390*/  LDL.LU R59, [R1+0x14] ;  /* 0x00001400013b7983 */ /* 0x000f220000300800 */
[----:B0-----:R-:W-:-:S05]  /*783a0*/  IADD3 R40, P6, R60, R37, RZ ;  /* 0x000000253c287210 */ /* 0x001fca0007fde0ff */
[----:B------:R-:W-:Y:S01]  /*783b0*/  IMAD.X R41, R8, 0x1, R39, P6 ;  /* 0x0000000108297824 */ /* 0x000fe200030e0627 */
[----:B------:R-:W-:-:S04]  /*783c0*/  SHF.R.U32.HI R8, RZ, 0x8, R45 ;  /* 0x00000008ff087819 */ /* 0x000fc8000001162d */
[----:B------:R-:W-:Y:S01]  /*783d0*/  LOP3.LUT R8, R8, 0xffff, RZ, 0xc0, !PT ;  /* 0x0000ffff08087812 */ /* 0x000fe200078ec0ff */
[----:B------:R0:W-:Y:S03]  /*783e0*/  STL.64 [R1+0x680], R42 ;  /* 0x0006802a01007387 */ /* 0x0001e60000100a00 */
[----:B------:R-:W-:Y:S01]  /*783f0*/  PRMT R8, R8, 0x3340, R1 ;  /* 0x0000334008087816 */ /* 0x000fe20000000001 */
[----:B------:R1:W-:Y:S01]  /*78400*/  STL.64 [R1+0x688], R40 ;  /* 0x0006882801007387 */ /* 0x0003e20000100a00 */
[----:B0-----:R-:W-:Y:S02]  /*78410*/  LOP3.LUT R42, R51, 0xffff, RZ, 0xc0, !PT ;  /* 0x0000ffff332a7812 */ /* 0x001fe400078ec0ff */
[----:B-1----:R-:W-:Y:S02]  /*78420*/  LOP3.LUT R41, R4, 0xffff, RZ, 0xc0, !PT ;  /* 0x0000ffff04297812 */ /* 0x002fe400078ec0ff */
[----:B--2---:R-:W-:-:S02]  /*78430*/  LOP3.LUT R43, R54, 0xffff, RZ, 0xc0, !PT ;  /* 0x0000ffff362b7812 */ /* 0x004fc400078ec0ff */
[----:B------:R-:W2:Y:S04]  /*78440*/  LDL.LU R54, [R1+0x2eec] ;  /* 0x002eec0001367983 */ /* 0x000ea80000300800 */
[----:B------:R0:W-:Y:S04]  /*78450*/  STL [R1+0xcc], R8 ;  /* 0x0000cc0801007387 */ /* 0x0001e80000100800 */
[----:B------:R-:W2:Y:S04]  /*78460*/  LDL.LU R51, [R1+0x2ee8] ;  /* 0x002ee80001337983 */ /* 0x000ea80000300800 */
[----:B------:R-:W2:Y:S01]  /*78470*/  LDL.LU R4, [R1+0x2ee4] ;  /* 0x002ee40001047983 */ /* 0x000ea20000300800 */
[----:B------:R-:W-:-:S02]  /*78480*/  PRMT R40, R43, 0x3340, R41 ;  /* 0x000033402b287816 */ /* 0x000fc40000000029 */
[----:B0-----:R-:W-:Y:S01]  /*78490*/  PRMT R8, R42, 0x3340, R1 ;  /* 0x000033402a087816 */ /* 0x001fe20000000001 */
[----:B------:R-:W2:Y:S03]  /*784a0*/  LDL.LU R60, [R1+0x678] ;  /* 0x00067800013c7983 */ /* 0x000ea60000300800 */
[----:B------:R-:W-:Y:S02]  /*784b0*/  PRMT R8, R40, 0x5410, R8 ;  /* 0x0000541028087816 */ /* 0x000fe40000000008 */
[----:B------:R-:W-:Y:S02]  /*784c0*/  SHF.R.U32.HI R43, RZ, 0x8, R43 ;  /* 0x00000008ff2b7819 */ /* 0x000fe4000001162b */
[----:B------:R-:W-:Y:S01]  /*784d0*/  SHF.R.U32.HI R40, RZ, 0x8, R41 ;  /* 0x00000008ff287819 */ /* 0x000fe20000011629 */
[----:B------:R0:W-:Y:S01]  /*784e0*/  STL [R1+0xfc0], R8 ;  /* 0x000fc00801007387 */ /* 0x0001e20000100800 */
[----:B------:R-:W-:-:S02]  /*784f0*/  LOP3.LUT R41, R43, 0xffff, RZ, 0xc0, !PT ;  /* 0x0000ffff2b297812 */ /* 0x000fc400078ec0ff */
[----:B------:R-:W-:Y:S02]  /*78500*/  LOP3.LUT R40, R40, 0xffff, RZ, 0xc0, !PT ;  /* 0x0000ffff28287812 */ /* 0x000fe400078ec0ff */
[----:B0-----:R-:W-:-:S04]  /*78510*/  SHF.R.U32.HI R8, RZ, 0x8, R42 ;  /* 0x00000008ff087819 */ /* 0x001fc8000001162a */
[----:B------:R-:W-:Y:S02]  /*78520*/  LOP3.LUT R8, R8, 0xffff, RZ, 0xc0, !PT ;  /* 0x0000ffff08087812 */ /* 0x000fe400078ec0ff */
[----:B------:R-:W-:Y:S02]  /*78530*/  PRMT R40, R41, 0x3340, R40 ;  /* 0x0000334029287816 */ /* 0x000fe40000000028 */
[----:B------:R-:W-:-:S03]  /*78540*/  PRMT R8, R8, 0x3340, R1 ;  /* 0x0000334008087816 */ /* 0x000fc60000000001 */
[----:B------:R-:W-:Y:S01]  /*78550*/  STL [R1+0xcac], R40 ;  /* 0x000cac2801007387 */ /* 0x000fe20000100800 */
[----:B---3--:R-:W-:-:S03]  /*78560*/  LOP3.LUT R42, R48, 0xffff, RZ, 0xc0, !PT ;  /* 0x0000ffff302a7812 */ /* 0x008fc600078ec0ff */
[----:B------:R0:W-:Y:S01]  /*78570*/  STL [R1+0xc8], R8 ;  /* 0x0000c80801007387 */ /* 0x0001e20000100800 */
[----:B----4-:R-:W-:Y:S02]  /*78580*/  LOP3.LUT R44, R2, 0xffff, RZ, 0xc0, !PT ;  /* 0x0000ffff022c7812 */ /* 0x010fe400078ec0ff */
[----:B------:R-:W-:Y:S02]  /*78590*/  LOP3.LUT R2, R5, 0xffff, RZ, 0xc0, !PT ;  /* 0x0000ffff05027812 */ /* 0x000fe400078ec0ff */
[----:B--2---:R-:W-:Y:S02]  /*785a0*/  LOP3.LUT R45, R4, 0xffff, RZ, 0xc0, !PT ;  /* 0x0000ffff042d7812 */ /* 0x004fe400078ec0ff */
[----:B------:R-:W2:Y:S04]  /*785b0*/  LDL.LU R4, [R1+0x2ee0] ;  /* 0x002ee00001047983 */ /* 0x000ea80000300800 */
[----:B------:R-:W3:Y:S04]  /*785c0*/  LDL.LU R48, [R1+0x2edc] ;  /* 0x002edc0001307983 */ /* 0x000ee80000300800 */
[----:B------:R-:W4:Y:S01]  /*785d0*/  LDL.LU R5, [R1+0x2ed8] ;  /* 0x002ed80001057983 */ /* 0x000f220000300800 */
[----:B------:R-:W-:-:S02]  /*785e0*/  LOP3.LUT R43, R61, 0xffff, RZ, 0xc0, !PT ;  /* 0x0000ffff3d2b7812 */ /* 0x000fc400078ec0ff */
[----:B0-----:R-:W-:Y:S02]  /*785f0*/  PRMT R8, R45, 0x3340, R1 ;  /* 0x000033402d087816 */ /* 0x001fe40000000001 */
[----:B------:R-:W-:Y:S02]  /*78600*/  PRMT R40, R44, 0x3340, R43 ;  /* 0x000033402c287816 */ /* 0x000fe4000000002b */
[----:B------:R-:W-:Y:S02]  /*78610*/  LOP3.LUT R41, R49, 0xffff, RZ, 0xc0, !PT ;  /* 0x0000ffff31297812 */ /* 0x000fe400078ec0ff */
[----:B------:R-:W-:Y:S02]  /*78620*/  PRMT R46, R40, 0x5410, R8 ;  /* 0x00005410282e7816 */ /* 0x000fe40000000008 */
[----:B------:R-:W-:Y:S02]  /*78630*/  PRMT R8, R2, 0x3340, R1 ;  /* 0x0000334002087816 */ /* 0x000fe40000000001 */
[----:B------:R-:W-:Y:S01]  /*78640*/  PRMT R40, R42, 0x3340, R41 ;  /* 0x000033402a287816 */ /* 0x000fe20000000029 */
[----:B------:R-:W-:Y:S03]  /*78650*/  STL [R1+0x300], R2 ;  /* 0x0003000201007387 */ /* 0x000fe60000100800 */
[----:B------:R-:W-:-:S02]  /*78660*/  PRMT R49, R40, 0x5410, R8 ;  /* 0x0000541028317816 */ /* 0x000fc40000000008 */
[----:B------:R-:W-:Y:S01]  /*78670*/  SHF.R.U32.HI R40, RZ, 0x8, R42 ;  /* 0x00000008ff287819 */ /* 0x000fe2000001162a */
[----:B------:R0:W-:Y:S01]  /*78680*/  STL [R1+0xd18], R46 ;  /* 0x000d182e01007387 */ /* 0x0001e20000100800 */
[----:B------:R-:W-:Y:S02]  /*78690*/  SHF.R.U32.HI R42, RZ, 0x8, R41 ;  /* 0x00000008ff2a7819 */ /* 0x000fe40000011629 */
[----:B------:R-:W-:Y:S02]  /*786a0*/  SHF.R.S32.HI R8, RZ, 0x1f, R59 ;  /* 0x0000001fff087819 */ /* 0x000fe4000001143b */
[----:B------:R-:W-:Y:S02]  /*786b0*/  SHF.R.U32.HI R41, RZ, 0x8, R44 ;  /* 0x00000008ff297819 */ /* 0x000fe4000001162c */
[----:B------:R-:W-:Y:S02]  /*786c0*/  SHF.R.U32.HI R44, RZ, 0x8, R43 ;  /* 0x00000008ff2c7819 */ /* 0x000fe4000001162b */
[----:B0-----:R-:W-:-:S02]  /*786d0*/  IADD3 R46, P6, R59, R9, RZ ;  /* 0x000000093b2e7210 */ /* 0x001fc40007fde0ff */
[----:B------:R-:W-:Y:S02]  /*786e0*/  LOP3.LUT R43, R40, 0xffff, RZ, 0xc0, !PT ;  /* 0x0000ffff282b7812 */ /* 0x000fe400078ec0ff */
[----:B------:R-:W-:Y:S01]  /*786f0*/  LOP3.LUT R42, R42, 0xffff, RZ, 0xc0, !PT ;  /* 0x0000ffff2a2a7812 */ /* 0x000fe200078ec0ff */
[----:B------:R-:W-:-:S03]  /*78700*/  IMAD.X R47, R8, 0x1, R58, P6 ;  /* 0x00000001082f7824 */ /* 0x000fc600030e063a */
[----:B------:R-:W-:Y:S01]  /*78710*/  PRMT R42, R43, 0x3340, R42 ;  /* 0x000033402b2a7816 */ /* 0x000fe2000000002a */
[----:B------:R-:W-:Y:S01]  /*78720*/  STL [R1+0x2c4c], R49 ;  /* 0x002c4c3101007387 */ /* 0x000fe20000100800 */
[----:B------:R-:W-:Y:S02]  /*78730*/  LOP3.LUT R41, R41, 0xffff, RZ, 0xc0, !PT ;  /* 0x0000ffff29297812 */ /* 0x000fe400078ec0ff */
[----:B------:R-:W-:Y:S01]  /*78740*/  LOP3.LUT R40, R44, 0xffff, RZ, 0xc0, !PT ;  /* 0x0000ffff2c287812 */ /* 0x000fe200078ec0ff */
[----:B------:R0:W-:Y:S01]  /*78750*/  STL.64 [R1+0x650], R46 ;  /* 0x0006502e01007387 */ /* 0x0001e20000100a00 */
[----:B------:R-:W-:Y:S02]  /*78760*/  LOP3.LUT R44, R60, 0xffff, RZ, 0xc0, !PT ;  /* 0x0000ffff3c2c7812 */ /* 0x000fe400078ec0ff */
[----:B------:R-:W-:Y:S01]  /*78770*/  LOP3.LUT R43, R51, 0xffff, RZ, 0xc0, !PT ;  /* 0x0000ffff332b7812 */ /* 0x000fe200078ec0ff */
[----:B------:R3:W-:Y:S01]  /*78780*/  STL [R1+0xcb8], R42 ;  /* 0x000cb82a01007387 */ /* 0x0007e20000100800 */
[----:B------:R-:W-:-:S02]  /*78790*/  PRMT R2, R41, 0x3340, R40 ;  /* 0x0000334029027816 */ /* 0x000fc40000000028 */
[----:B------:R-:W-:-:S03]  /*787a0*/  PRMT R40, R43, 0x3340, R1 ;  /* 0x000033402b287816 */ /* 0x000fc60000000001 */
[----:B------:R1:W-:Y:S04]  /*787b0*/  STL [R1+0xca4], R2 ;  /* 0x000ca40201007387 */ /* 0x0003e80000100800 */
[----:B------:R-:W2:Y:S01]  /*787c0*/  LDL.LU R51, [R1+0x2ed4] ;  /* 0x002ed40001337983 */ /* 0x000ea20000300800 */
[----:B0-----:R-:W-:-:S05]  /*787d0*/  IADD3 R46, P6, R59, R10, RZ ;  /* 0x0000000a3b2e7210 */ /* 0x001fca0007fde0ff */
[----:B------:R-:W-:Y:S01]  /*787e0*/  IMAD.X R47, R8, 0x1, R12, P6 ;  /* 0x00000001082f7824 */ /* 0x000fe200030e060c */
[----:B---3--:R-:W-:Y:S02]  /*787f0*/  LOP3.LUT R42, R48, 0xffff, RZ, 0xc0, !PT ;  /* 0x0000ffff302a7812 */ /* 0x008fe400078ec0ff */
[----:B------:R-:W3:Y:S02]  /*78800*/  LDL.LU R48, [R1+0x2ed0] ;  /* 0x002ed00001307983 */ /* 0x000ee40000300800 */
[----:B------:R-:W-:Y:S02]  /*78810*/  PRMT R41, R44, 0x3340, R42 ;  /* 0x000033402c297816 */ /* 0x000fe4000000002a */
[----:B-1----:R-:W3:Y:S02]  /*78820*/  LDL.LU R2, [R1+0x2654] ;  /* 0x0026540001027983 */ /* 0x002ee40000300800 */
[----:B------:R-:W-:Y:S02]  /*78830*/  PRMT R40, R41, 0x5410, R40 ;  /* 0x0000541029287816 */ /* 0x000fe40000000028 */
[----:B------:R-:W3:Y:S01]  /*78840*/  LDL.LU R61, [R1+0x2630] ;  /* 0x00263000013d7983 */ /* 0x000ee20000300800 */
[----:B------:R-:W-:-:S02]  /*78850*/  SHF.R.U32.HI R44, RZ, 0x8, R44 ;  /* 0x00000008ff2c7819 */ /* 0x000fc4000001162c */
[----:B------:R-:W-:Y:S01]  /*78860*/  SHF.R.U32.HI R41, RZ, 0x8, R42 ;  /* 0x00000008ff297819 */ /* 0x000fe2000001162a */
[----:B------:R0:W-:Y:S01]  /*78870*/  STL [R1+0xd0c], R40 ;  /* 0x000d0c2801007387 */ /* 0x0001e20000100800 */
[----:B------:R-:W-:Y:S02]  /*78880*/  LOP3.LUT R42, R44, 0xffff, RZ, 0xc0, !PT ;  /* 0x0000ffff2c2a7812 */ /* 0x000fe400078ec0ff */
[----:B------:R-:W-:Y:S02]  /*78890*/  LOP3.LUT R41, R41, 0xffff, RZ, 0xc0, !PT ;  /* 0x0000ffff29297812 */ /* 0x000fe400078ec0ff */
[----:B0-----:R-:W-:Y:S02]  /*788a0*/  SHF.R.U32.HI R40, RZ, 0x8, R43 ;  /* 0x00000008ff287819 */ /* 0x001fe4000001162b */
[----:B------:R-:W-:Y:S02]  /*788b0*/  PRMT R41, R42, 0x3340, R41 ;  /* 0x000033402a297816 */ /* 0x000fe40000000029 */
[----:B------:R-:W-:Y:S01]  /*788c0*/  LOP3.LUT R40, R40, 0xffff, RZ, 0xc0, !PT ;  /* 0x0000ffff28287812 */ /* 0x000fe200078ec0ff */
[----:B------:R0:W-:Y:S03]  /*788d0*/  STL.64 [R1+0x658], R46 ;  /* 0x0006582e01007387 */ /* 0x0001e60000100a00 */
[----:B------:R-:W-:Y:S01]  /*788e0*/  PRMT R40, R40, 0x3340, R1 ;  /* 0x0000334028287816 */ /* 0x000fe20000000001 */
[----:B------:R1:W-:Y:S01]  /*788f0*/  STL [R1+0xca0], R41 ;  /* 0x000ca02901007387 */ /* 0x0003e20000100800 */
[----:B----4-:R-:W-:-:S02]  /*78900*/  LOP3.LUT R43, R5, 0xffff, RZ, 0xc0, !PT ;  /* 0x0000ffff052b7812 */ /* 0x010fc400078ec0ff */
[----:B------:R-:W-:Y:S01]  /*78910*/  LOP3.LUT R44, R54, 0xffff, RZ, 0xc0, !PT ;  /* 0x0000ffff362c7812 */ /* 0x000fe200078ec0ff */
[----:B------:R-:W4:Y:S04]  /*78920*/  LDL.LU R5, [R1+0x2ecc] ;  /* 0x002ecc0001057983 */ /* 0x000f280000300800 */
[----:B------:R1:W-:Y:S04]  /*78930*/  STL [R1+0xc4], R40 ;  /* 0x0000c42801007387 */ /* 0x0003e80000100800 */
[----:B------:R-:W3:Y:S01]  /*78940*/  LDL.LU R54, [R1+0x2ec8] ;  /* 0x002ec80001367983 */ /* 0x000ee20000300800 */
[----:B--2---:R-:W-:-:S02]  /*78950*/  LOP3.LUT R42, R4, 0xffff, RZ, 0xc0, !PT ;  /* 0x0000ffff042a7812 */ /* 0x004fc400078ec0ff */
[----:B0-----:R-:W-:Y:S01]  /*78960*/  IADD3 R46, P6, R59, R11, RZ ;  /* 0x0000000b3b2e7210 */ /* 0x001fe20007fde0ff */
[----:B------:R-:W2:Y:S01]  /*78970*/  LDL.LU R4, [R1+0x2ec4] ;  /* 0x002ec40001047983 */ /* 0x000ea20000300800 */
[----:B-1----:R-:W-:Y:S02]  /*78980*/  PRMT R41, R43, 0x3340, R42 ;  /* 0x000033402b297816 */ /* 0x002fe4000000002a */
[----:B------:R-:W-:Y:S01]  /*78990*/  PRMT R40, R44, 0x3340, R1 ;  /* 0x000033402c287816 */ /* 0x000fe20000000001 */
[----:B------:R-:W-:Y:S01]  /*789a0*/  IMAD.X R47, R8, 0x1, R14, P6 ;  /* 0x00000001082f7824 */ /* 0x000fe200030e060e */
[----:B------:R-:W-:Y:S01]  /*789b0*/  SHF.R.U32.HI R43, RZ, 0x8, R43 ;  /* 0x00000008ff2b7819 */ /* 0x000fe2000001162b */
[----:B------:R-:W2:Y:S01]  /*789c0*/  LDL.LU R60, [R1+0x2660] ;  /* 0x00266000013c7983 */ /* 0x000ea20000300800 */
[----:B------:R-:W-:Y:S02]  /*789d0*/  PRMT R49, R41, 0x5410, R40 ;  /* 0x0000541029317816 */ /* 0x000fe40000000028 */
[----:B------:R-:W-:-:S02]  /*789e0*/  SHF.R.U32.HI R40, RZ, 0x8, R45 ;  /* 0x00000008ff287819 */ /* 0x000fc4000001162d */
[----:B------:R-:W-:Y:S02]  /*789f0*/  SHF.R.U32.HI R41, RZ, 0x8, R42 ;  /* 0x00000008ff297819 */ /* 0x000fe4000001162a */
[----:B------:R-:W-:Y:S02]  /*78a00*/  LOP3.LUT R40, R40, 0xffff, RZ, 0xc0, !PT ;  /* 0x0000ffff28287812 */ /* 0x000fe400078ec0ff */
[----:B------:R-:W-:Y:S02]  /*78a10*/  LOP3.LUT R42, R43, 0xffff, RZ, 0xc0, !PT ;  /* 0x0000ffff2b2a7812 */ /* 0x000fe400078ec0ff */
[----:B------:R-:W-:Y:S02]  /*78a20*/  LOP3.LUT R41, R41, 0xffff, RZ, 0xc0, !PT ;  /* 0x0000ffff29297812 */ /* 0x000fe400078ec0ff */
[----:B------:R-:W-:Y:S02]  /*78a30*/  PRMT R45, R40, 0x3340, R1 ;  /* 0x00003340282d7816 */ /* 0x000fe40000000001 */
[----:B------:R-:W-:Y:S01]  /*78a40*/  PRMT R40, R42, 0x3340, R41 ;  /* 0x000033402a287816 */ /* 0x000fe20000000029 */
[----:B------:R-:W-:Y:S04]  /*78a50*/  STL [R1+0x2c50], R49 ;  /* 0x002c503101007387 */ /* 0x000fe80000100800 */
[----:B------:R-:W-:Y:S04]  /*78a60*/  STL.64 [R1+0x648], R46 ;  /* 0x0006482e01007387 */ /* 0x000fe80000100a00 */
[----:B------:R3:W-:Y:S04]  /*78a70*/  STL [R1+0xc0], R45 ;  /* 0x0000c02d01007387 */ /* 0x0007e80000100800 */
[----:B------:R0:W-:Y:S01]  /*78a80*/  STL [R1+0xc9c], R40 ;  /* 0x000c9c2801007387 */ /* 0x0001e20000100800 */
[----:B---3--:R-:W-:-:S03]  /*78a90*/  LOP3.LUT R45, R54, 0xffff, RZ, 0xc0, !PT ;  /* 0x0000ffff362d7812 */ /* 0x008fc600078ec0ff */
[----:B------:R-:W3:Y:S01]  /*78aa0*/  LDL.LU R54, [R1+0x2ec0] ;  /* 0x002ec00001367983 */ /* 0x000ee20000300800 */
[----:B------:R-:W-:Y:S02]  /*78ab0*/  LOP3.LUT R43, R2, 0xffff, RZ, 0xc0, !PT ;  /* 0x0000ffff022b7812 */ /* 0x000fe400078ec0ff */
[----:B------:R-:W-:Y:S02]  /*78ac0*/  LOP3.LUT R42, R61, 0xffff, RZ, 0xc0, !PT ;  /* 0x0000ffff3d2a7812 */ /* 0x000fe400078ec0ff */
[----:B0-----:R-:W-:Y:S02]  /*78ad0*/  PRMT R40, R45, 0x3340, R1 ;  /* 0x000033402d287816 */ /* 0x001fe40000000001 */
[----:B------:R-:W-:Y:S02]  /*78ae0*/  PRMT R41, R43, 0x3340, R42 ;  /* 0x000033402b297816 */ /* 0x000fe4000000002a */
[----:B------:R-:W-:Y:S02]  /*78af0*/  SHF.R.U32.HI R43, RZ, 0x8, R43 ;  /* 0x00000008ff2b7819 */ /* 0x000fe4000001162b */
[----:B------:R-:W-:-:S02]  /*78b00*/  PRMT R2, R41, 0x5410, R40 ;  /* 0x0000541029027816 */ /* 0x000fc40000000028 */
[----:B------:R-:W-:Y:S02]  /*78b10*/  SHF.R.U32.HI R40, RZ, 0x8, R44 ;  /* 0x00000008ff287819 */ /* 0x000fe4000001162c */
[----:B------:R-:W-:Y:S02]  /*78b20*/  SHF.R.U32.HI R41, RZ, 0x8, R42 ;  /* 0x00000008ff297819 */ /* 0x000fe4000001162a */
[----:B------:R-:W-:Y:S02]  /*78b30*/  IADD3 R46, P6, R59, R13, RZ ;  /* 0x0000000d3b2e7210 */ /* 0x000fe40007fde0ff */
[----:B------:R-:W-:Y:S02]  /*78b40*/  LOP3.LUT R40, R40, 0xffff, RZ, 0xc0, !PT ;  /* 0x0000ffff28287812 */ /* 0x000fe400078ec0ff */
[----:B------:R-:W-:Y:S02]  /*78b50*/  LOP3.LUT R42, R43, 0xffff, RZ, 0xc0, !PT ;  /* 0x0000ffff2b2a7812 */ /* 0x000fe400078ec0ff */
[----:B------:R-:W-:Y:S01]  /*78b60*/  LOP3.LUT R41, R41, 0xffff, RZ, 0xc0, !PT ;  /* 0x0000ffff29297812 */ /* 0x000fe200078ec0ff */
[----:B------:R-:W-:Y:S01]  /*78b70*/  IMAD.X R47, R8, 0x1, R15, P6 ;  /* 0x00000001082f7824 */ /* 0x000fe200030e060f */
[----:B------:R0:W-:Y:S01]  /*78b80*/  STL [R1+0xcec], R2 ;  /* 0x000cec0201007387 */ /* 0x0001e20000100800 */
[----:B------:R-:W-:-:S03]  /*78b90*/  PRMT R40, R40, 0x3340, R1 ;  /* 0x0000334028287816 */ /* 0x000fc60000000001 */
[----:B------:R-:W-:Y:S01]  /*78ba0*/  STL.64 [R1+0x640], R46 ;  /* 0x0006402e01007387 */ /* 0x000fe20000100a00 */
[----:B0-----:R-:W-:-:S03]  /*78bb0*/  PRMT R2, R42, 0x3340, R41 ;  /* 0x000033402a027816 */ /* 0x001fc60000000029 */
[----:B------:R0:W-:Y:S01]  /*78bc0*/  STL [R1+0xbc], R40 ;  /* 0x0000bc2801007387 */ /* 0x0001e20000100800 */
[----:B----4-:R-:W-:-:S03]  /*78bd0*/  LOP3.LUT R42, R5, 0xffff, RZ, 0xc0, !PT ;  /* 0x0000ffff052a7812 */ /* 0x010fc600078ec0ff */
[----:B------:R1:W-:Y:S04]  /*78be0*/  STL [R1+0xc64], R2 ;  /* 0x000c640201007387 */ /* 0x0003e80000100800 */
[----:B------:R-:W4:Y:S01]  /*78bf0*/  LDL.LU R5, [R1+0x2ebc] ;  /* 0x002ebc0001057983 */ /* 0x000f220000300800 */
[----:B---3--:R-:W-:-:S03]  /*78c00*/  LOP3.LUT R43, R54, 0xffff, RZ, 0xc0, !PT ;  /* 0x0000ffff362b7812 */ /* 0x008fc600078ec0ff */
[----:B------:R-:W3:Y:S04]  /*78c10*/  LDL.LU R54, [R1+0x2eb8] ;  /* 0x002eb80001367983 */ /* 0x000ee80000300800 */
[----:B------:R-:W3:Y:S01]  /*78c20*/  LDL.LU R61, [R1+0x265c] ;  /* 0x00265c00013d7983 */ /* 0x000ee20000300800 */
[----:B--2---:R-:W-:Y:S02]  /*78c30*/  LOP3.LUT R44, R60, 0xffff, RZ, 0xc0, !PT ;  /* 0x0000ffff3c2c7812 */ /* 0x004fe400078ec0ff */
[----:B0-----:R-:W-:Y:S02]  /*78c40*/  PRMT R40, R42, 0x3340, R1 ;  /* 0x000033402a287816 */ /* 0x001fe40000000001 */
[----:B------:R-:W-:Y:S02]  /*78c50*/  PRMT R41, R44, 0x3340, R43 ;  /* 0x000033402c297816 */ /* 0x000fe4000000002b */
[----:B------:R-:W-:-:S02]  /*78c60*/  IADD3 R46, P6, R59, R16, RZ ;  /* 0x000000103b2e7210 */ /* 0x000fc40007fde0ff */
[----:B-1----:R-:W-:Y:S02]  /*78c70*/  PRMT R2, R41, 0x5410, R40 ;  /* 0x0000541029027816 */ /* 0x002fe40000000028 */
[----:B------:R-:W-:Y:S02]  /*78c80*/  SHF.R.U32.HI R44, RZ, 0x8, R44 ;  /* 0x00000008ff2c7819 */ /* 0x000fe4000001162c */
[----:B------:R-:W-:Y:S01]  /*78c90*/  SHF.R.U32.HI R41, RZ, 0x8, R43 ;  /* 0x00000008ff297819 */ /* 0x000fe2000001162b */
[----:B------:R-:W-:Y:S01]  /*78ca0*/  IMAD.X R47, R8, 0x1, R19, P6 ;  /* 0x00000001082f7824 */ /* 0x000fe200030e0613 */
[----:B------:R-:W-:Y:S02]  /*78cb0*/  SHF.R.U32.HI R40, RZ, 0x8, R42 ;  /* 0x00000008ff287819 */ /* 0x000fe4000001162a */
[----:B------:R-:W-:Y:S02]  /*78cc0*/  LOP3.LUT R42, R44, 0xffff, RZ, 0xc0, !PT ;  /* 0x0000ffff2c2a7812 */ /* 0x000fe400078ec0ff */
[----:B------:R-:W-:Y:S01]  /*78cd0*/  LOP3.LUT R41, R41, 0xffff, RZ, 0xc0, !PT ;  /* 0x0000ffff29297812 */ /* 0x000fe200078ec0ff */
[----:B------:R0:W-:Y:S01]  /*78ce0*/  STL [R1+0xce4], R2 ;  /* 0x000ce40201007387 */ /* 0x0001e20000100800 */
[----:B------:R-:W-:-:S02]  /*78cf0*/  LOP3.LUT R40, R40, 0xffff, RZ, 0xc0, !PT ;  /* 0x0000ffff28287812 */ /* 0x000fc400078ec0ff */
[----:B------:R-:W-:Y:S01]  /*78d00*/  PRMT R41, R42, 0x3340, R41 ;  /* 0x000033402a297816 */ /* 0x000fe20000000029 */
[----:B------:R1:W-:Y:S04]  /*78d10*/  STL.64 [R1+0x610], R46 ;  /* 0x0006102e01007387 */ /* 0x0003e80000100a00 */
[----:B------:R2:W-:Y:S01]  /*78d20*/  STL [R1+0xc5c], R41 ;  /* 0x000c5c2901007387 */ /* 0x0005e20000100800 */
[----:B0-----:R-:W-:Y:S02]  /*78d30*/  PRMT R2, R40, 0x3340, R1 ;  /* 0x0000334028027816 */ /* 0x001fe40000000001 */
[----:B-1----:R-:W-:Y:S02]  /*78d40*/  LOP3.LUT R46, R48, 0xffff, RZ, 0xc0, !PT ;  /* 0x0000ffff302e7812 */ /* 0x002fe400078ec0ff */
[----:B----4-:R-:W-:-:S02]  /*78d50*/  LOP3.LUT R42, R5, 0xffff, RZ, 0xc0, !PT ;  /* 0x0000ffff052a7812 */ /* 0x010fc400078ec0ff */
[----:B------:R-:W-:Y:S01]  /*78d60*/  PRMT R40, R46, 0x3340, R1 ;  /* 0x000033402e287816 */ /* 0x000fe20000000001 */
[----:B------:R-:W-:Y:S01]  /*78d70*/  STL [R1+0xb8], R2 ;  /* 0x0000b80201007387 */ /* 0x000fe20000100800 */
[----:B---3--:R-:W-:-:S04]  /*78d80*/  LOP3.LUT R43, R54, 0xffff, RZ, 0xc0, !PT ;  /* 0x0000ffff362b7812 */ /* 0x008fc800078ec0ff */
[----:B--2---:R-:W-:-:S04]  /*78d90*/  PRMT R41, R43, 0x3340, R42 ;  /* 0x000033402b297816 */ /* 0x004fc8000000002a */
[----:B------:R-:W-:-:S05]  /*78da0*/  PRMT R49, R41, 0x5410, R40 ;  /* 0x0000541029317816 */ /* 0x000fca0000000028 */
[----:B------:R-:W-:Y:S04]  /*78db0*/  STL [R1+0x2c54], R49 ;  /* 0x002c543101007387 */ /* 0x000fe80000100800 */
[----:B------:R-:W2:Y:S04]  /*78dc0*/  LDL.LU R60, [R1+0x26d4] ;  /* 0x0026d400013c7983 */ /* 0x000ea80000300800 */
[----:B------:R-:W3:Y:S04]  /*78dd0*/  LDL.LU R5, [R1+0x2694] ;  /* 0x0026940001057983 */ /* 0x000ee80000300800 */
[----:B------:R-:W4:Y:S01]  /*78de0*/  LDL.LU R54, [R1+0x26b4] ;  /* 0x0026b40001367983 */ /* 0x000f220000300800 */
[----:B------:R-:W-:-:S05]  /*78df0*/  IADD3 R40, P6, R59, R17, RZ ;  /* 0x000000113b287210 */ /* 0x000fca0007fde0ff */
[----:B------:R-:W-:Y:S01]  /*78e00*/  IMAD.X R41, R8, 0x1, R20, P6 ;  /* 0x0000000108297824 */ /* 0x000fe200030e0614 */
[----:B------:R-:W-:-:S04]  /*78e10*/  SHF.R.U32.HI R43, RZ, 0x8, R43 ;  /* 0x00000008ff2b7819 */ /* 0x000fc8000001162b */
        /* <DEDUP_REMOVED lines=8> */
[----:B------:R-:W-:Y:S02]  /*78ea0*/  LOP3.LUT R42, R51, 0xffff, RZ, 0xc0, !PT ;  /* 0x0000ffff332a7812 */ /* 0x000fe400078ec0ff */
[----:B------:R-:W-:Y:S02]  /*78eb0*/  LOP3.LUT R43, R4, 0xffff, RZ, 0xc0, !PT ;  /* 0x0000ffff042b7812 */ /* 0x000fe400078ec0ff */
[--C-:B------:R-:W-:Y:S02]  /*78ec0*/  PRMT R2, R40, 0x3340, R1.reuse ;  /* 0x0000334028027816 */ /* 0x100fe40000000001 */
[----:B------:R-:W-:Y:S02]  /*78ed0*/  PRMT R40, R42, 0x3340, R1 ;  /* 0x000033402a287816 */ /* 0x000fe40000000001 */
[----:B------:R-:W-:Y:S01]  /*78ee0*/  PRMT R41, R44, 0x3340, R43 ;  /* 0x000033402c297816 */ /* 0x000fe2000000002b */
[----:B------:R-:W-:Y:S03]  /*78ef0*/  STL [R1+0x2cf8], R48 ;  /* 0x002cf83001007387 */ /* 0x000fe60000100800 */
[----:B------:R-:W-:Y:S01]  /*78f00*/  PRMT R51, R41, 0x5410, R40 ;  /* 0x0000541029337816 */ /* 0x000fe20000000028 */
[----:B------:R0:W-:Y:S04]  /*78f10*/  STL [R1+0xb4], R2 ;  /* 0x0000b40201007387 */ /* 0x0001e80000100800 */
[----:B------:R-:W-:Y:S04]  /*78f20*/  STL [R1+0x2c58], R51 ;  /* 0x002c583301007387 */ /* 0x000fe80000100800 */
[----:B------:R-:W4:Y:S04]  /*78f30*/  LDL.LU R47, [R1+0x26dc] ;  /* 0x0026dc00012f7983 */ /* 0x000f280000300800 */
[----:B0-----:R-:W4:Y:S04]  /*78f40*/  LDL.LU R2, [R1+0x26a0] ;  /* 0x0026a00001027983 */ /* 0x001f280000300800 */
[----:B------:R-:W4:Y:S01]  /*78f50*/  LDL.LU R61, [R1+0x26c8] ;  /* 0x0026c800013d7983 */ /* 0x000f220000300800 */
[----:B------:R-:W-:-:S02]  /*78f60*/  SHF.R.U32.HI R44, RZ, 0x8, R44 ;  /* 0x00000008ff2c7819 */ /* 0x000fc4000001162c */
[----:B------:R-:W-:Y:S02]  /*78f70*/  SHF.R.U32.HI R41, RZ, 0x8, R43 ;  /* 0x00000008ff297819 */ /* 0x000fe4000001162b */
[----:B------:R-:W-:Y:S02]  /*78f80*/  IADD3 R48, P6, R59, R18, RZ ;  /* 0x000000123b307210 */ /* 0x000fe40007fde0ff */
[----:B------:R-:W-:Y:S02]  /*78f90*/  SHF.R.U32.HI R40, RZ, 0x8, R42 ;  /* 0x00000008ff287819 */ /* 0x000fe4000001162a */
[----:B------:R-:W-:Y:S02]  /*78fa0*/  LOP3.LUT R42, R44, 0xffff, RZ, 0xc0, !PT ;  /* 0x0000ffff2c2a7812 */ /* 0x000fe400078ec0ff */
[----:B------:R-:W-:Y:S01]  /*78fb0*/  LOP3.LUT R41, R41, 0xffff, RZ, 0xc0, !PT ;  /* 0x0000ffff29297812 */ /* 0x000fe200078ec0ff */
[----:B------:R-:W-:Y:S01]  /*78fc0*/  IMAD.X R49, R8, 0x1, R21, P6 ;  /* 0x0000000108317824 */ /* 0x000fe200030e0615 */
[----:B------:R-:W-:-:S02]  /*78fd0*/  LOP3.LUT R40, R40, 0xffff, RZ, 0xc0, !PT ;  /* 0x0000ffff28287812 */ /* 0x000fc400078ec0ff */
[----:B------:R-:W-:Y:S02]  /*78fe0*/  PRMT R4, R42, 0x3340, R41 ;  /* 0x000033402a047816 */ /* 0x000fe40000000029 */
[----:B------:R-:W-:Y:S04]  /*78ff0*/  STL.64 [R1+0x600], R48 ;  /* 0x0006003001007387 */ /* 0x000fe80000100a00 */
[----:B------:R0:W-:Y:S02]  /*79000*/  STL [R1+0x2cfc], R4 ;  /* 0x002cfc0401007387 */ /* 0x0001e40000100800 */
[----:B0-----:R-:W-:-:S05]  /*79010*/  PRMT R4, R40, 0x3340, R1 ;  /* 0x0000334028047816 */ /* 0x001fca0000000001 */
[----:B------:R0:W-:Y:S02]  /*79020*/  STL [R1+0xb0], R4 ;  /* 0x0000b00401007387 */ /* 0x0001e40000100800 */
[----:B0-----:R-:W-:Y:S02]  /*79030*/  IADD3 R4, P6, R59, R22, RZ ;  /* 0x000000163b047210 */ /* 0x001fe40007fde0ff */
[----:B--2---:R-:W-:Y:S02]  /*79040*/  LOP3.LUT R43, R60, 0xffff, RZ, 0xc0, !PT ;  /* 0x0000ffff3c2b7812 */ /* 0x004fe400078ec0ff */
[----:B---3--:R-:W-:Y:S02]  /*79050*/  LOP3.LUT R45, R5, 0xffff, RZ, 0xc0, !PT ;  /* 0x0000ffff052d7812 */ /* 0x008fe400078ec0ff */
[----:B----4-:R-:W-:Y:S02]  /*79060*/  LOP3.LUT R42, R54, 0xffff, RZ, 0xc0, !PT ;  /* 0x0000ffff362a7812 */ /* 0x010fe400078ec0ff */
[----:B------:R-:W-:-:S02]  /*79070*/  PRMT R40, R45, 0x3340, R1 ;  /* 0x000033402d287816 */ /* 0x000fc40000000001 */
[----:B------:R-:W-:Y:S01]  /*79080*/  PRMT R41, R43, 0x3340, R42 ;  /* 0x000033402b297816 */ /* 0x000fe2000000002a */
[----:B------:R-:W-:-:S03]  /*79090*/  IMAD.X R5, R8, 0x1, R24, P6 ;  /* 0x0000000108057824 */ /* 0x000fc600030e0618 */
[----:B------:R-:W-:-:S05]  /*790a0*/  PRMT R40, R41, 0x5410, R40 ;  /* 0x0000541029287816 */ /* 0x000fca0000000028 */
[----:B------:R-:W-:Y:S04]  /*790b0*/  STL [R1+0xcc8], R40 ;  /* 0x000cc82801007387 */ /* 0x000fe80000100800 */
[----:B------:R-:W2:Y:S04]  /*790c0*/  LDL.LU R60, [R1+0x26d0] ;  /* 0x0026d000013c7983 */ /* 0x000ea80000300800 */
[----:B------:R0:W-:Y:S04]  /*790d0*/  STL.64 [R1+0x5f8], R4 ;  /* 0x0005f80401007387 */ /* 0x0001e80000100a00 */
[----:B0-----:R-:W3:Y:S04]  /*790e0*/  LDL.LU R5, [R1+0x268c] ;  /* 0x00268c0001057983 */ /* 0x001ee80000300800 */
[----:B------:R-:W4:Y:S01]  /*790f0*/  LDL.LU R54, [R1+0x26ac] ;  /* 0x0026ac0001367983 */ /* 0x000f220000300800 */
[----:B------:R-:W-:-:S02]  /*79100*/  SHF.R.U32.HI R40, RZ, 0x8, R46 ;  /* 0x00000008ff287819 */ /* 0x000fc4000001162e */
[----:B------:R-:W-:Y:S02]  /*79110*/  SHF.R.U32.HI R43, RZ, 0x8, R43 ;  /* 0x00000008ff2b7819 */ /* 0x000fe4000001162b */
[----:B------:R-:W-:Y:S02]  /*79120*/  SHF.R.U32.HI R41, RZ, 0x8, R42 ;  /* 0x00000008ff297819 */ /* 0x000fe4000001162a */
[----:B------:R-:W-:Y:S02]  /*79130*/  LOP3.LUT R40, R40, 0xffff, RZ, 0xc0, !PT ;  /* 0x0000ffff28287812 */ /* 0x000fe400078ec0ff */
[----:B------:R-:W-:Y:S02]  /*79140*/  LOP3.LUT R42, R43, 0xffff, RZ, 0xc0, !PT ;  /* 0x0000ffff2b2a7812 */ /* 0x000fe400078ec0ff */
[----:B------:R-:W-:Y:S02]  /*79150*/  LOP3.LUT R41, R41, 0xffff, RZ, 0xc0, !PT ;  /* 0x0000ffff29297812 */ /* 0x000fe400078ec0ff */
[----:B------:R-:W-:-:S02]  /*79160*/  PRMT R40, R40, 0x3340, R1 ;  /* 0x0000334028287816 */ /* 0x000fc40000000001 */
[----:B------:R-:W-:Y:S02]  /*79170*/  PRMT R4, R42, 0x3340, R41 ;  /* 0x000033402a047816 */ /* 0x000fe40000000029 */
[----:B------:R-:W-:Y:S01]  /*79180*/  LOP3.LUT R44, R47, 0xffff, RZ, 0xc0, !PT ;  /* 0x0000ffff2f2c7812 */ /* 0x000fe200078ec0ff */
[----:B------:R0:W-:Y:S01]  /*79190*/  STL [R1+0xac], R40 ;  /* 0x0000ac2801007387 */ /* 0x0001e20000100800 */
[----:B------:R-:W-:Y:S02]  /*791a0*/  LOP3.LUT R42, R2, 0xffff, RZ, 0xc0, !PT ;  /* 0x0000ffff022a7812 */ /* 0x000fe400078ec0ff */
[----:B------:R-:W-:Y:S02]  /*791b0*/  LOP3.LUT R43, R61, 0xffff, RZ, 0xc0, !PT ;  /* 0x0000ffff3d2b7812 */ /* 0x000fe400078ec0ff */
[----:B------:R-:W-:Y:S02]  /*791c0*/  IADD3 R46, P6, R59, R23, RZ ;  /* 0x000000173b2e7210 */ /* 0x000fe40007fde0ff */
[----:B0-----:R-:W-:-:S02]  /*791d0*/  PRMT R40, R42, 0x3340, R1 ;  /* 0x000033402a287816 */ /* 0x001fc40000000001 */
[----:B------:R-:W-:Y:S01]  /*791e0*/  PRMT R41, R44, 0x3340, R43 ;  /* 0x000033402c297816 */ /* 0x000fe2000000002b */
[----:B------:R-:W-:-:S03]  /*791f0*/  IMAD.X R47, R8, 0x1, R25, P6 ;  /* 0x00000001082f7824 */ /* 0x000fc600030e0619 */
[----:B------:R-:W-:Y:S01]  /*79200*/  PRMT R51, R41, 0x5410, R40 ;  /* 0x0000541029337816 */ /* 0x000fe20000000028 */
[----:B------:R-:W-:Y:S04]  /*79210*/  STL [R1+0x350], R4 ;  /* 0x0003500401007387 */ /* 0x000fe80000100800 */
[----:B------:R-:W-:Y:S04]  /*79220*/  STL [R1+0x2c5c], R51 ;  /* 0x002c5c3301007387 */ /* 0x000fe80000100800 */
[----:B------:R-:W4:Y:S04]  /*79230*/  LDL.LU R49, [R1+0x26d8] ;  /* 0x0026d80001317983 */ /* 0x000f280000300800 */
[----:B------:R0:W-:Y:S04]  /*79240*/  STL.64 [R1+0x5c0], R46 ;  /* 0x0005c02e01007387 */ /* 0x0001e80000100a00 */
[----:B0-----:R-:W4:Y:S04]  /*79250*/  LDL.LU R47, [R1+0x269c] ;  /* 0x00269c00012f7983 */ /* 0x001f280000300800 */
        /* <DEDUP_REMOVED lines=8> */
[----:B------:R-:W-:-:S03]  /*792e0*/  PRMT R2, R40, 0x3340, R1 ;  /* 0x0000334028027816 */ /* 0x000fc60000000001 */
[----:B------:R-:W-:Y:S04]  /*792f0*/  STL [R1+0x348], R4 ;  /* 0x0003480401007387 */ /* 0x000fe80000100800 */
[----:B------:R0:W-:Y:S04]  /*79300*/  STL [R1+0xa8], R2 ;  /* 0x0000a80201007387 */ /* 0x0001e80000100800 */
[----:B0-----:R-:W4:Y:S01]  /*79310*/  LDL.LU R2, [R1+0x380] ;  /* 0x0003800001027983 */ /* 0x001f220000300800 */
[----:B--2---:R-:W-:Y:S02]  /*79320*/  LOP3.LUT R43, R60, 0xffff, RZ, 0xc0, !PT ;  /* 0x0000ffff3c2b7812 */ /* 0x004fe400078ec0ff */
[----:B---3--:R-:W-:-:S02]  /*79330*/  LOP3.LUT R46, R5, 0xffff, RZ, 0xc0, !PT ;  /* 0x0000ffff052e7812 */ /* 0x008fc400078ec0ff */
[----:B----4-:R-:W-:Y:S02]  /*79340*/  LOP3.LUT R42, R54, 0xffff, RZ, 0xc0, !PT ;  /* 0x0000ffff362a7812 */ /* 0x010fe400078ec0ff */
[----:B------:R-:W-:Y:S02]  /*79350*/  PRMT R40, R46, 0x3340, R1 ;  /* 0x000033402e287816 */ /* 0x000fe40000000001 */
[----:B------:R-:W-:-:S04]  /*79360*/  PRMT R41, R43, 0x3340, R42 ;  /* 0x000033402b297816 */ /* 0x000fc8000000002a */
[----:B------:R-:W-:-:S05]  /*79370*/  PRMT R54, R41, 0x5410, R40 ;  /* 0x0000541029367816 */ /* 0x000fca0000000028 */
[----:B------:R-:W-:Y:S04]  /*79380*/  STL [R1+0x2c60], R54 ;  /* 0x002c603601007387 */ /* 0x000fe80000100800 */
[----:B------:R-:W2:Y:S01]  /*79390*/  LDL.LU R60, [R1+0x2c0] ;  /* 0x0002c000013c7983 */ /* 0x000ea20000300800 */
[----:B------:R-:W-:Y:S02]  /*793a0*/  IADD3 R4, P6, R59, R26, RZ ;  /* 0x0000001a3b047210 */ /* 0x000fe40007fde0ff */
[----:B------:R-:W-:Y:S02]  /*793b0*/  SHF.R.U32.HI R43, RZ, 0x8, R43 ;  /* 0x00000008ff2b7819 */ /* 0x000fe4000001162b */
[----:B------:R-:W-:Y:S01]  /*793c0*/  SHF.R.U32.HI R41, RZ, 0x8, R42 ;  /* 0x00000008ff297819 */ /* 0x000fe2000001162a */
[----:B------:R-:W-:Y:S01]  /*793d0*/  IMAD.X R5, R8, 0x1, R29, P6 ;  /* 0x0000000108057824 */ /* 0x000fe200030e061d */
[----:B------:R-:W-:-:S02]  /*793e0*/  SHF.R.U32.HI R40, RZ, 0x8, R45 ;  /* 0x00000008ff287819 */ /* 0x000fc4000001162d */
[----:B------:R-:W-:Y:S02]  /*793f0*/  LOP3.LUT R42, R43, 0xffff, RZ, 0xc0, !PT ;  /* 0x0000ffff2b2a7812 */ /* 0x000fe400078ec0ff */
[----:B------:R-:W-:Y:S02]  /*79400*/  LOP3.LUT R41, R41, 0xffff, RZ, 0xc0, !PT ;  /* 0x0000ffff29297812 */ /* 0x000fe400078ec0ff */
[----:B------:R-:W-:Y:S01]  /*79410*/  LOP3.LUT R40, R40, 0xffff, RZ, 0xc0, !PT ;  /* 0x0000ffff28287812 */ /* 0x000fe200078ec0ff */
[----:B------:R0:W-:Y:S02]  /*79420*/  STL.64 [R1+0x5b8], R4 ;  /* 0x0005b80401007387 */ /* 0x0001e40000100a00 */
[----:B0-----:R-:W-:Y:S02]  /*79430*/  PRMT R5, R42, 0x3340, R41 ;  /* 0x000033402a057816 */ /* 0x001fe40000000029 */
[----:B------:R-:W-:Y:S02]  /*79440*/  PRMT R4, R40, 0x3340, R1 ;  /* 0x0000334028047816 */ /* 0x000fe40000000001 */
[----:B------:R-:W-:Y:S01]  /*79450*/  LOP3.LUT R44, R49, 0xffff, RZ, 0xc0, !PT ;  /* 0x0000ffff312c7812 */ /* 0x000fe200078ec0ff */
[----:B------:R-:W-:Y:S04]  /*79460*/  STL [R1+0x2ce8], R5 ;  /* 0x002ce80501007387 */ /* 0x000fe80000100800 */
[----:B------:R0:W-:Y:S01]  /*79470*/  STL [R1+0xa4], R4 ;  /* 0x0000a40401007387 */ /* 0x0001e20000100800 */
[----:B------:R-:W-:-:S02]  /*79480*/  LOP3.LUT R42, R47, 0xffff, RZ, 0xc0, !PT ;  /* 0x0000ffff2f2a7812 */ /* 0x000fc400078ec0ff */
[----:B------:R-:W-:Y:S02]  /*79490*/  LOP3.LUT R43, R61, 0xffff, RZ, 0xc0, !PT ;  /* 0x0000ffff3d2b7812 */ /* 0x000fe400078ec0ff */
[----:B------:R-:W-:Y:S01]  /*794a0*/  PRMT R40, R42, 0x3340, R1 ;  /* 0x000033402a287816 */ /* 0x000fe20000000001 */
[----:B------:R-:W3:Y:S01]  /*794b0*/  LDL.LU R61, [R1+0x320] ;  /* 0x00032000013d7983 */ /* 0x000ee20000300800 */
[----:B------:R-:W-:Y:S02]  /*794c0*/  PRMT R41, R44, 0x3340, R43 ;  /* 0x000033402c297816 */ /* 0x000fe4000000002b */
[----:B0-----:R-:W-:Y:S02]  /*794d0*/  IADD3 R4, P6, R59, R27, RZ ;  /* 0x0000001b3b047210 */ /* 0x001fe40007fde0ff */
[----:B------:R-:W-:Y:S02]  /*794e0*/  PRMT R49, R41, 0x5410, R40 ;  /* 0x0000541029317816 */ /* 0x000fe40000000028 */
[----:B------:R-:W-:Y:S01]  /*794f0*/  SHF.R.U32.HI R40, RZ, 0x8, R42 ;  /* 0x00000008ff287819 */ /* 0x000fe2000001162a */
[----:B------:R-:W-:Y:S01]  /*79500*/  IMAD.X R5, R8, 0x1, R31, P6 ;  /* 0x0000000108057824 */ /* 0x000fe200030e061f */
[----:B------:R-:W-:-:S02]  /*79510*/  SHF.R.U32.HI R44, RZ, 0x8, R44 ;  /* 0x00000008ff2c7819 */ /* 0x000fc4000001162c */
[----:B------:R-:W-:Y:S02]  /*79520*/  SHF.R.U32.HI R41, RZ, 0x8, R43 ;  /* 0x00000008ff297819 */ /* 0x000fe4000001162b */
[----:B------:R-:W-:Y:S01]  /*79530*/  LOP3.LUT R40, R40, 0xffff, RZ, 0xc0, !PT ;  /* 0x0000ffff28287812 */ /* 0x000fe200078ec0ff */
[----:B------:R-:W-:Y:S01]  /*79540*/  STL [R1+0x2c64], R49 ;  /* 0x002c643101007387 */ /* 0x000fe20000100800 */
[----:B------:R-:W-:Y:S02]  /*79550*/  LOP3.LUT R42, R44, 0xffff, RZ, 0xc0, !PT ;  /* 0x0000ffff2c2a7812 */ /* 0x000fe400078ec0ff */
[----:B------:R-:W-:Y:S01]  /*79560*/  LOP3.LUT R41, R41, 0xffff, RZ, 0xc0, !PT ;  /* 0x0000ffff29297812 */ /* 0x000fe200078ec0ff */
[----:B------:R0:W-:Y:S01]  /*79570*/  STL.64 [R1+0x5a8], R4 ;  /* 0x0005a80401007387 */ /* 0x0001e20000100a00 */
[----:B------:R-:W-:Y:S02]  /*79580*/  LOP3.LUT R44, R55, 0xffff, RZ, 0xc0, !PT ;  /* 0x0000ffff372c7812 */ /* 0x000fe400078ec0ff */
[----:B0-----:R-:W-:-:S02]  /*79590*/  PRMT R5, R40, 0x3340, R1 ;  /* 0x0000334028057816 */ /* 0x001fc40000000001 */
[----:B------:R-:W-:-:S03]  /*795a0*/  PRMT R4, R42, 0x3340, R41 ;  /* 0x000033402a047816 */ /* 0x000fc60000000029 */
[----:B------:R-:W-:Y:S04]  /*795b0*/  STL [R1+0x2cec], R5 ;  /* 0x002cec0501007387 */ /* 0x000fe80000100800 */
[----:B------:R0:W-:Y:S04]  /*795c0*/  STL [R1+0x334], R4 ;  /* 0x0003340401007387 */ /* 0x0001e80000100800 */
[----:B------:R-:W4:Y:S01]  /*795d0*/  LDL.LU R55, [R1+0x2eb4] ;  /* 0x002eb40001377983 */ /* 0x000f220000300800 */
[----:B------:R-:W-:Y:S02]  /*795e0*/  LOP3.LUT R43, R2, 0xffff, RZ, 0xc0, !PT ;  /* 0x0000ffff022b7812 */ /* 0x000fe400078ec0ff */
[----:B------:R-:W-:-:S02]  /*795f0*/  PRMT R40, R44, 0x3340, R1 ;  /* 0x000033402c287816 */ /* 0x000fc40000000001 */
[----:B0-----:R-:W-:-:S05]  /*79600*/  IADD3 R4, P6, R59, R28, RZ ;  /* 0x0000001c3b047210 */ /* 0x001fca0007fde0ff */
[----:B------:R-:W-:Y:S01]  /*79610*/  IMAD.X R5, R8, 0x1, R32, P6 ;  /* 0x0000000108057824 */ /* 0x000fe200030e0620 */
[----:B------:R-:W-:Y:S02]  /*79620*/  LOP3.LUT R45, R52, 0xffff, RZ, 0xc0, !PT ;  /* 0x0000ffff342d7812 */ /* 0x000fe400078ec0ff */
[----:B--2---:R-:W-:-:S04]  /*79630*/  LOP3.LUT R42, R60, 0xffff, RZ, 0xc0, !PT ;  /* 0x0000ffff3c2a7812 */ /* 0x004fc800078ec0ff */
[----:B------:R-:W-:Y:S02]  /*79640*/  PRMT R41, R43, 0x3340, R42 ;  /* 0x000033402b297816 */ /* 0x000fe4000000002a */
[----:B------:R-:W-:Y:S02]  /*79650*/  SHF.R.U32.HI R43, RZ, 0x8, R43 ;  /* 0x00000008ff2b7819 */ /* 0x000fe4000001162b */
[----:B------:R-:W-:Y:S02]  /*79660*/  PRMT R2, R41, 0x5410, R40 ;  /* 0x0000541029027816 */ /* 0x000fe40000000028 */
[----:B------:R-:W-:Y:S02]  /*79670*/  SHF.R.U32.HI R41, RZ, 0x8, R42 ;  /* 0x00000008ff297819 */ /* 0x000fe4000001162a */
[----:B------:R-:W-:Y:S02]  /*79680*/  SHF.R.U32.HI R40, RZ, 0x8, R46 ;  /* 0x00000008ff287819 */ /* 0x000fe4000001162e */
[----:B------:R-:W-:-:S02]  /*79690*/  LOP3.LUT R42, R43, 0xffff, RZ, 0xc0, !PT ;  /* 0x0000ffff2b2a7812 */ /* 0x000fc400078ec0ff */
[----:B------:R-:W-:Y:S02]  /*796a0*/  LOP3.LUT R41, R41, 0xffff, RZ, 0xc0, !PT ;  /* 0x0000ffff29297812 */ /* 0x000fe400078ec0ff */
[----:B------:R-:W-:Y:S01]  /*796b0*/  LOP3.LUT R40, R40, 0xffff, RZ, 0xc0, !PT ;  /* 0x0000ffff28287812 */ /* 0x000fe200078ec0ff */
[----:B------:R0:W-:Y:S01]  /*796c0*/  STL [R1+0xc98], R2 ;  /* 0x000c980201007387 */ /* 0x0001e20000100800 */
[----:B------:R-:W-:-:S03]  /*796d0*/  PRMT R49, R42, 0x3340, R41 ;  /* 0x000033402a317816 */ /* 0x000fc60000000029 */
[----:B------:R-:W2:Y:S01]  /*796e0*/  LDL.LU R60, [R1+0x384] ;  /* 0x00038400013c7983 */ /* 0x000ea20000300800 */
[----:B0-----:R-:W-:-:S03]  /*796f0*/  PRMT R2, R40, 0x3340, R1 ;  /* 0x0000334028027816 */ /* 0x001fc60000000001 */
[----:B------:R0:W-:Y:S04]  /*79700*/  STL.64 [R1+0x5b0], R4 ;  /* 0x0005b00401007387 */ /* 0x0001e80000100a00 */
[----:B------:R-:W-:Y:S04]  /*79710*/  STL [R1+0x2ce4], R49 ;  /* 0x002ce43101007387 */ /* 0x000fe80000100800 */
[----:B------:R1:W-:Y:S04]  /*79720*/  STL [R1+0x9c], R2 ;  /* 0x00009c0201007387 */ /* 0x0003e80000100800 */
[----:B------:R-:W2:Y:S01]  /*79730*/  LDL.LU R52, [R1+0x2eb0] ;  /* 0x002eb00001347983 */ /* 0x000ea20000300800 */
[----:B------:R-:W-:-:S02]  /*79740*/  PRMT R40, R45, 0x3340, R1 ;  /* 0x000033402d287816 */ /* 0x000fc40000000001 */
[----:B---3--:R-:W-:Y:S02]  /*79750*/  LOP3.LUT R43, R61, 0xffff, RZ, 0xc0, !PT ;  /* 0x0000ffff3d2b7812 */ /* 0x008fe400078ec0ff */
[----:B0-----:R-:W-:-:S05]  /*79760*/  IADD3 R4, P6, R59, R30, RZ ;  /* 0x0000001e3b047210 */ /* 0x001fca0007fde0ff */
[----:B------:R-:W-:Y:S01]  /*79770*/  IMAD.X R5, R8, 0x1, R33, P6 ;  /* 0x0000000108057824 */ /* 0x000fe200030e0621 */
[----:B----4-:R-:W-:-:S04]  /*79780*/  LOP3.LUT R42, R55, 0xffff, RZ, 0xc0, !PT ;  /* 0x0000ffff372a7812 */ /* 0x010fc800078ec0ff */
[----:B------:R-:W-:-:S04]  /*79790*/  PRMT R41, R43, 0x3340, R42 ;  /* 0x000033402b297816 */ /* 0x000fc8000000002a */
[----:B------:R-:W-:Y:S02]  /*797a0*/  PRMT R55, R41, 0x5410, R40 ;  /* 0x0000541029377816 */ /* 0x000fe40000000028 */
[----:B------:R-:W-:-:S04]  /*797b0*/  SHF.R.U32.HI R40, RZ, 0x8, R44 ;  /* 0x00000008ff287819 */ /* 0x000fc8000001162c */
[----:B------:R-:W-:Y:S01]  /*797c0*/  LOP3.LUT R40, R40, 0xffff, RZ, 0xc0, !PT ;  /* 0x0000ffff28287812 */ /* 0x000fe200078ec0ff */
[----:B------:R-:W-:Y:S03]  /*797d0*/  STL [R1+0x2c7c], R55 ;  /* 0x002c7c3701007387 */ /* 0x000fe60000100800 */
[----:B-1----:R-:W-:Y:S01]  /*797e0*/  PRMT R2, R40, 0x3340, R1 ;  /* 0x0000334028027816 */ /* 0x002fe20000000001 */
[----:B------:R-:W-:Y:S04]  /*797f0*/  STL.64 [R1+0x590], R4 ;  /* 0x0005900401007387 */ /* 0x000fe80000100a00 */
[----:B------:R-:W3:Y:S04]  /*79800*/  LDL.LU R48, [R1+0x2624] ;  /* 0x0026240001307983 */ /* 0x000ee80000300800 */
[----:B------:R-:W4:Y:S04]  /*79810*/  LDL.LU R47, [R1+0x504] ;  /* 0x00050400012f7983 */ /* 0x000f280000300800 */
[----:B------:R0:W-:Y:S01]  /*79820*/  STL [R1+0x98], R2 ;  /* 0x0000980201007387 */ /* 0x0001e20000100800 */
[----:B------:R-:W-:-:S02]  /*79830*/  SHF.R.U32.HI R43, RZ, 0x8, R43 ;  /* 0x00000008ff2b7819 */ /* 0x000fc4000001162b */
[----:B------:R-:W-:Y:S01]  /*79840*/  SHF.R.U32.HI R41, RZ, 0x8, R42 ;  /* 0x00000008ff297819 */ /* 0x000fe2000001162a */
[----:B0-----:R-:W4:Y:S01]  /*79850*/  LDL.LU R2, [R1+0x5d0] ;  /* 0x0005d00001027983 */ /* 0x001f220000300800 */
[----:B------:R-:W-:Y:S02]  /*79860*/  LOP3.LUT R42, R43, 0xffff, RZ, 0xc0, !PT ;  /* 0x0000ffff2b2a7812 */ /* 0x000fe400078ec0ff */
[----:B------:R-:W-:-:S04]  /*79870*/  LOP3.LUT R41, R41, 0xffff, RZ, 0xc0, !PT ;  /* 0x0000ffff29297812 */ /* 0x000fc800078ec0ff */
[----:B------:R-:W-:Y:S02]  /*79880*/  PRMT R51, R42, 0x3340, R41 ;  /* 0x000033402a337816 */ /* 0x000fe40000000029 */
[----:B------:R-:W-:-:S03]  /*79890*/  LOP3.LUT R43, R53, 0xffff, RZ, 0xc0, !PT ;  /* 0x0000ffff352b7812 */ /* 0x000fc600078ec0ff */
[----:B------:R-:W-:Y:S04]  /*798a0*/  STL [R1+0x2cdc], R51 ;  /* 0x002cdc3301007387 */ /* 0x000fe80000100800 */
[----:B------:R-:W4:Y:S01]  /*798b0*/  LDL.LU R53, [R1+0x2eac] ;  /* 0x002eac0001357983 */ /* 0x000f220000300800 */
[----:B--2---:R-:W-:-:S03]  /*798c0*/  LOP3.LUT R42, R52, 0xffff, RZ, 0xc0, !PT ;  /* 0x0000ffff342a7812 */ /* 0x004fc600078ec0ff */
[----:B------:R-:W2:Y:S01]  /*798d0*/  LDL.LU R52, [R1+0x2ea8] ;  /* 0x002ea80001347983 */ /* 0x000ea20000300800 */
[----:B------:R-:W-:Y:S02]  /*798e0*/  LOP3.LUT R44, R60, 0xffff, RZ, 0xc0, !PT ;  /* 0x0000ffff3c2c7812 */ /* 0x000fe400078ec0ff */
[----:B------:R-:W-:Y:S02]  /*798f0*/  PRMT R40, R43, 0x3340, R1 ;  /* 0x000033402b287816 */ /* 0x000fe40000000001 */
[----:B------:R-:W-:Y:S02]  /*79900*/  PRMT R41, R44, 0x3340, R42 ;  /* 0x000033402c297816 */ /* 0x000fe4000000002a */
[----:B------:R-:W-:Y:S02]  /*79910*/  IADD3 R4, P6, R59, R34, RZ ;  /* 0x000000223b047210 */ /* 0x000fe40007fde0ff */
[----:B------:R-:W-:Y:S02]  /*79920*/  PRMT R40, R41, 0x5410, R40 ;  /* 0x0000541029287816 */ /* 0x000fe40000000028 */
[----:B------:R-:W-:Y:S01]  /*79930*/  SHF.R.U32.HI R44, RZ, 0x8, R44 ;  /* 0x00000008ff2c7819 */ /* 0x000fe2000001162c */
[----:B------:R-:W-:Y:S01]  /*79940*/  IMAD.X R5, R8, 0x1, R36, P6 ;  /* 0x0000000108057824 */ /* 0x000fe200030e0624 */
[----:B------:R-:W-:Y:S01]  /*79950*/  SHF.R.U32.HI R41, RZ, 0x8, R42 ;  /* 0x00000008ff297819 */ /* 0x000fe2000001162a */
[----:B------:R0:W-:Y:S01]  /*79960*/  STL [R1+0xc60], R40 ;  /* 0x000c602801007387 */ /* 0x0001e20000100800 */
[----:B------:R-:W-:-:S03]  /*79970*/  LOP3.LUT R42, R44, 0xffff, RZ, 0xc0, !PT ;  /* 0x0000ffff2c2a7812 */ /* 0x000fc600078ec0ff */
[----:B------:R-:W2:Y:S01]  /*79980*/  LDL.LU R61, [R1+0x2628] ;  /* 0x00262800013d7983 */ /* 0x000ea20000300800 */
[----:B------:R-:W-:-:S03]  /*79990*/  LOP3.LUT R41, R41, 0xffff, RZ, 0xc0, !PT ;  /* 0x0000ffff29297812 */ /* 0x000fc600078ec0ff */
[----:B------:R-:W2:Y:S01]  /*799a0*/  LDL.LU R60, [R1+0x508] ;  /* 0x00050800013c7983 */ /* 0x000ea20000300800 */
[----:B0-----:R-:W-:-:S03]  /*799b0*/  SHF.R.U32.HI R40, RZ, 0x8, R43 ;  /* 0x00000008ff287819 */ /* 0x001fc6000001162b */
[----:B------:R0:W-:Y:S01]  /*799c0*/  STL.64 [R1+0x588], R4 ;  /* 0x0005880401007387 */ /* 0x0001e20000100a00 */
[----:B------:R-:W-:Y:S02]  /*799d0*/  LOP3.LUT R40, R40, 0xffff, RZ, 0xc0, !PT ;  /* 0x0000ffff28287812 */ /* 0x000fe400078ec0ff */
[----:B------:R-:W-:Y:S02]  /*799e0*/  PRMT R54, R42, 0x3340, R41 ;  /* 0x000033402a367816 */ /* 0x000fe40000000029 */
[----:B------:R-:W-:Y:S02]  /*799f0*/  PRMT R51, R40, 0x3340, R1 ;  /* 0x0000334028337816 */ /* 0x000fe40000000001 */
[C---:B0-----:R-:W-:Y:S01]  /*79a00*/  IADD3 R4, P6, R59.reuse, R35, RZ ;  /* 0x000000233b047210 */ /* 0x041fe20007fde0ff */
[----:B------:R-:W-:Y:S04]  /*79a10*/  STL [R1+0x2ce0], R54 ;  /* 0x002ce03601007387 */ /* 0x000fe80000100800 */
[----:B------:R-:W-:Y:S01]  /*79a20*/  IMAD.X R5, R8, 0x1, R38, P6 ;  /* 0x0000000108057824 */ /* 0x000fe200030e0626 */
[----:B------:R-:W-:Y:S04]  /*79a30*/  STL [R1+0x2cf0], R51 ;  /* 0x002cf03301007387 */ /* 0x000fe80000100800 */
[----:B------:R0:W-:Y:S02]  /*79a40*/  STL.64 [R1+0x570], R4 ;  /* 0x0005700401007387 */ /* 0x0001e40000100a00 */
[----:B0-----:R-:W-:-:S02]  /*79a50*/  IADD3 R4, P6, R59, R37, RZ ;  /* 0x000000253b047210 */ /* 0x001fc40007fde0ff */
[----:B------:R-:W2:Y:S03]  /*79a60*/  LDL.LU R59, [R1+0x10] ;  /* 0x00001000013b7983 */ /* 0x000ea60000300800 */
[----:B------:R-:W-:Y:S01]  /*79a70*/  IMAD.X R5, R8, 0x1, R39, P6 ;  /* 0x0000000108057824 */ /* 0x000fe200030e0627 */
[----:B------:R-:W-:-:S04]  /*79a80*/  SHF.R.U32.HI R8, RZ, 0x8, R45 ;  /* 0x00000008ff087819 */ /* 0x000fc8000001162d */
[----:B------:R-:W-:Y:S01]  /*79a90*/  LOP3.LUT R8, R8, 0xffff, RZ, 0xc0, !PT ;  /* 0x0000ffff08087812 */ /* 0x000fe200078ec0ff */
[----:B------:R0:W-:Y:S01]  /*79aa0*/  STL.64 [R1+0x580], R4 ;  /* 0x0005800401007387 */ /* 0x0001e20000100a00 */
[----:B---3--:R-:W-:Y:S02]  /*79ab0*/  LOP3.LUT R43, R48, 0xffff, RZ, 0xc0, !PT ;  /* 0x0000ffff302b7812 */ /* 0x008fe400078ec0ff */
[----:B----4-:R-:W-:Y:S02]  /*79ac0*/  LOP3.LUT R41, R47, 0xffff, RZ, 0xc0, !PT ;  /* 0x0000ffff2f297812 */ /* 0x010fe400078ec0ff */
[--C-:B0-----:R-:W-:Y:S02]  /*79ad0*/  PRMT R4, R8, 0x3340, R1.reuse ;  /* 0x0000334008047816 */ /* 0x101fe40000000001 */
[----:B------:R-:W-:Y:S02]  /*79ae0*/  PRMT R8, R41, 0x3340, R1 ;  /* 0x0000334029087816 */ /* 0x000fe40000000001 */
[----:B------:R-:W-:-:S04]  /*79af0*/  LOP3.LUT R42, R2, 0xffff, RZ, 0xc0, !PT ;  /* 0x0000ffff022a7812 */ /* 0x000fc800078ec0ff */
[----:B------:R-:W-:Y:S02]  /*79b00*/  PRMT R40, R43, 0x3340, R42 ;  /* 0x000033402b287816 */ /* 0x000fe4000000002a */
[----:B------:R-:W-:Y:S02]  /*79b10*/  SHF.R.U32.HI R43, RZ, 0x8, R43 ;  /* 0x00000008ff2b7819 */ /* 0x000fe4000001162b */
[----:B------:R-:W-:Y:S02]  /*79b20*/  PRMT R2, R40, 0x5410, R8 ;  /* 0x0000541028027816 */ /* 0x000fe40000000008 */
[----:B------:R-:W-:Y:S02]  /*79b30*/  SHF.R.U32.HI R40, RZ, 0x8, R42 ;  /* 0x00000008ff287819 */ /* 0x000fe4000001162a */
[----:B------:R-:W-:Y:S02]  /*79b40*/  SHF.R.U32.HI R8, RZ, 0x8, R41 ;  /* 0x00000008ff087819 */ /* 0x000fe40000011629 */
[----:B------:R-:W-:-:S02]  /*79b50*/  LOP3.LUT R41, R43, 0xffff, RZ, 0xc0, !PT ;  /* 0x0000ffff2b297812 */ /* 0x000fc400078ec0ff */
[----:B------:R-:W-:Y:S01]  /*79b60*/  LOP3.LUT R40, R40, 0xffff, RZ, 0xc0, !PT ;  /* 0x0000ffff28287812 */ /* 0x000fe200078ec0ff */
[----:B------:R0:W-:Y:S04]  /*79b70*/  STL [R1+0x90], R4 ;  /* 0x0000900401007387 */ /* 0x0001e80000100800 */
[----:B------:R1:W-:Y:S01]  /*79b80*/  STL [R1+0xc54], R2 ;  /* 0x000c540201007387 */ /* 0x0003e20000100800 */
[----:B0-----:R-:W-:-:S05]  /*79b90*/  PRMT R4, R41, 0x3340, R40 ;  /* 0x0000334029047816 */ /* 0x001fca0000000028 */
[----:B------:R-:W-:Y:S01]  /*79ba0*/  STL [R1+0x2d8], R4 ;  /* 0x0002d80401007387 */ /* 0x000fe20000100800 */
[----:B--2---:R-:W-:-:S03]  /*79bb0*/  LOP3.LUT R44, R52, 0xffff, RZ, 0xc0, !PT ;  /* 0x0000ffff342c7812 */ /* 0x004fc600078ec0ff */
[----:B------:R-:W2:Y:S01]  /*79bc0*/  LDL.LU R52, [R1+0x2ea4] ;  /* 0x002ea40001347983 */ /* 0x000ea20000300800 */
[----:B------:R-:W-:-:S04]  /*79bd0*/  LOP3.LUT R8, R8, 0xffff, RZ, 0xc0, !PT ;  /* 0x0000ffff08087812 */ /* 0x000fc800078ec0ff */
[--C-:B-1----:R-:W-:Y:S02]  /*79be0*/  PRMT R2, R8, 0x3340, R1.reuse ;  /* 0x0000334008027816 */ /* 0x102fe40000000001 */
[----:B------:R-:W-:Y:S02]  /*79bf0*/  LOP3.LUT R5, R3, 0xffff, RZ, 0xc0, !PT ;  /* 0x0000ffff03057812 */ /* 0x000fe400078ec0ff */
[----:B------:R-:W-:Y:S01]  /*79c00*/  LOP3.LUT R42, R53, 0xffff, RZ, 0xc0, !PT ;  /* 0x0000ffff352a7812 */ /* 0x000fe200078ec0ff */
[----:B------:R0:W-:Y:S04]  /*79c10*/  STL [R1+0x8c], R2 ;  /* 0x00008c0201007387 */ /* 0x0001e80000100800 */
[----:B------:R-:W3:Y:S01]  /*79c20*/  LDL.LU R48, [R1+0x624] ;  /* 0x0006240001307983 */ /* 0x000ee20000300800 */
[----:B------:R-:W-:-:S03]  /*79c30*/  PRMT R8, R5, 0x3340, R1 ;  /* 0x0000334005087816 */ /* 0x000fc60000000001 */
[----:B------:R-:W4:Y:S01]  /*79c40*/  LDL.LU R3, [R1+0x2ea0] ;  /* 0x002ea00001037983 */ /* 0x000f220000300800 */
[----:B------:R-:W-:-:S03]  /*79c50*/  PRMT R40, R44, 0x3340, R42 ;  /* 0x000033402c287816 */ /* 0x000fc6000000002a */
[----:B0-----:R-:W4:Y:S01]  /*79c60*/  LDL.LU R2, [R1+0x564] ;  /* 0x0005640001027983 */ /* 0x001f220000300800 */
[----:B------:R-:W-:-:S03]  /*79c70*/  LOP3.LUT R43, R61, 0xffff, RZ, 0xc0, !PT ;  /* 0x0000ffff3d2b7812 */ /* 0x000fc600078ec0ff */
[----:B------:R-:W4:Y:S01]  /*79c80*/  LDL.LU R53, [R1+0x2e9c] ;  /* 0x002e9c0001357983 */ /* 0x000f220000300800 */
[----:B------:R-:W-:-:S03]  /*79c90*/  LOP3.LUT R45, R60, 0xffff, RZ, 0xc0, !PT ;  /* 0x0000ffff3c2d7812 */ /* 0x000fc600078ec0ff */
[----:B------:R0:W-:Y:S01]  /*79ca0*/  STL [R1+0x2d74], R5 ;  /* 0x002d740501007387 */ /* 0x0001e20000100800 */
[----:B--2---:R-:W-:Y:S02]  /*79cb0*/  LOP3.LUT R41, R52, 0xffff, RZ, 0xc0, !PT ;  /* 0x0000ffff34297812 */ /* 0x004fe400078ec0ff */
[----:B------:R-:W-:Y:S02]  /*79cc0*/  PRMT R52, R40, 0x5410, R8 ;  /* 0x0000541028347816 */ /* 0x000fe40000000008 */
[----:B------:R-:W-:Y:S02]  /*79cd0*/  PRMT R8, R45, 0x3340, R1 ;  /* 0x000033402d087816 */ /* 0x000fe40000000001 */
[----:B------:R-:W-:-:S04]  /*79ce0*/  PRMT R40, R43, 0x3340, R41 ;  /* 0x000033402b287816 */ /* 0x000fc80000000029 */
[----:B------:R-:W-:Y:S01]  /*79cf0*/  PRMT R40, R40, 0x5410, R8 ;  /* 0x0000541028287816 */ /* 0x000fe20000000008 */
[----:B------:R-:W-:Y:S04]  /*79d00*/  STL [R1+0x2c80], R52 ;  /* 0x002c803401007387 */ /* 0x000fe80000100800 */
[----:B------:R1:W-:Y:S04]  /*79d10*/  STL [R1+0x34c], R40 ;  /* 0x00034c2801007387 */ /* 0x0003e80000100800 */
[----:B------:R-:W2:Y:S04]  /*79d20*/  LDL.LU R47, [R1+0x26b0] ;  /* 0x0026b000012f7983 */ /* 0x000ea80000300800 */
[----:B------:R-:W2:Y:S04]  /*79d30*/  LDL.LU R61, [R1+0x2674] ;  /* 0x00267400013d7983 */ /* 0x000ea80000300800 */
[----:B------:R-:W2:Y:S01]  /*79d40*/  LDL.LU R60, [R1+0x2690] ;  /* 0x00269000013c7983 */ /* 0x000ea20000300800 */
[----:B------:R-:W-:-:S02]  /*79d50*/  SHF.R.S32.HI R8, RZ, 0x1f, R59 ;  /* 0x0000001fff087819 */ /* 0x000fc4000001143b */
[----:B------:R-:W-:Y:S02]  /*79d60*/  IADD3 R4, P6, R59, R9, RZ ;  /* 0x000000093b047210 */ /* 0x000fe40007fde0ff */
[----:B------:R-:W-:Y:S02]  /*79d70*/  SHF.R.U32.HI R44, RZ, 0x8, R44 ;  /* 0x00000008ff2c7819 */ /* 0x000fe4000001162c */
[----:B------:R-:W-:Y:S01]  /*79d80*/  SHF.R.U32.HI R42, RZ, 0x8, R42 ;  /* 0x00000008ff2a7819 */ /* 0x000fe2000001162a */
[----:B0-----:R-:W-:Y:S01]  /*79d90*/  IMAD.X R5, R8, 0x1, R58, P6 ;  /* 0x0000000108057824 */ /* 0x001fe200030e063a */
[----:B------:R-:W-:Y:S02]  /*79da0*/  SHF.R.U32.HI R46, RZ, 0x8, R43 ;  /* 0x00000008ff2e7819 */ /* 0x000fe4000001162b */
[----:B-1----:R-:W-:Y:S02]  /*79db0*/  SHF.R.U32.HI R40, RZ, 0x8, R41 ;  /* 0x00000008ff287819 */ /* 0x002fe40000011629 */
[----:B------:R-:W-:-:S02]  /*79dc0*/  LOP3.LUT R43, R44, 0xffff, RZ, 0xc0, !PT ;  /* 0x0000ffff2c2b7812 */ /* 0x000fc400078ec0ff */
[----:B------:R-:W-:Y:S02]  /*79dd0*/  LOP3.LUT R42, R42, 0xffff, RZ, 0xc0, !PT ;  /* 0x0000ffff2a2a7812 */ /* 0x000fe400078ec0ff */
[----:B------:R-:W-:Y:S02]  /*79de0*/  LOP3.LUT R41, R46, 0xffff, RZ, 0xc0, !PT ;  /* 0x0000ffff2e297812 */ /* 0x000fe400078ec0ff */
[----:B------:R-:W-:Y:S01]  /*79df0*/  LOP3.LUT R40, R40, 0xffff, RZ, 0xc0, !PT ;  /* 0x0000ffff28287812 */ /* 0x000fe200078ec0ff */
[----:B------:R0:W-:Y:S01]  /*79e00*/  STL.64 [R1+0x530], R4 ;  /* 0x0005300401007387 */ /* 0x0001e20000100a00 */
[----:B---3--:R-:W-:Y:S02]  /*79e10*/  LOP3.LUT R44, R48, 0xffff, RZ, 0xc0, !PT ;  /* 0x0000ffff302c7812 */ /* 0x008fe400078ec0ff */
[----:B0-----:R-:W-:Y:S02]  /*79e20*/  PRMT R5, R43, 0x3340, R42 ;  /* 0x000033402b057816 */ /* 0x001fe4000000002a */
[----:B------:R-:W-:-:S02]  /*79e30*/  PRMT R4, R41, 0x3340, R40 ;  /* 0x0000334029047816 */ /* 0x000fc40000000028 */
[----:B----4-:R-:W-:Y:S02]  /*79e40*/  LOP3.LUT R42, R53, 0xffff, RZ, 0xc0, !PT ;  /* 0x0000ffff352a7812 */ /* 0x010fe400078ec0ff */
[----:B------:R-:W-:Y:S01]  /*79e50*/  LOP3.LUT R43, R2, 0xffff, RZ, 0xc0, !PT ;  /* 0x0000ffff022b7812 */ /* 0x000fe200078ec0ff */
[----:B------:R-:W-:Y:S01]  /*79e60*/  STL [R1+0x2dc], R5 ;  /* 0x0002dc0501007387 */ /* 0x000fe20000100800 */
[----:B------:R-:W-:Y:S02]  /*79e70*/  PRMT R40, R42, 0x3340, R1 ;  /* 0x000033402a287816 */ /* 0x000fe40000000001 */
[--C-:B------:R-:W-:Y:S01]  /*79e80*/  PRMT R41, R44, 0x3340, R43.reuse ;  /* 0x000033402c297816 */ /* 0x100fe2000000002b */
[----:B------:R0:W-:Y:S01]  /*79e90*/  STL [R1+0x2c4], R4 ;  /* 0x0002c40401007387 */ /* 0x0001e20000100800 */
[----:B------:R-:W-:Y:S02]  /*79ea0*/  SHF.R.U32.HI R44, RZ, 0x8, R44 ;  /* 0x00000008ff2c7819 */ /* 0x000fe4000001162c */
[----:B------:R-:W-:Y:S01]  /*79eb0*/  PRMT R55, R41, 0x5410, R40 ;  /* 0x0000541029377816 */ /* 0x000fe20000000028 */
[----:B------:R-:W3:Y:S01]  /*79ec0*/  LDL.LU R53, [R1+0x2e98] ;  /* 0x002e980001357983 */ /* 0x000ee20000300800 */
[----:B------:R-:W-:-:S02]  /*79ed0*/  SHF.R.U32.HI R41, RZ, 0x8, R43 ;  /* 0x00000008ff297819 */ /* 0x000fc4000001162b */
[----:B0-----:R-:W-:Y:S02]  /*79ee0*/  IADD3 R4, P6, R59, R10, RZ ;  /* 0x0000000a3b047210 */ /* 0x001fe40007fde0ff */
[----:B------:R-:W-:Y:S01]  /*79ef0*/  SHF.R.U32.HI R40, RZ, 0x8, R42 ;  /* 0x00000008ff287819 */ /* 0x000fe2000001162a */
[----:B------:R-:W-:Y:S02]  /*79f00*/  STL [R1+0x2c84], R55 ;  /* 0x002c843701007387 */ /* 0x000fe40000100800 */
[----:B------:R-:W-:Y:S01]  /*79f10*/  IMAD.X R5, R8, 0x1, R12, P6 ;  /* 0x0000000108057824 */ /* 0x000fe200030e060c */
[----:B------:R-:W-:Y:S01]  /*79f20*/  LOP3.LUT R42, R44, 0xffff, RZ, 0xc0, !PT ;  /* 0x0000ffff2c2a7812 */ /* 0x000fe200078ec0ff */
[----:B------:R-:W4:Y:S01]  /*79f30*/  LDL.LU R54, [R1+0x628] ;  /* 0x0006280001367983 */ /* 0x000f220000300800 */
[----:B------:R-:W-:Y:S02]  /*79f40*/  LOP3.LUT R41, R41, 0xffff, RZ, 0xc0, !PT ;  /* 0x0000ffff29297812 */ /* 0x000fe400078ec0ff */
[----:B------:R-:W-:Y:S01]  /*79f50*/  LOP3.LUT R40, R40, 0xffff, RZ, 0xc0, !PT ;  /* 0x0000ffff28287812 */ /* 0x000fe200078ec0ff */
[----:B------:R-:W3:Y:S04]  /*79f60*/  LDL.LU R2, [R1+0x4a4] ;  /* 0x0004a40001027983 */ /* 0x000ee80000300800 */
[----:B------:R0:W-:Y:S02]  /*79f70*/  STL.64 [R1+0x548], R4 ;  /* 0x0005480401007387 */ /* 0x0001e40000100a00 */
[----:B0-----:R-:W-:-:S02]  /*79f80*/  PRMT R5, R42, 0x3340, R41 ;  /* 0x000033402a057816 */ /* 0x001fc40000000029 */
[----:B------:R-:W-:-:S03]  /*79f90*/  PRMT R4, R40, 0x3340, R1 ;  /* 0x0000334028047816 */ /* 0x000fc60000000001 */
[----:B------:R-:W-:Y:S04]  /*79fa0*/  STL [R1+0x2c0], R5 ;  /* 0x0002c00501007387 */ /* 0x000fe80000100800 */
[----:B------:R0:W-:Y:S02]  /*79fb0*/  STL [R1+0x88], R4 ;  /* 0x0000880401007387 */ /* 0x0001e40000100800 */
[----:B0-----:R-:W-:-:S05]  /*79fc0*/  IADD3 R4, P6, R59, R11, RZ ;  /* 0x0000000b3b047210 */ /* 0x001fca0007fde0ff */
[----:B------:R-:W-:Y:S01]  /*79fd0*/  IMAD.X R5, R8, 0x1, R14, P6 ;  /* 0x0000000108057824 */ /* 0x000fe200030e060e */
[----:B--2---:R-:W-:Y:S02]  /*79fe0*/  LOP3.LUT R43, R47, 0xffff, RZ, 0xc0, !PT ;  /* 0x0000ffff2f2b7812 */ /* 0x004fe400078ec0ff */
[----:B------:R-:W-:Y:S02]  /*79ff0*/  LOP3.LUT R44, R61, 0xffff, RZ, 0xc0, !PT ;  /* 0x0000ffff3d2c7812 */ /* 0x000fe400078ec0ff */
[----:B------:R-:W-:Y:S02]  /*7a000*/  LOP3.LUT R42, R60, 0xffff, RZ, 0xc0, !PT ;  /* 0x0000ffff3c2a7812 */ /* 0x000fe400078ec0ff */
[----:B------:R-:W-:Y:S02]  /*7a010*/  PRMT R40, R44, 0x3340, R1 ;  /* 0x000033402c287816 */ /* 0x000fe40000000001 */
[----:B------:R-:W-:-:S04]  /*7a020*/  PRMT R41, R43, 0x3340, R42 ;  /* 0x000033402b297816 */ /* 0x000fc8000000002a */
[----:B------:R-:W-:-:S05]  /*7a030*/  PRMT R40, R41, 0x5410, R40 ;  /* 0x0000541029287816 */ /* 0x000fca0000000028 */
[----:B------:R-:W-:Y:S04]  /*7a040*/  STL [R1+0x328], R40 ;  /* 0x0003282801007387 */ /* 0x000fe80000100800 */
[----:B------:R-:W2:Y:S04]  /*7a050*/  LDL.LU R49, [R1+0x26cc] ;  /* 0x0026cc0001317983 */ /* 0x000ea80000300800 */
[----:B------:R-:W2:Y:S04]  /*7a060*/  LDL.LU R47, [R1+0x2684] ;  /* 0x00268400012f7983 */ /* 0x000ea80000300800 */
[----:B------:R0:W-:Y:S04]  /*7a070*/  STL.64 [R1+0x520], R4 ;  /* 0x0005200401007387 */ /* 0x0001e80000100a00 */
[----:B0-----:R-:W2:Y:S04]  /*7a080*/  LDL.LU R4, [R1+0x26a4] ;  /* 0x0026a40001047983 */ /* 0x001ea80000300800 */
[----:B------:R-:W2:Y:S04]  /*7a090*/  LDL.LU R48, [R1+0x26c0] ;  /* 0x0026c00001307983 */ /* 0x000ea80000300800 */
[----:B------:R-:W2:Y:S04]  /*7a0a0*/  LDL.LU R61, [R1+0x2678] ;  /* 0x00267800013d7983 */ /* 0x000ea80000300800 */
[----:B------:R-:W2:Y:S01]  /*7a0b0*/  LDL.LU R60, [R1+0x2698] ;  /* 0x00269800013c7983 */ /* 0x000ea20000300800 */
        /* <DEDUP_REMOVED lines=8> */
[----:B----4-:R-:W-:Y:S02]  /*7a140*/  LOP3.LUT R43, R54, 0xffff, RZ, 0xc0, !PT ;  /* 0x0000ffff362b7812 */ /* 0x010fe400078ec0ff */
[----:B---3--:R-:W-:Y:S02]  /*7a150*/  LOP3.LUT R2, R2, 0xffff, RZ, 0xc0, !PT ;  /* 0x0000ffff02027812 */ /* 0x008fe400078ec0ff */
[----:B------:R-:W-:Y:S01]  /*7a160*/  LOP3.LUT R42, R53, 0xffff, RZ, 0xc0, !PT ;  /* 0x0000ffff352a7812 */ /* 0x000fe200078ec0ff */
[----:B------:R0:W-:Y:S03]  /*7a170*/  STL [R1+0x84], R40 ;  /* 0x0000842801007387 */ /* 0x0001e60000100800 */
[----:B------:R-:W-:-:S02]  /*7a180*/  PRMT R41, R43, 0x3340, R42 ;  /* 0x000033402b297816 */ /* 0x000fc4000000002a */
[----:B------:R-:W-:Y:S02]  /*7a190*/  SHF.R.U32.HI R43, RZ, 0x8, R43 ;  /* 0x00000008ff2b7819 */ /* 0x000fe4000001162b */
[----:B0-----:R-:W-:-:S04]  /*7a1a0*/  PRMT R40, R2, 0x3340, R1 ;  /* 0x0000334002287816 */ /* 0x001fc80000000001 */
[----:B------:R-:W-:Y:S02]  /*7a1b0*/  PRMT R53, R41, 0x5410, R40 ;  /* 0x0000541029357816 */ /* 0x000fe40000000028 */
[----:B------:R-:W-:Y:S02]  /*7a1c0*/  SHF.R.U32.HI R40, RZ, 0x8, R44 ;  /* 0x00000008ff287819 */ /* 0x000fe4000001162c */
[----:B------:R-:W-:Y:S02]  /*7a1d0*/  SHF.R.U32.HI R41, RZ, 0x8, R42 ;  /* 0x00000008ff297819 */ /* 0x000fe4000001162a */
[----:B------:R-:W-:Y:S02]  /*7a1e0*/  IADD3 R54, P6, R59, R13, RZ ;  /* 0x0000000d3b367210 */ /* 0x000fe40007fde0ff */
[----:B------:R-:W-:Y:S02]  /*7a1f0*/  LOP3.LUT R42, R43, 0xffff, RZ, 0xc0, !PT ;  /* 0x0000ffff2b2a7812 */ /* 0x000fe400078ec0ff */
[----:B------:R-:W-:-:S02]  /*7a200*/  LOP3.LUT R40, R40, 0xffff, RZ, 0xc0, !PT ;  /* 0x0000ffff28287812 */ /* 0x000fc400078ec0ff */
[----:B------:R-:W-:Y:S01]  /*7a210*/  LOP3.LUT R41, R41, 0xffff, RZ, 0xc0, !PT ;  /* 0x0000ffff29297812 */ /* 0x000fe200078ec0ff */
[----:B------:R0:W-:Y:S01]  /*7a220*/  STL [R1+0x2a0], R5 ;  /* 0x0002a00501007387 */ /* 0x0001e20000100800 */
[----:B------:R-:W-:-:S03]  /*7a230*/  IMAD.X R55, R8, 0x1, R15, P6 ;  /* 0x0000000108377824 */ /* 0x000fc600030e060f */
[----:B------:R1:W-:Y:S01]  /*7a240*/  STL [R1+0x2d78], R2 ;  /* 0x002d780201007387 */ /* 0x0003e20000100800 */
[----:B0-----:R-:W-:Y:S02]  /*7a250*/  PRMT R5, R40, 0x3340, R1 ;  /* 0x0000334028057816 */ /* 0x001fe40000000001 */
[----:B-1----:R-:W-:Y:S01]  /*7a260*/  PRMT R2, R42, 0x3340, R41 ;  /* 0x000033402a027816 */ /* 0x002fe20000000029 */
[----:B------:R-:W-:Y:S04]  /*7a270*/  STL [R1+0x2c88], R53 ;  /* 0x002c883501007387 */ /* 0x000fe80000100800 */
[----:B------:R0:W-:Y:S04]  /*7a280*/  STL.64 [R1+0x518], R54 ;  /* 0x0005183601007387 */ /* 0x0001e80000100a00 */
[----:B------:R-:W-:Y:S04]  /*7a290*/  STL [R1+0x80], R5 ;  /* 0x0000800501007387 */ /* 0x000fe80000100800 */
[----:B------:R1:W-:Y:S04]  /*7a2a0*/  STL [R1+0x2ac], R2 ;  /* 0x0002ac0201007387 */ /* 0x0003e80000100800 */
[----:B0-----:R-:W3:Y:S01]  /*7a2b0*/  LDL.LU R54, [R1+0x2744] ;  /* 0x0027440001367983 */ /* 0x001ee20000300800 */
[----:B--2---:R-:W-:-:S03]  /*7a2c0*/  LOP3.LUT R45, R49, 0xffff, RZ, 0xc0, !PT ;  /* 0x0000ffff312d7812 */ /* 0x004fc600078ec0ff */
[----:B------:R-:W2:Y:S01]  /*7a2d0*/  LDL.LU R49, [R1+0x26e8] ;  /* 0x0026e80001317983 */ /* 0x000ea20000300800 */
[----:B------:R-:W-:-:S04]  /*7a2e0*/  LOP3.LUT R47, R47, 0xffff, RZ, 0xc0, !PT ;  /* 0x0000ffff2f2f7812 */ /* 0x000fc800078ec0ff */
[----:B------:R-:W-:Y:S02]  /*7a2f0*/  PRMT R40, R47, 0x3340, R1 ;  /* 0x000033402f287816 */ /* 0x000fe40000000001 */
[----:B------:R-:W-:Y:S02]  /*7a300*/  LOP3.LUT R43, R4, 0xffff, RZ, 0xc0, !PT ;  /* 0x0000ffff042b7812 */ /* 0x000fe400078ec0ff */
[----:B------:R-:W4:Y:S02]  /*7a310*/  LDL.LU R4, [R1+0x2710] ;  /* 0x0027100001047983 */ /* 0x000f240000300800 */
[----:B------:R-:W-:Y:S02]  /*7a320*/  PRMT R41, R45, 0x3340, R43 ;  /* 0x000033402d297816 */ /* 0x000fe4000000002b */
[----:B------:R-:W-:Y:S02]  /*7a330*/  LOP3.LUT R44, R48, 0xffff, RZ, 0xc0, !PT ;  /* 0x0000ffff302c7812 */ /* 0x000fe400078ec0ff */
[----:B------:R-:W-:Y:S01]  /*7a340*/  LOP3.LUT R46, R61, 0xffff, RZ, 0xc0, !PT ;  /* 0x0000ffff3d2e7812 */ /* 0x000fe200078ec0ff */
[----:B------:R-:W4:Y:S01]  /*7a350*/  LDL.LU R48, [R1+0x274c] ;  /* 0x00274c0001307983 */ /* 0x000f220000300800 */
[----:B------:R-:W-:-:S03]  /*7a360*/  LOP3.LUT R42, R60, 0xffff, RZ, 0xc0, !PT ;  /* 0x0000ffff3c2a7812 */ /* 0x000fc600078ec0ff */
[----:B------:R-:W4:Y:S01]  /*7a370*/  LDL.LU R61, [R1+0x26f4] ;  /* 0x0026f400013d7983 */ /* 0x000f220000300800 */
[----:B------:R-:W-:Y:S02]  /*7a380*/  PRMT R53, R41, 0x5410, R40 ;  /* 0x0000541029357816 */ /* 0x000fe40000000028 */
[----:B------:R-:W-:Y:S02]  /*7a390*/  PRMT R40, R46, 0x3340, R1 ;  /* 0x000033402e287816 */ /* 0x000fe40000000001 */
[----:B------:R-:W-:-:S04]  /*7a3a0*/  PRMT R41, R44, 0x3340, R42 ;  /* 0x000033402c297816 */ /* 0x000fc8000000002a */
[----:B------:R-:W-:Y:S01]  /*7a3b0*/  PRMT R55, R41, 0x5410, R40 ;  /* 0x0000541029377816 */ /* 0x000fe20000000028 */
[----:B------:R0:W-:Y:S04]  /*7a3c0*/  STL [R1+0x2c8c], R53 ;  /* 0x002c8c3501007387 */ /* 0x0001e80000100800 */
[----:B------:R-:W-:Y:S04]  /*7a3d0*/  STL [R1+0x2c90], R55 ;  /* 0x002c903701007387 */ /* 0x000fe80000100800 */
[----:B------:R-:W4:Y:S01]  /*7a3e0*/  LDL.LU R60, [R1+0x2718] ;  /* 0x00271800013c7983 */ /* 0x000f220000300800 */
[----:B------:R-:W-:-:S02]  /*7a3f0*/  SHF.R.U32.HI R44, RZ, 0x8, R44 ;  /* 0x00000008ff2c7819 */ /* 0x000fc4000001162c */
[----:B------:R-:W-:Y:S02]  /*7a400*/  SHF.R.U32.HI R40, RZ, 0x8, R42 ;  /* 0x00000008ff287819 */ /* 0x000fe4000001162a */
[----:B------:R-:W-:Y:S02]  /*7a410*/  SHF.R.U32.HI R45, RZ, 0x8, R45 ;  /* 0x00000008ff2d7819 */ /* 0x000fe4000001162d */
[----:B------:R-:W-:Y:S02]  /*7a420*/  SHF.R.U32.HI R41, RZ, 0x8, R43 ;  /* 0x00000008ff297819 */ /* 0x000fe4000001162b */
[----:B------:R-:W-:Y:S02]  /*7a430*/  LOP3.LUT R43, R44, 0xffff, RZ, 0xc0, !PT ;  /* 0x0000ffff2c2b7812 */ /* 0x000fe400078ec0ff */
[----:B------:R-:W-:Y:S02]  /*7a440*/  LOP3.LUT R40, R40, 0xffff, RZ, 0xc0, !PT ;  /* 0x0000ffff28287812 */ /* 0x000fe400078ec0ff */
[----:B------:R-:W-:-:S02]  /*7a450*/  IADD3 R52, P6, R59, R16, RZ ;  /* 0x000000103b347210 */ /* 0x000fc40007fde0ff */
[----:B------:R-:W-:Y:S02]  /*7a460*/  LOP3.LUT R42, R45, 0xffff, RZ, 0xc0, !PT ;  /* 0x0000ffff2d2a7812 */ /* 0x000fe400078ec0ff */
[----:B------:R-:W-:Y:S02]  /*7a470*/  LOP3.LUT R41, R41, 0xffff, RZ, 0xc0, !PT ;  /* 0x0000ffff29297812 */ /* 0x000fe400078ec0ff */
[----:B-1----:R-:W-:Y:S01]  /*7a480*/  PRMT R2, R43, 0x3340, R40 ;  /* 0x000033402b027816 */ /* 0x002fe20000000028 */
[----:B0-----:R-:W-:Y:S01]  /*7a490*/  IMAD.X R53, R8, 0x1, R19, P6 ;  /* 0x0000000108357824 */ /* 0x001fe200030e0613 */
[----:B------:R-:W-:Y:S02]  /*7a4a0*/  PRMT R5, R42, 0x3340, R41 ;  /* 0x000033402a057816 */ /* 0x000fe40000000029 */
[----:B------:R-:W-:Y:S02]  /*7a4b0*/  SHF.R.U32.HI R40, RZ, 0x8, R46 ;  /* 0x00000008ff287819 */ /* 0x000fe4000001162e */
[----:B------:R-:W-:-:S02]  /*7a4c0*/  SHF.R.U32.HI R41, RZ, 0x8, R47 ;  /* 0x00000008ff297819 */ /* 0x000fc4000001162f */
[----:B------:R-:W-:Y:S02]  /*7a4d0*/  IADD3 R44, P6, R59, R17, RZ ;  /* 0x000000113b2c7210 */ /* 0x000fe40007fde0ff */
[----:B------:R-:W-:Y:S01]  /*7a4e0*/  LOP3.LUT R40, R40, 0xffff, RZ, 0xc0, !PT ;  /* 0x0000ffff28287812 */ /* 0x000fe200078ec0ff */
[----:B------:R-:W-:Y:S01]  /*7a4f0*/  STL.64 [R1+0x4e8], R52 ;  /* 0x0004e83401007387 */ /* 0x000fe20000100a00 */
[----:B------:R-:W-:Y:S01]  /*7a500*/  LOP3.LUT R41, R41, 0xffff, RZ, 0xc0, !PT ;  /* 0x0000ffff29297812 */ /* 0x000fe200078ec0ff */
[----:B------:R-:W-:Y:S02]  /*7a510*/  IMAD.X R45, R8, 0x1, R20, P6 ;  /* 0x00000001082d7824 */ /* 0x000fe400030e0614 */
[----:B------:R0:W-:Y:S04]  /*7a520*/  STL [R1+0x29c], R5 ;  /* 0x00029c0501007387 */ /* 0x0001e80000100800 */
[----:B------:R1:W-:Y:S01]  /*7a530*/  STL [R1+0x298], R2 ;  /* 0x0002980201007387 */ /* 0x0003e20000100800 */
[----:B0-----:R-:W-:-:S03]  /*7a540*/  PRMT R5, R40, 0x3340, R1 ;  /* 0x0000334028057816 */ /* 0x001fc60000000001 */
[----:B------:R3:W-:Y:S01]  /*7a550*/  STL.64 [R1+0x500], R44 ;  /* 0x0005002c01007387 */ /* 0x0007e20000100a00 */
[----:B-1----:R-:W-:-:S03]  /*7a560*/  PRMT R2, R41, 0x3340, R1 ;  /* 0x0000334029027816 */ /* 0x002fc60000000001 */
[----:B------:R-:W-:Y:S04]  /*7a570*/  STL [R1+0x7c], R5 ;  /* 0x00007c0501007387 */ /* 0x000fe80000100800 */
[----:B------:R0:W-:Y:S01]  /*7a580*/  STL [R1+0x78], R2 ;  /* 0x0000780201007387 */ /* 0x0001e20000100800 */
[----:B---3--:R-:W-:-:S03]  /*7a590*/  LOP3.LUT R45, R54, 0xffff, RZ, 0xc0, !PT ;  /* 0x0000ffff362d7812 */ /* 0x008fc600078ec0ff */
[----:B------:R-:W3:Y:S01]  /*7a5a0*/  LDL.LU R54, [R1+0x2740] ;  /* 0x0027400001367983 */ /* 0x000ee20000300800 */
[----:B--2---:R-:W-:-:S03]  /*7a5b0*/  LOP3.LUT R47, R49, 0xffff, RZ, 0xc0, !PT ;  /* 0x0000ffff312f7812 */ /* 0x004fc600078ec0ff */
[----:B------:R-:W2:Y:S01]  /*7a5c0*/  LDL.LU R49, [R1+0x26e4] ;  /* 0x0026e40001317983 */ /* 0x000ea20000300800 */
[----:B----4-:R-:W-:-:S03]  /*7a5d0*/  LOP3.LUT R43, R4, 0xffff, RZ, 0xc0, !PT ;  /* 0x0000ffff042b7812 */ /* 0x010fc600078ec0ff */
[----:B------:R-:W4:Y:S01]  /*7a5e0*/  LDL.LU R4, [R1+0x270c] ;  /* 0x00270c0001047983 */ /* 0x000f220000300800 */
[----:B------:R-:W-:-:S03]  /*7a5f0*/  LOP3.LUT R44, R48, 0xffff, RZ, 0xc0, !PT ;  /* 0x0000ffff302c7812 */ /* 0x000fc600078ec0ff */
[----:B------:R-:W4:Y:S01]  /*7a600*/  LDL.LU R48, [R1+0x2748] ;  /* 0x0027480001307983 */ /* 0x000f220000300800 */
[----:B------:R-:W-:-:S03]  /*7a610*/  LOP3.LUT R46, R61, 0xffff, RZ, 0xc0, !PT ;  /* 0x0000ffff3d2e7812 */ /* 0x000fc600078ec0ff */
[----:B------:R-:W4:Y:S01]  /*7a620*/  LDL.LU R61, [R1+0x26f0] ;  /* 0x0026f000013d7983 */ /* 0x000f220000300800 */
[----:B------:R-:W-:-:S03]  /*7a630*/  LOP3.LUT R42, R60, 0xffff, RZ, 0xc0, !PT ;  /* 0x0000ffff3c2a7812 */ /* 0x000fc600078ec0ff */
[----:B------:R-:W4:Y:S01]  /*7a640*/  LDL.LU R60, [R1+0x2714] ;  /* 0x00271400013c7983 */ /* 0x000f220000300800 */
[----:B------:R-:W-:Y:S02]  /*7a650*/  PRMT R40, R47, 0x3340, R1 ;  /* 0x000033402f287816 */ /* 0x000fe40000000001 */
[----:B------:R-:W-:-:S04]  /*7a660*/  PRMT R41, R45, 0x3340, R43 ;  /* 0x000033402d297816 */ /* 0x000fc8000000002b */
[----:B0-----:R-:W-:Y:S02]  /*7a670*/  PRMT R2, R41, 0x5410, R40 ;  /* 0x0000541029027816 */ /* 0x001fe40000000028 */
[----:B------:R-:W-:Y:S02]  /*7a680*/  PRMT R40, R46, 0x3340, R1 ;  /* 0x000033402e287816 */ /* 0x000fe40000000001 */
[----:B------:R-:W-:Y:S01]  /*7a690*/  PRMT R41, R44, 0x3340, R42 ;  /* 0x000033402c297816 */ /* 0x000fe2000000002a */
[----:B------:R0:W-:Y:S01]  /*7a6a0*/  STL [R1+0x2cc], R2 ;  /* 0x0002cc0201007387 */ /* 0x0001e20000100800 */
[----:B------:R-:W-:Y:S02]  /*7a6b0*/  IADD3 R52, P6, R59, R18, RZ ;  /* 0x000000123b347210 */ /* 0x000fe40007fde0ff */
[----:B------:R-:W-:Y:S02]  /*7a6c0*/  SHF.R.U32.HI R44, RZ, 0x8, R44 ;  /* 0x00000008ff2c7819 */ /* 0x000fe4000001162c */
[----:B0-----:R-:W-:-:S02]  /*7a6d0*/  PRMT R2, R41, 0x5410, R40 ;  /* 0x0000541029027816 */ /* 0x001fc40000000028 */
[----:B------:R-:W-:Y:S02]  /*7a6e0*/  SHF.R.U32.HI R41, RZ, 0x8, R45 ;  /* 0x00000008ff297819 */ /* 0x000fe4000001162d */
[----:B------:R-:W-:Y:S02]  /*7a6f0*/  SHF.R.U32.HI R40, RZ, 0x8, R43 ;  /* 0x00000008ff287819 */ /* 0x000fe4000001162b */
[----:B------:R-:W-:Y:S02]  /*7a700*/  LOP3.LUT R41, R41, 0xffff, RZ, 0xc0, !PT ;  /* 0x0000ffff29297812 */ /* 0x000fe400078ec0ff */
[----:B------:R-:W-:Y:S02]  /*7a710*/  LOP3.LUT R40, R40, 0xffff, RZ, 0xc0, !PT ;  /* 0x0000ffff28287812 */ /* 0x000fe400078ec0ff */
[----:B------:R-:W-:Y:S01]  /*7a720*/  SHF.R.U32.HI R42, RZ, 0x8, R42 ;  /* 0x00000008ff2a7819 */ /* 0x000fe2000001162a */
[----:B------:R-:W-:Y:S01]  /*7a730*/  IMAD.X R53, R8, 0x1, R21, P6 ;  /* 0x0000000108357824 */ /* 0x000fe200030e0615 */
[----:B------:R-:W-:-:S02]  /*7a740*/  PRMT R5, R41, 0x3340, R40 ;  /* 0x0000334029057816 */ /* 0x000fc40000000028 */
[----:B------:R-:W-:Y:S02]  /*7a750*/  LOP3.LUT R43, R44, 0xffff, RZ, 0xc0, !PT ;  /* 0x0000ffff2c2b7812 */ /* 0x000fe400078ec0ff */
[----:B------:R-:W-:Y:S02]  /*7a760*/  LOP3.LUT R42, R42, 0xffff, RZ, 0xc0, !PT ;  /* 0x0000ffff2a2a7812 */ /* 0x000fe400078ec0ff */
[----:B------:R-:W-:Y:S01]  /*7a770*/  IADD3 R40, P6, R59, R22, RZ ;  /* 0x000000163b287210 */ /* 0x000fe20007fde0ff */
[----:B------:R0:W-:Y:S04]  /*7a780*/  STL [R1+0x2c8], R2 ;  /* 0x0002c80201007387 */ /* 0x0001e80000100800 */
[----:B------:R-:W-:Y:S01]  /*7a790*/  IMAD.X R41, R8, 0x1, R24, P6 ;  /* 0x0000000108297824 */ /* 0x000fe200030e0618 */
[----:B------:R-:W-:Y:S01]  /*7a7a0*/  STL.64 [R1+0x4c8], R52 ;  /* 0x0004c83401007387 */ /* 0x000fe20000100a00 */
[----:B0-----:R-:W-:-:S03]  /*7a7b0*/  PRMT R2, R43, 0x3340, R42 ;  /* 0x000033402b027816 */ /* 0x001fc6000000002a */
[----:B------:R-:W-:Y:S04]  /*7a7c0*/  STL [R1+0x290], R5 ;  /* 0x0002900501007387 */ /* 0x000fe80000100800 */
[----:B------:R-:W-:Y:S04]  /*7a7d0*/  STL [R1+0x28c], R2 ;  /* 0x00028c0201007387 */ /* 0x000fe80000100800 */
[----:B------:R0:W-:Y:S01]  /*7a7e0*/  STL.64 [R1+0x4e0], R40 ;  /* 0x0004e02801007387 */ /* 0x0001e20000100a00 */
[----:B---3--:R-:W-:Y:S02]  /*7a7f0*/  LOP3.LUT R45, R54, 0xffff, RZ, 0xc0, !PT ;  /* 0x0000ffff362d7812 */ /* 0x008fe400078ec0ff */
[----:B0-----:R-:W-:-:S02]  /*7a800*/  SHF.R.U32.HI R40, RZ, 0x8, R46 ;  /* 0x00000008ff287819 */ /* 0x001fc4000001162e */
[----:B------:R-:W-:Y:S02]  /*7a810*/  SHF.R.U32.HI R41, RZ, 0x8, R47 ;  /* 0x00000008ff297819 */ /* 0x000fe4000001162f */
[----:B------:R-:W-:Y:S02]  /*7a820*/  LOP3.LUT R40, R40, 0xffff, RZ, 0xc0, !PT ;  /* 0x0000ffff28287812 */ /* 0x000fe400078ec0ff */
[----:B------:R-:W-:Y:S02]  /*7a830*/  LOP3.LUT R41, R41, 0xffff, RZ, 0xc0, !PT ;  /* 0x0000ffff29297812 */ /* 0x000fe400078ec0ff */
[--C-:B------:R-:W-:Y:S02]  /*7a840*/  PRMT R5, R40, 0x3340, R1.reuse ;  /* 0x0000334028057816 */ /* 0x100fe40000000001 */
[----:B------:R-:W-:-:S03]  /*7a850*/  PRMT R2, R41, 0x3340, R1 ;  /* 0x0000334029027816 */ /* 0x000fc60000000001 */
[----:B------:R0:W-:Y:S04]  /*7a860*/  STL [R1+0x74], R5 ;  /* 0x0000740501007387 */ /* 0x0001e80000100800 */
[----:B------:R1:W-:Y:S01]  /*7a870*/  STL [R1+0x70], R2 ;  /* 0x0000700201007387 */ /* 0x0003e20000100800 */
[----:B--2---:R-:W-:-:S04]  /*7a880*/  LOP3.LUT R47, R49, 0xffff, RZ, 0xc0, !PT ;  /* 0x0000ffff312f7812 */ /* 0x004fc800078ec0ff */
[----:B------:R-:W-:Y:S02]  /*7a890*/  PRMT R40, R47, 0x3340, R1 ;  /* 0x000033402f287816 */ /* 0x000fe40000000001 */
[----:B----4-:R-:W-:Y:S02]  /*7a8a0*/  LOP3.LUT R43, R4, 0xffff, RZ, 0xc0, !PT ;  /* 0x0000ffff042b7812 */ /* 0x010fe400078ec0ff */
[----:B------:R-:W2:Y:S02]  /*7a8b0*/  LDL.LU R4, [R1+0x390] ;  /* 0x0003900001047983 */ /* 0x000ea40000300800 */
[----:B------:R-:W-:Y:S02]  /*7a8c0*/  PRMT R41, R45, 0x3340, R43 ;  /* 0x000033402d297816 */ /* 0x000fe4000000002b */
[----:B------:R-:W-:Y:S02]  /*7a8d0*/  LOP3.LUT R44, R48, 0xffff, RZ, 0xc0, !PT ;  /* 0x0000ffff302c7812 */ /* 0x000fe400078ec0ff */
[----:B------:R-:W-:Y:S01]  /*7a8e0*/  LOP3.LUT R46, R61, 0xffff, RZ, 0xc0, !PT ;  /* 0x0000ffff3d2e7812 */ /* 0x000fe200078ec0ff */
[----:B------:R-:W3:Y:S01]  /*7a8f0*/  LDL.LU R48, [R1+0x2d0] ;  /* 0x0002d00001307983 */ /* 0x000ee20000300800 */
[----:B------:R-:W-:-:S02]  /*7a900*/  PRMT R55, R41, 0x5410, R40 ;  /* 0x0000541029377816 */ /* 0x000fc40000000028 */
[----:B------:R-:W-:Y:S02]  /*7a910*/  PRMT R40, R46, 0x3340, R1 ;  /* 0x000033402e287816 */ /* 0x000fe40000000001 */
[----:B------:R-:W-:-:S04]  /*7a920*/  LOP3.LUT R42, R60, 0xffff, RZ, 0xc0, !PT ;  /* 0x0000ffff3c2a7812 */ /* 0x000fc800078ec0ff */
[----:B------:R-:W-:-:S04]  /*7a930*/  PRMT R41, R44, 0x3340, R42 ;  /* 0x000033402c297816 */ /* 0x000fc8000000002a */
[----:B------:R-:W-:Y:S02]  /*7a940*/  PRMT R53, R41, 0x5410, R40 ;  /* 0x0000541029357816 */ /* 0x000fe40000000028 */
[----:B------:R-:W-:Y:S02]  /*7a950*/  SHF.R.U32.HI R41, RZ, 0x8, R45 ;  /* 0x00000008ff297819 */ /* 0x000fe4000001162d */
[----:B------:R-:W-:Y:S02]  /*7a960*/  SHF.R.U32.HI R40, RZ, 0x8, R43 ;  /* 0x00000008ff287819 */ /* 0x000fe4000001162b */
[----:B------:R-:W-:Y:S02]  /*7a970*/  IADD3 R60, P6, R59, R23, RZ ;  /* 0x000000173b3c7210 */ /* 0x000fe40007fde0ff */
[----:B------:R-:W-:Y:S02]  /*7a980*/  LOP3.LUT R41, R41, 0xffff, RZ, 0xc0, !PT ;  /* 0x0000ffff29297812 */ /* 0x000fe400078ec0ff */
[----:B------:R-:W-:-:S02]  /*7a990*/  LOP3.LUT R40, R40, 0xffff, RZ, 0xc0, !PT ;  /* 0x0000ffff28287812 */ /* 0x000fc400078ec0ff */
[----:B------:R-:W-:Y:S02]  /*7a9a0*/  SHF.R.U32.HI R44, RZ, 0x8, R44 ;  /* 0x00000008ff2c7819 */ /* 0x000fe4000001162c */
[----:B------:R-:W-:Y:S01]  /*7a9b0*/  SHF.R.U32.HI R42, RZ, 0x8, R42 ;  /* 0x00000008ff2a7819 */ /* 0x000fe2000001162a */
[----:B------:R-:W-:Y:S01]  /*7a9c0*/  IMAD.X R61, R8, 0x1, R25, P6 ;  /* 0x00000001083d7824 */ /* 0x000fe200030e0619 */
[----:B0-----:R-:W-:Y:S02]  /*7a9d0*/  PRMT R5, R41, 0x3340, R40 ;  /* 0x0000334029057816 */ /* 0x001fe40000000028 */
[----:B------:R-:W-:Y:S02]  /*7a9e0*/  LOP3.LUT R43, R44, 0xffff, RZ, 0xc0, !PT ;  /* 0x0000ffff2c2b7812 */ /* 0x000fe400078ec0ff */
[----:B------:R-:W-:Y:S02]  /*7a9f0*/  LOP3.LUT R42, R42, 0xffff, RZ, 0xc0, !PT ;  /* 0x0000ffff2a2a7812 */ /* 0x000fe400078ec0ff */
[----:B------:R-:W-:Y:S01]  /*7aa00*/  IADD3 R40, P6, R59, R26, RZ ;  /* 0x0000001a3b287210 */ /* 0x000fe20007fde0ff */
[----:B------:R-:W-:Y:S01]  /*7aa10*/  STL [R1+0x2c94], R55 ;  /* 0x002c943701007387 */ /* 0x000fe20000100800 */
[----:B-1----:R-:W-:-:S03]  /*7aa20*/  PRMT R2, R43, 0x3340, R42 ;  /* 0x000033402b027816 */ /* 0x002fc6000000002a */
[----:B------:R-:W-:Y:S01]  /*7aa30*/  STL [R1+0x2c98], R53 ;  /* 0x002c983501007387 */ /* 0x000fe20000100800 */
[----:B------:R-:W-:-:S03]  /*7aa40*/  IMAD.X R41, R8, 0x1, R29, P6 ;  /* 0x0000000108297824 */ /* 0x000fc600030e061d */
[----:B------:R0:W-:Y:S04]  /*7aa50*/  STL.64 [R1+0x498], R60 ;  /* 0x0004983c01007387 */ /* 0x0001e80000100a00 */
[----:B0-----:R-:W4:Y:S04]  /*7aa60*/  LDL.LU R61, [R1+0x394] ;  /* 0x00039400013d7983 */ /* 0x001f280000300800 */
[----:B------:R-:W4:Y:S04]  /*7aa70*/  LDL.LU R60, [R1+0x330] ;  /* 0x00033000013c7983 */ /* 0x000f280000300800 */
[----:B------:R-:W-:Y:S04]  /*7aa80*/  STL [R1+0x288], R5 ;  /* 0x0002880501007387 */ /* 0x000fe80000100800 */
[----:B------:R-:W-:Y:S04]  /*7aa90*/  STL [R1+0x254], R2 ;  /* 0x0002540201007387 */ /* 0x000fe80000100800 */
[----:B------:R0:W-:Y:S02]  /*7aaa0*/  STL.64 [R1+0x4c0], R40 ;  /* 0x0004c02801007387 */ /* 0x0001e40000100a00 */
[----:B0-----:R-:W-:-:S02]  /*7aab0*/  SHF.R.U32.HI R40, RZ, 0x8, R46 ;  /* 0x00000008ff287819 */ /* 0x001fc4000001162e */
[----:B------:R-:W-:Y:S02]  /*7aac0*/  SHF.R.U32.HI R41, RZ, 0x8, R47 ;  /* 0x00000008ff297819 */ /* 0x000fe4000001162f */
[----:B------:R-:W-:Y:S02]  /*7aad0*/  LOP3.LUT R40, R40, 0xffff, RZ, 0xc0, !PT ;  /* 0x0000ffff28287812 */ /* 0x000fe400078ec0ff */
[----:B------:R-:W-:Y:S02]  /*7aae0*/  LOP3.LUT R41, R41, 0xffff, RZ, 0xc0, !PT ;  /* 0x0000ffff29297812 */ /* 0x000fe400078ec0ff */
[--C-:B------:R-:W-:Y:S02]  /*7aaf0*/  PRMT R5, R40, 0x3340, R1.reuse ;  /* 0x0000334028057816 */ /* 0x100fe40000000001 */
[--C-:B------:R-:W-:Y:S02]  /*7ab00*/  PRMT R2, R41, 0x3340, R1.reuse ;  /* 0x0000334029027816 */ /* 0x100fe40000000001 */
[----:B------:R-:W-:Y:S01]  /*7ab10*/  LOP3.LUT R43, R56, 0xffff, RZ, 0xc0, !PT ;  /* 0x0000ffff382b7812 */ /* 0x000fe200078ec0ff */
[----:B------:R0:W-:Y:S04]  /*7ab20*/  STL [R1+0x6c], R5 ;  /* 0x00006c0501007387 */ /* 0x0001e80000100800 */
[----:B------:R1:W-:Y:S04]  /*7ab30*/  STL [R1+0x68], R2 ;  /* 0x0000680201007387 */ /* 0x0003e80000100800 */
[----:B------:R-:W4:Y:S01]  /*7ab40*/  LDL.LU R56, [R1+0x2e94] ;  /* 0x002e940001387983 */ /* 0x000f220000300800 */
[----:B------:R-:W-:-:S02]  /*7ab50*/  PRMT R40, R43, 0x3340, R1 ;  /* 0x000033402b287816 */ /* 0x000fc40000000001 */
[----:B------:R-:W-:Y:S02]  /*7ab60*/  LOP3.LUT R47, R0, 0xffff, RZ, 0xc0, !PT ;  /* 0x0000ffff002f7812 */ /* 0x000fe400078ec0ff */
[----:B--2---:R-:W-:Y:S02]  /*7ab70*/  LOP3.LUT R44, R4, 0xffff, RZ, 0xc0, !PT ;  /* 0x0000ffff042c7812 */ /* 0x004fe400078ec0ff */
[----:B------:R-:W-:Y:S02]  /*7ab80*/  IADD3 R4, P6, R59, R27, RZ ;  /* 0x0000001b3b047210 */ /* 0x000fe40007fde0ff */
[----:B---3--:R-:W-:-:S04]  /*7ab90*/  LOP3.LUT R42, R48, 0xffff, RZ, 0xc0, !PT ;  /* 0x0000ffff302a7812 */ /* 0x008fc800078ec0ff */
[----:B------:R-:W-:Y:S01]  /*7aba0*/  PRMT R41, R44, 0x3340, R42 ;  /* 0x000033402c297816 */ /* 0x000fe2000000002a */
[----:B0-----:R-:W-:-:S03]  /*7abb0*/  IMAD.X R5, R8, 0x1, R31, P6 ;  /* 0x0000000108057824 */ /* 0x001fc600030e061f */
[----:B-1----:R-:W-:Y:S02]  /*7abc0*/  PRMT R2, R41, 0x5410, R40 ;  /* 0x0000541029027816 */ /* 0x002fe40000000028 */
[----:B------:R-:W-:Y:S02]  /*7abd0*/  SHF.R.U32.HI R41, RZ, 0x8, R44 ;  /* 0x00000008ff297819 */ /* 0x000fe4000001162c */
[----:B------:R-:W-:Y:S02]  /*7abe0*/  SHF.R.U32.HI R40, RZ, 0x8, R42 ;  /* 0x00000008ff287819 */ /* 0x000fe4000001162a */
[----:B------:R-:W-:Y:S02]  /*7abf0*/  SHF.R.U32.HI R42, RZ, 0x8, R43 ;  /* 0x00000008ff2a7819 */ /* 0x000fe4000001162b */
[----:B------:R-:W-:Y:S02]  /*7ac00*/  LOP3.LUT R41, R41, 0xffff, RZ, 0xc0, !PT ;  /* 0x0000ffff29297812 */ /* 0x000fe400078ec0ff */
[----:B------:R-:W-:Y:S01]  /*7ac10*/  LOP3.LUT R40, R40, 0xffff, RZ, 0xc0, !PT ;  /* 0x0000ffff28287812 */ /* 0x000fe200078ec0ff */
[----:B------:R0:W-:Y:S01]  /*7ac20*/  STL [R1+0x1ec], R2 ;  /* 0x0001ec0201007387 */ /* 0x0001e20000100800 */
[----:B------:R-:W-:-:S03]  /*7ac30*/  LOP3.LUT R42, R42, 0xffff, RZ, 0xc0, !PT ;  /* 0x0000ffff2a2a7812 */ /* 0x000fc600078ec0ff */
[----:B------:R1:W-:Y:S01]  /*7ac40*/  STL.64 [R1+0x490], R4 ;  /* 0x0004900401007387 */ /* 0x0003e20000100a00 */
[----:B0-----:R-:W-:Y:S02]  /*7ac50*/  PRMT R2, R42, 0x3340, R1 ;  /* 0x000033402a027816 */ /* 0x001fe40000000001 */
[----:B-1----:R-:W-:-:S05]  /*7ac60*/  PRMT R4, R41, 0x3340, R40 ;  /* 0x0000334029047816 */ /* 0x002fca0000000028 */
[----:B------:R0:W-:Y:S04]  /*7ac70*/  STL [R1+0x244], R4 ;  /* 0x0002440401007387 */ /* 0x0001e80000100800 */
[----:B------:R1:W-:Y:S04]  /*7ac80*/  STL [R1+0x64], R2 ;  /* 0x0000640201007387 */ /* 0x0003e80000100800 */
[----:B------:R-:W2:Y:S01]  /*7ac90*/  LDL.LU R0, [R1+0x2e90] ;  /* 0x002e900001007983 */ /* 0x000ea20000300800 */
[----:B----4-:R-:W-:-:S03]  /*7aca0*/  LOP3.LUT R43, R56, 0xffff, RZ, 0xc0, !PT ;  /* 0x0000ffff382b7812 */ /* 0x010fc600078ec0ff */
[----:B------:R-:W3:Y:S04]  /*7acb0*/  LDL.LU R56, [R1+0x2e8c] ;  /* 0x002e8c0001387983 */ /* 0x000ee80000300800 */
[----:B0-----:R-:W4:Y:S04]  /*7acc0*/  LDL.LU R4, [R1+0x2688] ;  /* 0x0026880001047983 */ /* 0x001f280000300800 */
[----:B------:R-:W2:Y:S01]  /*7acd0*/  LDL.LU R48, [R1+0x510] ;  /* 0x0005100001307983 */ /* 0x000ea20000300800 */
[----:B------:R-:W-:-:S03]  /*7ace0*/  LOP3.LUT R45, R61, 0xffff, RZ, 0xc0, !PT ;  /* 0x0000ffff3d2d7812 */ /* 0x000fc600078ec0ff */
[----:B------:R-:W4:Y:S01]  /*7acf0*/  LDL.LU R61, [R1+0x5d4] ;  /* 0x0005d400013d7983 */ /* 0x000f220000300800 */
[----:B------:R-:W-:-:S03]  /*7ad00*/  LOP3.LUT R44, R60, 0xffff, RZ, 0xc0, !PT ;  /* 0x0000ffff3c2c7812 */ /* 0x000fc600078ec0ff */
[----:B------:R-:W4:Y:S01]  /*7ad10*/  LDL.LU R60, [R1+0x410] ;  /* 0x00041000013c7983 */ /* 0x000f220000300800 */
[----:B------:R-:W-:Y:S02]  /*7ad20*/  PRMT R40, R47, 0x3340, R1 ;  /* 0x000033402f287816 */ /* 0x000fe40000000001 */
[----:B------:R-:W-:Y:S02]  /*7ad30*/  PRMT R41, R45, 0x3340, R43 ;  /* 0x000033402d297816 */ /* 0x000fe4000000002b */
[----:B------:R-:W-:Y:S02]  /*7ad40*/  LOP3.LUT R46, R6, 0xffff, RZ, 0xc0, !PT ;  /* 0x0000ffff062e7812 */ /* 0x000fe400078ec0ff */
[----:B------:R-:W-:Y:S02]  /*7ad50*/  LOP3.LUT R42, R3, 0xffff, RZ, 0xc0, !PT ;  /* 0x0000ffff032a7812 */ /* 0x000fe400078ec0ff */
[----:B------:R-:W-:Y:S02]  /*7ad60*/  PRMT R6, R41, 0x5410, R40 ;  /* 0x0000541029067816 */ /* 0x000fe40000000028 */
[----:B------:R-:W-:-:S02]  /*7ad70*/  PRMT R40, R46, 0x3340, R1 ;  /* 0x000033402e287816 */ /* 0x000fc40000000001 */
[----:B------:R-:W-:Y:S02]  /*7ad80*/  PRMT R41, R44, 0x3340, R42 ;  /* 0x000033402c297816 */ /* 0x000fe4000000002a */
[----:B------:R-:W-:Y:S02]  /*7ad90*/  IADD3 R52, P6, R59, R28, RZ ;  /* 0x0000001c3b347210 */ /* 0x000fe40007fde0ff */
[----:B------:R-:W-:Y:S02]  /*7ada0*/  PRMT R3, R41, 0x5410, R40 ;  /* 0x0000541029037816 */ /* 0x000fe40000000028 */
[----:B------:R-:W-:Y:S02]  /*7adb0*/  SHF.R.U32.HI R41, RZ, 0x8, R45 ;  /* 0x00000008ff297819 */ /* 0x000fe4000001162d */
[----:B------:R-:W-:Y:S02]  /*7adc0*/  SHF.R.U32.HI R40, RZ, 0x8, R43 ;  /* 0x00000008ff287819 */ /* 0x000fe4000001162b */
[----:B------:R-:W-:-:S02]  /*7add0*/  SHF.R.U32.HI R44, RZ, 0x8, R44 ;  /* 0x00000008ff2c7819 */ /* 0x000fc4000001162c */
[----:B------:R-:W-:Y:S01]  /*7ade0*/  SHF.R.U32.HI R42, RZ, 0x8, R42 ;  /* 0x00000008ff2a7819 */ /* 0x000fe2000001162a */
[----:B------:R-:W-:Y:S01]  /*7adf0*/  IMAD.X R53, R8, 0x1, R32, P6 ;  /* 0x0000000108357824 */ /* 0x000fe200030e0620 */
[----:B------:R-:W-:Y:S02]  /*7ae00*/  LOP3.LUT R41, R41, 0xffff, RZ, 0xc0, !PT ;  /* 0x0000ffff29297812 */ /* 0x000fe400078ec0ff */
[----:B------:R-:W-:Y:S01]  /*7ae10*/  LOP3.LUT R40, R40, 0xffff, RZ, 0xc0, !PT ;  /* 0x0000ffff28287812 */ /* 0x000fe200078ec0ff */
[----:B------:R0:W-:Y:S01]  /*7ae20*/  STL [R1+0x2d94], R6 ;  /* 0x002d940601007387 */ /* 0x0001e20000100800 */
[----:B------:R-:W-:Y:S02]  /*7ae30*/  LOP3.LUT R43, R44, 0xffff, RZ, 0xc0, !PT ;  /* 0x0000ffff2c2b7812 */ /* 0x000fe400078ec0ff */
[----:B------:R-:W-:Y:S02]  /*7ae40*/  LOP3.LUT R42, R42, 0xffff, RZ, 0xc0, !PT ;  /* 0x0000ffff2a2a7812 */ /* 0x000fe400078ec0ff */
[----:B-1----:R-:W-:Y:S01]  /*7ae50*/  IADD3 R2, P6, R59, R30, RZ ;  /* 0x0000001e3b027210 */ /* 0x002fe20007fde0ff */
[----:B------:R1:W-:Y:S01]  /*7ae60*/  STL [R1+0x2db8], R3 ;  /* 0x002db80301007387 */ /* 0x0003e20000100800 */
[----:B------:R-:W-:-:S02]  /*7ae70*/  PRMT R5, R43, 0x3340, R42 ;  /* 0x000033402b057816 */ /* 0x000fc4000000002a */
[----:B0-----:R-:W-:Y:S02]  /*7ae80*/  PRMT R6, R41, 0x3340, R40 ;  /* 0x0000334029067816 */ /* 0x001fe40000000028 */
[----:B------:R-:W-:Y:S01]  /*7ae90*/  SHF.R.U32.HI R40, RZ, 0x8, R46 ;  /* 0x00000008ff287819 */ /* 0x000fe2000001162e */
[----:B------:R-:W-:Y:S01]  /*7aea0*/  STL.64 [R1+0x488], R52 ;  /* 0x0004883401007387 */ /* 0x000fe20000100a00 */
[----:B------:R-:W-:Y:S01]  /*7aeb0*/  SHF.R.U32.HI R41, RZ, 0x8, R47 ;  /* 0x00000008ff297819 */ /* 0x000fe2000001162f */
[----:B-1----:R-:W-:Y:S01]  /*7aec0*/  IMAD.X R3, R8, 0x1, R33, P6 ;  /* 0x0000000108037824 */ /* 0x002fe200030e0621 */
[----:B------:R-:W-:Y:S01]  /*7aed0*/  LOP3.LUT R40, R40, 0xffff, RZ, 0xc0, !PT ;  /* 0x0000ffff28287812 */ /* 0x000fe200078ec0ff */
[----:B------:R-:W-:Y:S01]  /*7aee0*/  STL [R1+0x214], R6 ;  /* 0x0002140601007387 */ /* 0x000fe20000100800 */
[----:B------:R-:W-:-:S03]  /*7aef0*/  LOP3.LUT R41, R41, 0xffff, RZ, 0xc0, !PT ;  /* 0x0000ffff29297812 */ /* 0x000fc600078ec0ff */
[----:B------:R-:W-:Y:S04]  /*7af00*/  STL [R1+0x210], R5 ;  /* 0x0002100501007387 */ /* 0x000fe80000100800 */
[----:B------:R0:W-:Y:S01]  /*7af10*/  STL.64 [R1+0x480], R2 ;  /* 0x0004800201007387 */ /* 0x0001e20000100a00 */
[----:B------:R-:W-:Y:S02]  /*7af20*/  LOP3.LUT R46, R7, 0xffff, RZ, 0xc0, !PT ;  /* 0x0000ffff072e7812 */ /* 0x000fe400078ec0ff */
[--C-:B0-----:R-:W-:Y:S02]  /*7af30*/  PRMT R2, R40, 0x3340, R1.reuse ;  /* 0x0000334028027816 */ /* 0x101fe40000000001 */
[----:B------:R-:W-:-:S03]  /*7af40*/  PRMT R3, R41, 0x3340, R1 ;  /* 0x0000334029037816 */ /* 0x000fc60000000001 */
[----:B------:R2:W-:Y:S04]  /*7af50*/  STL [R1+0x5c], R2 ;  /* 0x00005c0201007387 */ /* 0x0005e80000100800 */
[----:B------:R-:W-:Y:S04]  /*7af60*/  STL [R1+0x60], R3 ;  /* 0x0000600301007387 */ /* 0x000fe80000100800 */
[----:B------:R-:W4:Y:S01]  /*7af70*/  LDL.LU R7, [R1+0x2e88] ;  /* 0x002e880001077983 */ /* 0x000f220000300800 */
[----:B---3--:R-:W-:Y:S02]  /*7af80*/  LOP3.LUT R42, R56, 0xffff, RZ, 0xc0, !PT ;  /* 0x0000ffff382a7812 */ /* 0x008fe400078ec0ff */
[----:B--2---:R-:W-:-:S05]  /*7af90*/  LOP3.LUT R2, R48, 0xffff, RZ, 0xc0, !PT ;  /* 0x0000ffff30027812 */ /* 0x004fca00078ec0ff */
[----:B------:R0:W-:Y:S04]  /*7afa0*/  STL [R1+0x270], R2 ;  /* 0x0002700201007387 */ /* 0x0001e80000100800 */
[----:B------:R-:W2:Y:S01]  /*7afb0*/  LDL.LU R56, [R1+0x2e84] ;  /* 0x002e840001387983 */ /* 0x000ea20000300800 */
[----:B----4-:R-:W-:Y:S02]  /*7afc0*/  LOP3.LUT R45, R4, 0xffff, RZ, 0xc0, !PT ;  /* 0x0000ffff042d7812 */ /* 0x010fe400078ec0ff */
[----:B------:R-:W-:Y:S02]  /*7afd0*/  LOP3.LUT R44, R61, 0xffff, RZ, 0xc0, !PT ;  /* 0x0000ffff3d2c7812 */ /* 0x000fe400078ec0ff */
[----:B------:R-:W-:Y:S02]  /*7afe0*/  PRMT R40, R2, 0x3340, R1 ;  /* 0x0000334002287816 */ /* 0x000fe40000000001 */
[----:B------:R-:W-:-:S02]  /*7aff0*/  PRMT R41, R45, 0x3340, R44 ;  /* 0x000033402d297816 */ /* 0x000fc4000000002c */
[----:B------:R-:W-:Y:S02]  /*7b000*/  LOP3.LUT R43, R60, 0xffff, RZ, 0xc0, !PT ;  /* 0x0000ffff3c2b7812 */ /* 0x000fe400078ec0ff */
[----:B------:R-:W-:Y:S02]  /*7b010*/  PRMT R6, R41, 0x5410, R40 ;  /* 0x0000541029067816 */ /* 0x000fe40000000028 */
[----:B------:R-:W-:Y:S02]  /*7b020*/  PRMT R40, R46, 0x3340, R1 ;  /* 0x000033402e287816 */ /* 0x000fe40000000001 */
[----:B------:R-:W-:Y:S02]  /*7b030*/  PRMT R41, R43, 0x3340, R42 ;  /* 0x000033402b297816 */ /* 0x000fe4000000002a */
[----:B0-----:R-:W-:Y:S02]  /*7b040*/  IADD3 R2, P6, R59, R34, RZ ;  /* 0x000000223b027210 */ /* 0x001fe40007fde0ff */
[----:B------:R-:W-:-:S02]  /*7b050*/  PRMT R55, R41, 0x5410, R40 ;  /* 0x0000541029377816 */ /* 0x000fc40000000028 */
[----:B------:R-:W-:Y:S02]  /*7b060*/  SHF.R.U32.HI R41, RZ, 0x8, R45 ;  /* 0x00000008ff297819 */ /* 0x000fe4000001162d */
[----:B------:R-:W-:Y:S01]  /*7b070*/  SHF.R.U32.HI R40, RZ, 0x8, R44 ;  /* 0x00000008ff287819 */ /* 0x000fe2000001162c */
[----:B------:R-:W-:Y:S01]  /*7b080*/  IMAD.X R3, R8, 0x1, R36, P6 ;  /* 0x0000000108037824 */ /* 0x000fe200030e0624 */
[----:B------:R-:W-:Y:S02]  /*7b090*/  LOP3.LUT R41, R41, 0xffff, RZ, 0xc0, !PT ;  /* 0x0000ffff29297812 */ /* 0x000fe400078ec0ff */
[----:B------:R-:W-:Y:S01]  /*7b0a0*/  LOP3.LUT R40, R40, 0xffff, RZ, 0xc0, !PT ;  /* 0x0000ffff28287812 */ /* 0x000fe200078ec0ff */
[----:B------:R-:W-:Y:S01]  /*7b0b0*/  STL [R1+0x2dbc], R6 ;  /* 0x002dbc0601007387 */ /* 0x000fe20000100800 */
[----:B------:R-:W-:-:S03]  /*7b0c0*/  SHF.R.U32.HI R43, RZ, 0x8, R43 ;  /* 0x00000008ff2b7819 */ /* 0x000fc6000001162b */
[----:B------:R0:W-:Y:S01]  /*7b0d0*/  STL.64 [R1+0x4b0], R2 ;  /* 0x0004b00201007387 */ /* 0x0001e20000100a00 */
[----:B------:R-:W-:Y:S02]  /*7b0e0*/  SHF.R.U32.HI R42, RZ, 0x8, R42 ;  /* 0x00000008ff2a7819 */ /* 0x000fe4000001162a */
[----:B------:R-:W-:Y:S01]  /*7b0f0*/  LOP3.LUT R43, R43, 0xffff, RZ, 0xc0, !PT ;  /* 0x0000ffff2b2b7812 */ /* 0x000fe200078ec0ff */
[----:B------:R-:W3:Y:S01]  /*7b100*/  LDL.LU R4, [R1+0x340] ;  /* 0x0003400001047983 */ /* 0x000ee20000300800 */
[----:B------:R-:W-:Y:S02]  /*7b110*/  LOP3.LUT R42, R42, 0xffff, RZ, 0xc0, !PT ;  /* 0x0000ffff2a2a7812 */ /* 0x000fe400078ec0ff */
[----:B0-----:R-:W-:-:S05]  /*7b120*/  PRMT R2, R41, 0x3340, R40 ;  /* 0x0000334029027816 */ /* 0x001fca0000000028 */
[----:B------:R0:W-:Y:S01]  /*7b130*/  STL [R1+0x20c], R2 ;  /* 0x00020c0201007387 */ /* 0x0001e20000100800 */
[----:B------:R-:W-:-:S03]  /*7b140*/  PRMT R5, R43, 0x3340, R42 ;  /* 0x000033402b057816 */ /* 0x000fc6000000002a */
[----:B------:R-:W4:Y:S01]  /*7b150*/  LDL R60, [R1+0xc] ;  /* 0x00000c00013c7983 */ /* 0x000f220000100800 */
[----:B0-----:R-:W-:-:S03]  /*7b160*/  IADD3 R2, P6, R59, R35, RZ ;  /* 0x000000233b027210 */ /* 0x001fc60007fde0ff */
[----:B------:R-:W-:Y:S02]  /*7b170*/  STL [R1+0x38], R5 ;  /* 0x0000380501007387 */ /* 0x000fe40000100800 */
[----:B------:R-:W-:Y:S02]  /*7b180*/  IMAD.X R3, R8, 0x1, R38, P6 ;  /* 0x0000000108037824 */ /* 0x000fe400030e0626 */
[----:B------:R-:W-:Y:S04]  /*7b190*/  STL.64 [R1+0x2e68], R34 ;  /* 0x002e682201007387 */ /* 0x000fe80000100a00 */
[----:B------:R0:W-:Y:S01]  /*7b1a0*/  STL.64 [R1+0x4a8], R2 ;  /* 0x0004a80201007387 */ /* 0x0001e20000100a00 */
[----:B------:R-:W-:Y:S02]  /*7b1b0*/  LOP3.LUT R41, R50, 0xffff, RZ, 0xc0, !PT ;  /* 0x0000ffff32297812 */ /* 0x000fe400078ec0ff */
[----:B0-----:R-:W-:-:S05]  /*7b1c0*/  IADD3 R2, P6, R59, R37, RZ ;  /* 0x000000253b027210 */ /* 0x001fca0007fde0ff */
[----:B------:R-:W-:Y:S01]  /*7b1d0*/  IMAD.X R3, R8, 0x1, R39, P6 ;  /* 0x0000000108037824 */ /* 0x000fe200030e0627 */
[----:B------:R-:W-:Y:S02]  /*7b1e0*/  SHF.R.U32.HI R8, RZ, 0x8, R46 ;  /* 0x00000008ff087819 */ /* 0x000fe4000001162e */
[----:B------:R-:W-:Y:S02]  /*7b1f0*/  LOP3.LUT R42, R7, 0xffff, RZ, 0xc0, !PT ;  /* 0x0000ffff072a7812 */ /* 0x000fe400078ec0ff */
[----:B------:R-:W-:Y:S01]  /*7b200*/  LOP3.LUT R8, R8, 0xffff, RZ, 0xc0, !PT ;  /* 0x0000ffff08087812 */ /* 0x000fe200078ec0ff */
[----:B------:R0:W-:Y:S01]  /*7b210*/  STL.64 [R1+0x4b8], R2 ;  /* 0x0004b80201007387 */ /* 0x0001e20000100a00 */
[----:B------:R-:W-:Y:S02]  /*7b220*/  SHF.R.U32.HI R61, RZ, 0x8, R41 ;  /* 0x00000008ff3d7819 */ /* 0x000fe40000011629 */
[--C-:B0-----:R-:W-:Y:S02]  /*7b230*/  PRMT R2, R8, 0x3340, R1.reuse ;  /* 0x0000334008027816 */ /* 0x101fe40000000001 */
[----:B------:R-:W-:-:S02]  /*7b240*/  PRMT R8, R41, 0x3340, R1 ;  /* 0x0000334029087816 */ /* 0x000fc40000000001 */
[----:B------:R-:W-:Y:S01]  /*7b250*/  LOP3.LUT R61, R61, 0xffff, RZ, 0xc0, !PT ;  /* 0x0000ffff3d3d7812 */ /* 0x000fe200078ec0ff */
[----:B------:R0:W-:Y:S03]  /*7b260*/  STL [R1], R2 ;  /* 0x0000000201007387 */ /* 0x0001e60000100800 */
[----:B------:R-:W-:Y:S01]  /*7b270*/  PRMT R61, R61, 0x3340, R1 ;  /* 0x000033403d3d7816 */ /* 0x000fe20000000001 */
[----:B------:R-:W4:Y:S04]  /*7b280*/  LDL.LU R48, [R1+0x344] ;  /* 0x0003440001307983 */ /* 0x000f280000300800 */
[----:B------:R-:W4:Y:S04]  /*7b290*/  LDL.LU R59, [R1+0x1c4] ;  /* 0x0001c400013b7983 */ /* 0x000f280000300800 */
[----:B------:R-:W4:Y:S01]  /*7b2a0*/  LDL.LU R7, [R1+0x26a8] ;  /* 0x0026a80001077983 */ /* 0x000f220000300800 */
[----:B------:R-:W-:-:S03]  /*7b2b0*/  LOP3.LUT R41, R57, 0xffff, RZ, 0xc0, !PT ;  /* 0x0000ffff39297812 */ /* 0x000fc600078ec0ff */
[----:B------:R-:W4:Y:S01]  /*7b2c0*/  LDL.LU R50, [R1+0x5e0] ;  /* 0x0005e00001327983 */ /* 0x000f220000300800 */
[----:B--2---:R-:W-:-:S04]  /*7b2d0*/  LOP3.LUT R43, R56, 0xffff, RZ, 0xc0, !PT ;  /* 0x0000ffff382b7812 */ /* 0x004fc800078ec0ff */
[----:B------:R-:W-:-:S04]  /*7b2e0*/  PRMT R40, R43, 0x3340, R42 ;  /* 0x000033402b287816 */ /* 0x000fc8000000002a */
[----:B------:R-:W-:Y:S02]  /*7b2f0*/  PRMT R56, R40, 0x5410, R8 ;  /* 0x0000541028387816 */ /* 0x000fe40000000008 */
[----:B------:R-:W-:Y:S02]  /*7b300*/  SHF.R.U32.HI R40, RZ, 0x8, R43 ;  /* 0x00000008ff287819 */ /* 0x000fe4000001162b */
[----:B------:R-:W-:Y:S02]  /*7b310*/  SHF.R.U32.HI R8, RZ, 0x8, R42 ;  /* 0x00000008ff087819 */ /* 0x000fe4000001162a */
[----:B------:R-:W-:Y:S02]  /*7b320*/  LOP3.LUT R40, R40, 0xffff, RZ, 0xc0, !PT ;  /* 0x0000ffff28287812 */ /* 0x000fe400078ec0ff */
[----:B------:R-:W-:Y:S01]  /*7b330*/  LOP3.LUT R8, R8, 0xffff, RZ, 0xc0, !PT ;  /* 0x0000ffff08087812 */ /* 0x000fe200078ec0ff */
[----:B------:R-:W-:Y:S03]  /*7b340*/  STL [R1+0x2e28], R56 ;  /* 0x002e283801007387 */ /* 0x000fe60000100800 */
[----:B0-----:R-:W-:Y:S01]  /*7b350*/  PRMT R2, R40, 0x3340, R8 ;  /* 0x0000334028027816 */ /* 0x001fe20000000008 */
[----:B------:R-:W-:Y:S01]  /*7b360*/  STL [R1+0x2e60], R61 ;  /* 0x002e603d01007387 */ /* 0x000fe20000100800 */
[----:B------:R-:W-:-:S03]  /*7b370*/  LOP3.LUT R42, R0, 0xffff, RZ, 0xc0, !PT ;  /* 0x0000ffff002a7812 */ /* 0x000fc600078ec0ff */
[----:B------:R0:W-:Y:S04]  /*7b380*/  STL [R1+0x20], R2 ;  /* 0x0000200201007387 */ /* 0x0001e80000100800 */
[----:B------:R-:W2:Y:S04]  /*7b390*/  LDL.LU R57, [R1+0x2e80] ;  /* 0x002e800001397983 */ /* 0x000ea80000300800 */
[----:B------:R-:W2:Y:S01]  /*7b3a0*/  LDL.LU R0, [R1+0x2e7c] ;  /* 0x002e7c0001007983 */ /* 0x000ea20000300800 */
[----:B---3--:R-:W-:Y:S02]  /*7b3b0*/  LOP3.LUT R43, R4, 0xffff, RZ, 0xc0, !PT ;  /* 0x0000ffff042b7812 */ /* 0x008fe400078ec0ff */
[----:B------:R-:W-:-:S02]  /*7b3c0*/  PRMT R8, R41, 0x3340, R1 ;  /* 0x0000334029087816 */ /* 0x000fc40000000001 */
[----:B------:R-:W-:-:S04]  /*7b3d0*/  PRMT R40, R43, 0x3340, R42 ;  /* 0x000033402b287816 */ /* 0x000fc8000000002a */
[----:B------:R-:W-:Y:S02]  /*7b3e0*/  PRMT R6, R40, 0x5410, R8 ;  /* 0x0000541028067816 */ /* 0x000fe40000000008 */
[----:B------:R-:W-:Y:S02]  /*7b3f0*/  SHF.R.U32.HI R43, RZ, 0x8, R43 ;  /* 0x00000008ff2b7819 */ /* 0x000fe4000001162b */
[----:B------:R-:W-:Y:S02]  /*7b400*/  SHF.R.U32.HI R40, RZ, 0x8, R42 ;  /* 0x00000008ff287819 */ /* 0x000fe4000001162a */
[----:B----4-:R-:W-:Y:S02]  /*7b410*/  SHF.R.S32.HI R8, RZ, 0x1f, R60 ;  /* 0x0000001fff087819 */ /* 0x010fe4000001143c */
[----:B0-----:R-:W-:Y:S02]  /*7b420*/  IADD3 R2, P6, R60, R9, RZ ;  /* 0x000000093c027210 */ /* 0x001fe40007fde0ff */
[----:B------:R-:W-:-:S03]  /*7b430*/  SHF.R.U32.HI R47, RZ, 0x8, R41 ;  /* 0x00000008ff2f7819 */ /* 0x000fc60000011629 */
[----:B------:R-:W-:Y:S01]  /*7b440*/  IMAD.X R3, R8, 0x1, R58, P6 ;  /* 0x0000000108037824 */ /* 0x000fe200030e063a */
[----:B------:R-:W-:Y:S02]  /*7b450*/  LOP3.LUT R41, R43, 0xffff, RZ, 0xc0, !PT ;  /* 0x0000ffff2b297812 */ /* 0x000fe400078ec0ff */
[----:B------:R-:W-:Y:S01]  /*7b460*/  LOP3.LUT R40, R40, 0xffff, RZ, 0xc0, !PT ;  /* 0x0000ffff28287812 */ /* 0x000fe200078ec0ff */
[----:B------:R-:W-:Y:S04]  /*7b470*/  STL [R1+0x2e38], R6 ;  /* 0x002e380601007387 */ /* 0x000fe80000100800 */
[----:B------:R0:W-:Y:S04]  /*7b480*/  STL.64 [R1+0x4a0], R2 ;  /* 0x0004a00201007387 */ /* 0x0001e80000100a00 */
[----:B------:R-:W3:Y:S04]  /*7b490*/  LDL.LU R54, [R1+0x26bc] ;  /* 0x0026bc0001367983 */ /* 0x000ee80000300800 */
[----:B------:R-:W4:Y:S01]  /*7b4a0*/  LDL.LU R49, [R1+0x528] ;  /* 0x0005280001317983 */ /* 0x000f220000300800 */
[----:B0-----:R-:W-:-:S05]  /*7b4b0*/  PRMT R2, R41, 0x3340, R40 ;  /* 0x0000334029027816 */ /* 0x001fca0000000028 */
[----:B------:R0:W-:Y:S01]  /*7b4c0*/  STL [R1+0x1c], R2 ;  /* 0x00001c0201007387 */ /* 0x0001e20000100800 */
[----:B------:R-:W-:Y:S02]  /*7b4d0*/  LOP3.LUT R61, R59, 0xffff, RZ, 0xc0, !PT ;  /* 0x0000ffff3b3d7812 */ /* 0x000fe400078ec0ff */
[----:B--2---:R-:W-:Y:S02]  /*7b4e0*/  LOP3.LUT R42, R57, 0xffff, RZ, 0xc0, !PT ;  /* 0x0000ffff392a7812 */ /* 0x004fe400078ec0ff */
[----:B------:R-:W2:Y:S01]  /*7b4f0*/  LDL.LU R57, [R1+0x2e78] ;  /* 0x002e780001397983 */ /* 0x000ea20000300800 */
[----:B------:R-:W-:-:S03]  /*7b500*/  LOP3.LUT R59, R0, 0xffff, RZ, 0xc0, !PT ;  /* 0x0000ffff003b7812 */ /* 0x000fc600078ec0ff */
[----:B------:R-:W2:Y:S01]  /*7b510*/  LDL.LU R0, [R1+0x2e74] ;  /* 0x002e740001007983 */ /* 0x000ea20000300800 */
[----:B------:R-:W-:Y:S02]  /*7b520*/  LOP3.LUT R45, R48, 0xffff, RZ, 0xc0, !PT ;  /* 0x0000ffff302d7812 */ /* 0x000fe400078ec0ff */
[----:B------:R-:W-:Y:S02]  /*7b530*/  PRMT R40, R61, 0x3340, R1 ;  /* 0x000033403d287816 */ /* 0x000fe40000000001 */
[----:B------:R-:W-:Y:S02]  /*7b540*/  PRMT R41, R45, 0x3340, R42 ;  /* 0x000033402d297816 */ /* 0x000fe4000000002a */
[----:B------:R-:W-:Y:S02]  /*7b550*/  LOP3.LUT R44, R7, 0xffff, RZ, 0xc0, !PT ;  /* 0x0000ffff072c7812 */ /* 0x000fe400078ec0ff */
[----:B------:R-:W-:Y:S02]  /*7b560*/  LOP3.LUT R43, R50, 0xffff, RZ, 0xc0, !PT ;  /* 0x0000ffff322b7812 */ /* 0x000fe400078ec0ff */
[----:B------:R-:W-:-:S02]  /*7b570*/  PRMT R48, R41, 0x5410, R40 ;  /* 0x0000541029307816 */ /* 0x000fc40000000028 */
[----:B------:R-:W-:Y:S02]  /*7b580*/  PRMT R40, R59, 0x3340, R1 ;  /* 0x000033403b287816 */ /* 0x000fe40000000001 */
[--C-:B------:R-:W-:Y:S02]  /*7b590*/  PRMT R41, R44, 0x3340, R43.reuse ;  /* 0x000033402c297816 */ /* 0x100fe4000000002b */
[----:B------:R-:W-:Y:S02]  /*7b5a0*/  SHF.R.U32.HI R44, RZ, 0x8, R44 ;  /* 0x00000008ff2c7819 */ /* 0x000fe4000001162c */
[----:B------:R-:W-:Y:S02]  /*7b5b0*/  PRMT R4, R41, 0x5410, R40 ;  /* 0x0000541029047816 */ /* 0x000fe40000000028 */
[----:B------:R-:W-:Y:S02]  /*7b5c0*/  SHF.R.U32.HI R40, RZ, 0x8, R42 ;  /* 0x00000008ff287819 */ /* 0x000fe4000001162a */
[----:B------:R-:W-:-:S02]  /*7b5d0*/  SHF.R.U32.HI R42, RZ, 0x8, R43 ;  /* 0x00000008ff2a7819 */ /* 0x000fc4000001162b */
[----:B0-----:R-:W-:Y:S02]  /*7b5e0*/  IADD3 R2, P6, R60, R10, RZ ;  /* 0x0000000a3c027210 */ /* 0x001fe40007fde0ff */
[----:B------:R-:W-:Y:S02]  /*7b5f0*/  SHF.R.U32.HI R41, RZ, 0x8, R45 ;  /* 0x00000008ff297819 */ /* 0x000fe4000001162d */
[----:B------:R-:W-:Y:S02]  /*7b600*/  LOP3.LUT R43, R44, 0xffff, RZ, 0xc0, !PT ;  /* 0x0000ffff2c2b7812 */ /* 0x000fe400078ec0ff */
[----:B------:R-:W-:Y:S01]  /*7b610*/  LOP3.LUT R42, R42, 0xffff, RZ, 0xc0, !PT ;  /* 0x0000ffff2a2a7812 */ /* 0x000fe200078ec0ff */
[----:B------:R-:W-:Y:S01]  /*7b620*/  STL [R1+0x2e00], R48 ;  /* 0x002e003001007387 */ /* 0x000fe20000100800 */
[----:B------:R-:W-:Y:S01]  /*7b630*/  IMAD.X R3, R8, 0x1, R12, P6 ;  /* 0x0000000108037824 */ /* 0x000fe200030e060c */
[----:B------:R-:W-:Y:S02]  /*7b640*/  LOP3.LUT R41, R41, 0xffff, RZ, 0xc0, !PT ;  /* 0x0000ffff29297812 */ /* 0x000fe400078ec0ff */
[----:B------:R0:W-:Y:S01]  /*7b650*/  STL [R1+0x2e48], R4 ;  /* 0x002e480401007387 */ /* 0x0001e20000100800 */
[----:B------:R-:W-:-:S02]  /*7b660*/  LOP3.LUT R40, R40, 0xffff, RZ, 0xc0, !PT ;  /* 0x0000ffff28287812 */ /* 0x000fc400078ec0ff */
[----:B---3--:R-:W-:Y:S01]  /*7b670*/  LOP3.LUT R44, R54, 0xffff, RZ, 0xc0, !PT ;  /* 0x0000ffff362c7812 */ /* 0x008fe200078ec0ff */
[----:B------:R-:W3:Y:S04]  /*7b680*/  LDL.LU R7, [R1+0x67c] ;  /* 0x00067c0001077983 */ /* 0x000ee80000300800 */
[----:B------:R-:W3:Y:S01]  /*7b690*/  LDL.LU R50, [R1+0x598] ;  /* 0x0005980001327983 */ /* 0x000ee20000300800 */
[----:B0-----:R-:W-:Y:S02]  /*7b6a0*/  PRMT R4, R43, 0x3340, R42 ;  /* 0x000033402b047816 */ /* 0x001fe4000000002a */
[----:B----4-:R-:W-:Y:S01]  /*7b6b0*/  LOP3.LUT R42, R49, 0xffff, RZ, 0xc0, !PT ;  /* 0x0000ffff312a7812 */ /* 0x010fe200078ec0ff */
[----:B------:R0:W-:Y:S01]  /*7b6c0*/  STL.64 [R1+0x4d8], R2 ;  /* 0x0004d80201007387 */ /* 0x0001e20000100a00 */
[----:B------:R-:W-:-:S02]  /*7b6d0*/  IADD3 R34, P6, R60, R11, RZ ;  /* 0x0000000b3c227210 */ /* 0x000fc40007fde0ff */
[----:B------:R-:W-:Y:S02]  /*7b6e0*/  SHF.R.U32.HI R46, RZ, 0x8, R42 ;  /* 0x00000008ff2e7819 */ /* 0x000fe4000001162a */
[----:B0-----:R-:W-:Y:S02]  /*7b6f0*/  PRMT R3, R41, 0x3340, R40 ;  /* 0x0000334029037816 */ /* 0x001fe40000000028 */
[--C-:B------:R-:W-:Y:S02]  /*7b700*/  PRMT R40, R42, 0x3340, R1.reuse ;  /* 0x000033402a287816 */ /* 0x100fe40000000001 */
[----:B------:R-:W-:Y:S02]  /*7b710*/  LOP3.LUT R47, R47, 0xffff, RZ, 0xc0, !PT ;  /* 0x0000ffff2f2f7812 */ /* 0x000fe400078ec0ff */
[----:B------:R-:W-:Y:S01]  /*7b720*/  LOP3.LUT R46, R46, 0xffff, RZ, 0xc0, !PT ;  /* 0x0000ffff2e2e7812 */ /* 0x000fe200078ec0ff */
[----:B------:R-:W-:Y:S01]  /*7b730*/  IMAD.X R35, R8, 0x1, R14, P6 ;  /* 0x0000000108237824 */ /* 0x000fe200030e060e */
[----:B------:R-:W-:-:S02]  /*7b740*/  PRMT R47, R47, 0x3340, R1 ;  /* 0x000033402f2f7816 */ /* 0x000fc40000000001 */
[----:B------:R-:W-:Y:S02]  /*7b750*/  PRMT R46, R46, 0x3340, R1 ;  /* 0x000033402e2e7816 */ /* 0x000fe40000000001 */
[----:B--2---:R-:W-:-:S04]  /*7b760*/  LOP3.LUT R43, R0, 0xffff, RZ, 0xc0, !PT ;  /* 0x0000ffff002b7812 */ /* 0x004fc800078ec0ff */
[----:B------:R-:W-:-:S04]  /*7b770*/  PRMT R41, R44, 0x3340, R43 ;  /* 0x000033402c297816 */ /* 0x000fc8000000002b */
[----:B------:R-:W-:-:S05]  /*7b780*/  PRMT R0, R41, 0x5410, R40 ;  /* 0x0000541029007816 */ /* 0x000fca0000000028 */
[----:B------:R-:W-:Y:S04]  /*7b790*/  STL [R1+0x2e4c], R0 ;  /* 0x002e4c0001007387 */ /* 0x000fe80000100800 */
[----:B------:R0:W-:Y:S01]  /*7b7a0*/  STL.64 [R1+0x2e50], R10 ;  /* 0x002e500a01007387 */ /* 0x0001e20000100a00 */
[----:B------:R-:W-:-:S03]  /*7b7b0*/  LOP3.LUT R45, R57, 0xffff, RZ, 0xc0, !PT ;  /* 0x0000ffff392d7812 */ /* 0x000fc600078ec0ff */
[----:B0-----:R-:W2:Y:S04]  /*7b7c0*/  LDL.LU R11, [R1+0xc] ;  /* 0x00000c00010b7983 */ /* 0x001ea80000300800 */
[----:B------:R-:W4:Y:S04]  /*7b7d0*/  LDL.LU R49, [R1+0x26b8] ;  /* 0x0026b80001317983 */ /* 0x000f280000300800 */
[----:B------:R-:W4:Y:S04]  /*7b7e0*/  LDL.LU R60, [R1+0x50c] ;  /* 0x00050c00013c7983 */ /* 0x000f280000300800 */
[----:B------:R-:W-:Y:S04]  /*7b7f0*/  STL.64 [R1+0x4d0], R34 ;  /* 0x0004d02201007387 */ /* 0x000fe80000100a00 */
[----:B------:R-:W-:Y:S04]  /*7b800*/  STL.64 [R1+0x2e58], R46 ;  /* 0x002e582e01007387 */ /* 0x000fe80000100a00 */
[----:B------:R-:W4:Y:S01]  /*7b810*/  LDL.LU R57, [R1+0x2e70] ;  /* 0x002e700001397983 */ /* 0x000f220000300800 */
[----:B------:R-:W-:-:S02]  /*7b820*/  SHF.R.U32.HI R41, RZ, 0x8, R44 ;  /* 0x00000008ff297819 */ /* 0x000fc4000001162c */
[----:B------:R-:W-:Y:S02]  /*7b830*/  SHF.R.U32.HI R40, RZ, 0x8, R43 ;  /* 0x00000008ff287819 */ /* 0x000fe4000001162b */
[----:B------:R-:W-:Y:S02]  /*7b840*/  LOP3.LUT R41, R41, 0xffff, RZ, 0xc0, !PT ;  /* 0x0000ffff29297812 */ /* 0x000fe400078ec0ff */
[----:B------:R-:W-:Y:S02]  /*7b850*/  LOP3.LUT R40, R40, 0xffff, RZ, 0xc0, !PT ;  /* 0x0000ffff28287812 */ /* 0x000fe400078ec0ff */
[----:B---3--:R-:W-:Y:S02]  /*7b860*/  LOP3.LUT R43, R7, 0xffff, RZ, 0xc0, !PT ;  /* 0x0000ffff072b7812 */ /* 0x008fe400078ec0ff */
[----:B------:R-:W-:Y:S02]  /*7b870*/  LOP3.LUT R42, R50, 0xffff, RZ, 0xc0, !PT ;  /* 0x0000ffff322a7812 */ /* 0x000fe400078ec0ff */
[----:B------:R-:W-:-:S02]  /*7b880*/  PRMT R0, R41, 0x3340, R40 ;  /* 0x0000334029007816 */ /* 0x000fc40000000028 */
[----:B------:R-:W-:Y:S02]  /*7b890*/  PRMT R40, R45, 0x3340, R1 ;  /* 0x000033402d287816 */ /* 0x000fe40000000001 */
[----:B------:R-:W-:-:S04]  /*7b8a0*/  PRMT R41, R43, 0x3340, R42 ;  /* 0x000033402b297816 */ /* 0x000fc8000000002a */
[----:B------:R-:W-:Y:S02]  /*7b8b0*/  PRMT R2, R41, 0x5410, R40 ;  /* 0x0000541029027816 */ /* 0x000fe40000000028 */
[----:B------:R-:W-:Y:S02]  /*7b8c0*/  SHF.R.U32.HI R41, RZ, 0x8, R43 ;  /* 0x00000008ff297819 */ /* 0x000fe4000001162b */
[----:B------:R-:W-:Y:S01]  /*7b8d0*/  SHF.R.U32.HI R40, RZ, 0x8, R42 ;  /* 0x00000008ff287819 */ /* 0x000fe2000001162a */
[----:B------:R-:W-:Y:S01]  /*7b8e0*/  STL.64 [R1+0x2e20], R2 ;  /* 0x002e200201007387 */ /* 0x000fe20000100a00 */
[----:B------:R-:W-:Y:S02]  /*7b8f0*/  LOP3.LUT R41, R41, 0xffff, RZ, 0xc0, !PT ;  /* 0x0000ffff29297812 */ /* 0x000fe400078ec0ff */
[----:B------:R-:W-:Y:S01]  /*7b900*/  LOP3.LUT R40, R40, 0xffff, RZ, 0xc0, !PT ;  /* 0x0000ffff28287812 */ /* 0x000fe200078ec0ff */
[----:B------:R-:W3:Y:S04]  /*7b910*/  LDL.LU R53, [R1+0x2764] ;  /* 0x0027640001357983 */ /* 0x000ee80000300800 */
[----:B------:R-:W3:Y:S01]  /*7b920*/  LDL.LU R54, [R1+0x26fc] ;  /* 0x0026fc0001367983 */ /* 0x000ee20000300800 */
[----:B------:R-:W-:-:S02]  /*7b930*/  PRMT R50, R41, 0x3340, R40 ;  /* 0x0000334029327816 */ /* 0x000fc40000000028 */
[----:B--2---:R-:W-:-:S05]  /*7b940*/  IADD3 R6, P6, R11, R13, RZ ;  /* 0x0000000d0b067210 */ /* 0x004fca0007fde0ff */
[----:B------:R-:W-:Y:S01]  /*7b950*/  IMAD.X R7, R8, 0x1, R15, P6 ;  /* 0x0000000108077824 */ /* 0x000fe200030e060f */
[----:B----4-:R-:W-:Y:S02]  /*7b960*/  LOP3.LUT R43, R49, 0xffff, RZ, 0xc0, !PT ;  /* 0x0000ffff312b7812 */ /* 0x010fe400078ec0ff */
[----:B------:R-:W-:Y:S02]  /*7b970*/  LOP3.LUT R10, R60, 0xffff, RZ, 0xc0, !PT ;  /* 0x0000ffff3c0a7812 */ /* 0x000fe400078ec0ff */
[----:B------:R0:W-:Y:S02]  /*7b980*/  STL.64 [R1+0x4f8], R6 ;  /* 0x0004f80601007387 */ /* 0x0001e40000100a00 */
[----:B------:R-:W-:Y:S02]  /*7b990*/  PRMT R40, R10, 0x3340, R1 ;  /* 0x000033400a287816 */ /* 0x000fe40000000001 */
[----:B------:R-:W-:Y:S01]  /*7b9a0*/  LOP3.LUT R42, R57, 0xffff, RZ, 0xc0, !PT ;  /* 0x0000ffff392a7812 */ /* 0x000fe200078ec0ff */
[----:B0-----:R-:W2:Y:S03]  /*7b9b0*/  LDL.LU R7, [R1+0x2728] ;  /* 0x0027280001077983 */ /* 0x001ea60000300800 */
[----:B------:R-:W-:-:S04]  /*7b9c0*/  PRMT R41, R43, 0x3340, R42 ;  /* 0x000033402b297816 */ /* 0x000fc8000000002a */
[----:B------:R-:W-:-:S05]  /*7b9d0*/  PRMT R5, R41, 0x5410, R40 ;  /* 0x0000541029057816 */ /* 0x000fca0000000028 */
[----:B------:R0:W-:Y:S01]  /*7b9e0*/  STL [R1+0x158], R5 ;  /* 0x0001580501007387 */ /* 0x0001e20000100800 */
[----:B------:R-:W-:-:S03]  /*7b9f0*/  IADD3 R2, P6, R11, R16, RZ ;  /* 0x000000100b027210 */ /* 0x000fc60007fde0ff */
[----:B0-----:R-:W4:Y:S04]  /*7ba00*/  LDL.LU R5, [R1+0x276c] ;  /* 0x00276c0001057983 */ /* 0x001f280000300800 */
[----:B------:R-:W4:Y:S04]  /*7ba10*/  LDL.LU R52, [R1+0x2704] ;  /* 0x0027040001347983 */ /* 0x000f280000300800 */
[----:B------:R-:W4:Y:S01]  /*7ba20*/  LDL.LU R51, [R1+0x2738] ;  /* 0x0027380001337983 */ /* 0x000f220000300800 */
[----:B------:R-:W-:-:S05]  /*7ba30*/  IMAD.X R3, R8, 0x1, R19, P6 ;  /* 0x0000000108037824 */ /* 0x000fca00030e0613 */
[----:B------:R0:W-:Y:S04]  /*7ba40*/  STL.64 [R1+0x4f0], R2 ;  /* 0x0004f00201007387 */ /* 0x0001e80000100a00 */
[----:B------:R-:W4:Y:S04]  /*7ba50*/  LDL.LU R60, [R1+0x275c] ;  /* 0x00275c00013c7983 */ /* 0x000f280000300800 */
[----:B------:R-:W4:Y:S04]  /*7ba60*/  LDL.LU R49, [R1+0x26f8] ;  /* 0x0026f80001317983 */ /* 0x000f280000300800 */
[----:B------:R-:W4:Y:S01]  /*7ba70*/  LDL.LU R57, [R1+0x2724] ;  /* 0x0027240001397983 */ /* 0x000f220000300800 */
[----:B------:R-:W-:-:S02]  /*7ba80*/  SHF.R.U32.HI R41, RZ, 0x8, R43 ;  /* 0x00000008ff297819 */ /* 0x000fc4000001162b */
[----:B------:R-:W-:Y:S02]  /*7ba90*/  SHF.R.U32.HI R40, RZ, 0x8, R42 ;  /* 0x00000008ff287819 */ /* 0x000fe4000001162a */
[----:B------:R-:W-:Y:S02]  /*7baa0*/  SHF.R.U32.HI R44, RZ, 0x8, R59 ;  /* 0x00000008ff2c7819 */ /* 0x000fe4000001163b */
[----:B------:R-:W-:Y:S02]  /*7bab0*/  LOP3.LUT R41, R41, 0xffff, RZ, 0xc0, !PT ;  /* 0x0000ffff29297812 */ /* 0x000fe400078ec0ff */
[----:B------:R-:W-:Y:S02]  /*7bac0*/  LOP3.LUT R40, R40, 0xffff, RZ, 0xc0, !PT ;  /* 0x0000ffff28287812 */ /* 0x000fe400078ec0ff */
[----:B---3--:R-:W-:Y:S02]  /*7bad0*/  LOP3.LUT R59, R53, 0xffff, RZ, 0xc0, !PT ;  /* 0x0000ffff353b7812 */ /* 0x008fe400078ec0ff */
[----:B------:R-:W-:-:S02]  /*7bae0*/  LOP3.LUT R42, R54, 0xffff, RZ, 0xc0, !PT ;  /* 0x0000ffff362a7812 */ /* 0x000fc400078ec0ff */
[----:B0-----:R-:W-:Y:S02]  /*7baf0*/  PRMT R2, R41, 0x3340, R40 ;  /* 0x0000334029027816 */ /* 0x001fe40000000028 */
[----:B------:R-:W-:Y:S02]  /*7bb00*/  PRMT R40, R42, 0x3340, R1 ;  /* 0x000033402a287816 */ /* 0x000fe40000000001 */
[----:B------:R-:W-:Y:S02]  /*7bb10*/  IADD3 R6, P6, R11, R17, RZ ;  /* 0x000000110b067210 */ /* 0x000fe40007fde0ff */
[----:B--2---:R-:W-:-:S04]  /*7bb20*/  LOP3.LUT R43, R7, 0xffff, RZ, 0xc0, !PT ;  /* 0x0000ffff072b7812 */ /* 0x004fc800078ec0ff */
[----:B------:R-:W-:Y:S01]  /*7bb30*/  PRMT R41, R59, 0x3340, R43 ;  /* 0x000033403b297816 */ /* 0x000fe2000000002b */
[----:B------:R-:W-:-:S03]  /*7bb40*/  IMAD.X R7, R8, 0x1, R20, P6 ;  /* 0x0000000108077824 */ /* 0x000fc600030e0614 */
[----:B------:R-:W-:Y:S02]  /*7bb50*/  PRMT R54, R41, 0x5410, R40 ;  /* 0x0000541029367816 */ /* 0x000fe40000000028 */
[----:B------:R-:W-:Y:S02]  /*7bb60*/  SHF.R.U32.HI R41, RZ, 0x8, R59 ;  /* 0x00000008ff297819 */ /* 0x000fe4000001163b */
[----:B------:R-:W-:Y:S01]  /*7bb70*/  SHF.R.U32.HI R40, RZ, 0x8, R43 ;  /* 0x00000008ff287819 */ /* 0x000fe2000001162b */
[----:B------:R-:W-:Y:S01]  /*7bb80*/  STL.64 [R1+0x2e18], R54 ;  /* 0x002e183601007387 */ /* 0x000fe20000100a00 */
[----:B------:R-:W-:Y:S02]  /*7bb90*/  LOP3.LUT R41, R41, 0xffff, RZ, 0xc0, !PT ;  /* 0x0000ffff29297812 */ /* 0x000fe400078ec0ff */
[----:B------:R-:W-:Y:S01]  /*7bba0*/  LOP3.LUT R40, R40, 0xffff, RZ, 0xc0, !PT ;  /* 0x0000ffff28287812 */ /* 0x000fe200078ec0ff */
[----:B------:R-:W-:Y:S01]  /*7bbb0*/  STL.64 [R1+0x2e40], R16 ;  /* 0x002e401001007387 */ /* 0x000fe20000100a00 */
[----:B----4-:R-:W-:-:S03]  /*7bbc0*/  LOP3.LUT R5, R5, 0xffff, RZ, 0xc0, !PT ;  /* 0x0000ffff05057812 */ /* 0x010fc600078ec0ff */
[----:B------:R0:W-:Y:S01]  /*7bbd0*/  STL.64 [R1+0x510], R6 ;  /* 0x0005100601007387 */ /* 0x0001e20000100a00 */
[----:B------:R-:W-:Y:S02]  /*7bbe0*/  LOP3.LUT R3, R52, 0xffff, RZ, 0xc0, !PT ;  /* 0x0000ffff34037812 */ /* 0x000fe400078ec0ff */
[----:B------:R-:W-:Y:S02]  /*7bbf0*/  LOP3.LUT R59, R51, 0xffff, RZ, 0xc0, !PT ;  /* 0x0000ffff333b7812 */ /* 0x000fe400078ec0ff */
[----:B------:R-:W-:Y:S02]  /*7bc00*/  IADD3 R34, P6, R11, R18, RZ ;  /* 0x000000120b227210 */ /* 0x000fe40007fde0ff */
[----:B0-----:R-:W-:Y:S02]  /*7bc10*/  PRMT R7, R41, 0x3340, R40 ;  /* 0x0000334029077816 */ /* 0x001fe40000000028 */
[----:B------:R-:W-:Y:S02]  /*7bc20*/  PRMT R40, R3, 0x3340, R1 ;  /* 0x0000334003287816 */ /* 0x000fe40000000001 */
[----:B------:R-:W-:Y:S01]  /*7bc30*/  PRMT R41, R5, 0x3340, R59 ;  /* 0x0000334005297816 */ /* 0x000fe2000000003b */
[----:B------:R-:W-:-:S03]  /*7bc40*/  IMAD.X R35, R8, 0x1, R21, P6 ;  /* 0x0000000108237824 */ /* 0x000fc600030e0615 */
[----:B------:R-:W-:Y:S02]  /*7bc50*/  PRMT R6, R41, 0x5410, R40 ;  /* 0x0000541029067816 */ /* 0x000fe40000000028 */
[----:B------:R-:W-:-:S03]  /*7bc60*/  SHF.R.U32.HI R43, RZ, 0x8, R42 ;  /* 0x00000008ff2b7819 */ /* 0x000fc6000001162a */
[----:B------:R-:W-:Y:S01]  /*7bc70*/  STL [R1+0x14c], R6 ;  /* 0x00014c0601007387 */ /* 0x000fe20000100800 */
[----:B------:R-:W-:-:S03]  /*7bc80*/  LOP3.LUT R16, R49, 0xffff, RZ, 0xc0, !PT ;  /* 0x0000ffff31107812 */ /* 0x000fc600078ec0ff */
[----:B------:R0:W-:Y:S01]  /*7bc90*/  STL.64 [R1+0x508], R34 ;  /* 0x0005082201007387 */ /* 0x0001e20000100a00 */
[----:B------:R-:W-:-:S03]  /*7bca0*/  LOP3.LUT R42, R57, 0xffff, RZ, 0xc0, !PT ;  /* 0x0000ffff392a7812 */ /* 0x000fc600078ec0ff */
[----:B0-----:R-:W2:Y:S04]  /*7bcb0*/  LDL.LU R35, [R1+0x2ad8] ;  /* 0x002ad80001237983 */ /* 0x001ea80000300800 */
[----:B------:R-:W3:Y:S04]  /*7bcc0*/  LDL.LU R52, [R1+0x2aec] ;  /* 0x002aec0001347983 */ /* 0x000ee80000300800 */
[----:B------:R-:W4:Y:S04]  /*7bcd0*/  LDL.LU R49, [R1+0x2ae8] ;  /* 0x002ae80001317983 */ /* 0x000f280000300800 */
[----:B------:R-:W4:Y:S04]  /*7bce0*/  LDL.LU R57, [R1+0x2adc] ;  /* 0x002adc0001397983 */ /* 0x000f280000300800 */
[----:B------:R0:W-:Y:S04]  /*7bcf0*/  STL.64 [R1+0x2e30], R20 ;  /* 0x002e301401007387 */ /* 0x0001e80000100a00 */
[----:B------:R-:W4:Y:S04]  /*7bd00*/  LDL.LU R46, [R1+0x2ae4] ;  /* 0x002ae400012e7983 */ /* 0x000f280000300800 */
[----:B------:R-:W4:Y:S01]  /*7bd10*/  LDL.LU R51, [R1+0x2af8] ;  /* 0x002af80001337983 */ /* 0x000f220000300800 */
[----:B------:R-:W-:-:S02]  /*7bd20*/  LOP3.LUT R60, R60, 0xffff, RZ, 0xc0, !PT ;  /* 0x0000ffff3c3c7812 */ /* 0x000fc400078ec0ff */
[----:B------:R-:W-:Y:S01]  /*7bd30*/  PRMT R40, R16, 0x3340, R1 ;  /* 0x0000334010287816 */ /* 0x000fe20000000001 */
[----:B------:R-:W4:Y:S01]  /*7bd40*/  LDL.LU R47, [R1+0x2a7c] ;  /* 0x002a7c00012f7983 */ /* 0x000f220000300800 */
[--C-:B------:R-:W-:Y:S02]  /*7bd50*/  PRMT R41, R60, 0x3340, R42.reuse ;  /* 0x000033403c297816 */ /* 0x100fe4000000002a */
[----:B------:R-:W-:Y:S02]  /*7bd60*/  SHF.R.U32.HI R42, RZ, 0x8, R42 ;  /* 0x00000008ff2a7819 */ /* 0x000fe4000001162a */
[----:B------:R-:W-:Y:S02]  /*7bd70*/  PRMT R48, R41, 0x5410, R40 ;  /* 0x0000541029307816 */ /* 0x000fe40000000028 */
[----:B------:R-:W-:Y:S02]  /*7bd80*/  SHF.R.U32.HI R40, RZ, 0x8, R59 ;  /* 0x00000008ff287819 */ /* 0x000fe4000001163b */
[----:B------:R-:W-:-:S02]  /*7bd90*/  SHF.R.U32.HI R59, RZ, 0x8, R60 ;  /* 0x00000008ff3b7819 */ /* 0x000fc4000001163c */
[----:B0-----:R-:W-:Y:S02]  /*7bda0*/  IADD3 R20, P6, R11, R22, RZ ;  /* 0x000000160b147210 */ /* 0x001fe40007fde0ff */
[----:B------:R-:W-:Y:S02]  /*7bdb0*/  LOP3.LUT R59, R59, 0xffff, RZ, 0xc0, !PT ;  /* 0x0000ffff3b3b7812 */ /* 0x000fe400078ec0ff */
[----:B------:R-:W-:Y:S01]  /*7bdc0*/  LOP3.LUT R42, R42, 0xffff, RZ, 0xc0, !PT ;  /* 0x0000ffff2a2a7812 */ /* 0x000fe200078ec0ff */
[----:B------:R-:W-:-:S03]  /*7bdd0*/  IMAD.X R21, R8, 0x1, R24, P6 ;  /* 0x0000000108157824 */ /* 0x000fc600030e0618 */
[----:B------:R-:W-:Y:S02]  /*7bde0*/  PRMT R6, R59, 0x3340, R42 ;  /* 0x000033403b067816 */ /* 0x000fe4000000002a */
[----:B------:R-:W-:Y:S01]  /*7bdf0*/  SHF.R.U32.HI R42, RZ, 0x8, R16 ;  /* 0x00000008ff2a7819 */ /* 0x000fe20000011610 */
[----:B------:R-:W-:Y:S01]  /*7be00*/  STL.64 [R1+0x540], R20 ;  /* 0x0005401401007387 */ /* 0x000fe20000100a00 */
[----:B------:R-:W-:Y:S02]  /*7be10*/  IADD3 R16, P6, R11, R23, RZ ;  /* 0x000000170b107210 */ /* 0x000fe40007fde0ff */
[----:B------:R-:W-:Y:S01]  /*7be20*/  SHF.R.U32.HI R41, RZ, 0x8, R5 ;  /* 0x00000008ff297819 */ /* 0x000fe20000011605 */
[----:B------:R-:W4:Y:S01]  /*7be30*/  LDL.LU R56, [R1+0x2af4] ;  /* 0x002af40001387983 */ /* 0x000f220000300800 */
[----:B------:R-:W-:-:S03]  /*7be40*/  LOP3.LUT R40, R40, 0xffff, RZ, 0xc0, !PT ;  /* 0x0000ffff28287812 */ /* 0x000fc600078ec0ff */
[----:B------:R-:W4:Y:S01]  /*7be50*/  LDL.LU R34, [R1+0x2af0] ;  /* 0x002af00001227983 */ /* 0x000f220000300800 */
[----:B------:R-:W-:Y:S01]  /*7be60*/  LOP3.LUT R41, R41, 0xffff, RZ, 0xc0, !PT ;  /* 0x0000ffff29297812 */ /* 0x000fe200078ec0ff */
[----:B------:R-:W-:Y:S02]  /*7be70*/  IMAD.X R17, R8, 0x1, R25, P6 ;  /* 0x0000000108117824 */ /* 0x000fe400030e0619 */
[----:B------:R-:W4:Y:S01]  /*7be80*/  LDL.LU R53, [R1+0x2ad4] ;  /* 0x002ad40001357983 */ /* 0x000f220000300800 */
[----:B------:R-:W-:-:S03]  /*7be90*/  PRMT R5, R41, 0x3340, R40 ;  /* 0x0000334029057816 */ /* 0x000fc60000000028 */
[----:B------:R0:W-:Y:S01]  /*7bea0*/  STL.64 [R1+0x538], R16 ;  /* 0x0005381001007387 */ /* 0x0001e20000100a00 */
[----:B------:R-:W-:Y:S02]  /*7beb0*/  SHF.R.U32.HI R41, RZ, 0x8, R3 ;  /* 0x00000008ff297819 */ /* 0x000fe40000011603 */
[----:B--2---:R-:W-:Y:S02]  /*7bec0*/  SHF.R.U32.HI R40, RZ, 0x8, R35 ;  /* 0x00000008ff287819 */ /* 0x004fe40000011623 */
[----:B------:R-:W2:Y:S01]  /*7bed0*/  LDL.LU R35, [R1+0x2ae0] ;  /* 0x002ae00001237983 */ /* 0x000ea20000300800 */
[----:B---3--:R-:W-:Y:S02]  /*7bee0*/  SHF.R.U32.HI R59, RZ, 0x8, R52 ;  /* 0x00000008ff3b7819 */ /* 0x008fe40000011634 */
[----:B----4-:R-:W-:Y:S02]  /*7bef0*/  SHF.R.U32.HI R60, RZ, 0x8, R49 ;  /* 0x00000008ff3c7819 */ /* 0x010fe40000011631 */
[----:B0-----:R-:W-:-:S02]  /*7bf00*/  SHF.R.U32.HI R16, RZ, 0x8, R57 ;  /* 0x00000008ff107819 */ /* 0x001fc40000011639 */
[----:B------:R-:W3:Y:S01]  /*7bf10*/  LDL.LU R57, [R1+0x2afc] ;  /* 0x002afc0001397983 */ /* 0x000ee20000300800 */
[----:B------:R-:W-:Y:S02]  /*7bf20*/  LOP3.LUT R3, R40, 0xffff, RZ, 0xc0, !PT ;  /* 0x0000ffff28037812 */ /* 0x000fe400078ec0ff */
[----:B------:R-:W-:Y:S01]  /*7bf30*/  LOP3.LUT R59, R59, 0xffff, RZ, 0xc0, !PT ;  /* 0x0000ffff3b3b7812 */ /* 0x000fe200078ec0ff */
[----:B------:R-:W4:Y:S01]  /*7bf40*/  LDL.LU R49, [R1+0x2770] ;  /* 0x0027700001317983 */ /* 0x000f220000300800 */
[----:B------:R-:W-:-:S03]  /*7bf50*/  LOP3.LUT R40, R60, 0xffff, RZ, 0xc0, !PT ;  /* 0x0000ffff3c287812 */ /* 0x000fc600078ec0ff */
[----:B------:R-:W4:Y:S01]  /*7bf60*/  LDL.LU R52, [R1+0x2720] ;  /* 0x0027200001347983 */ /* 0x000f220000300800 */
[----:B------:R-:W-:Y:S02]  /*7bf70*/  PRMT R20, R59, 0x3340, R40 ;  /* 0x000033403b147816 */ /* 0x000fe40000000028 */
[----:B------:R-:W-:Y:S02]  /*7bf80*/  SHF.R.U32.HI R59, RZ, 0x8, R51 ;  /* 0x00000008ff3b7819 */ /* 0x000fe40000011633 */
[----:B------:R-:W4:Y:S01]  /*7bf90*/  LDL.LU R51, [R1+0x2760] ;  /* 0x0027600001337983 */ /* 0x000f220000300800 */
[----:B------:R-:W-:Y:S02]  /*7bfa0*/  LOP3.LUT R60, R16, 0xffff, RZ, 0xc0, !PT ;  /* 0x0000ffff103c7812 */ /* 0x000fe400078ec0ff */
[----:B------:R-:W-:-:S05]  /*7bfb0*/  IADD3 R16, P6, R11, R26, RZ ;  /* 0x0000001a0b107210 */ /* 0x000fca0007fde0ff */
[----:B------:R-:W-:-:S05]  /*7bfc0*/  IMAD.X R17, R8, 0x1, R29, P6 ;  /* 0x0000000108117824 */ /* 0x000fca00030e061d */
[----:B------:R0:W-:Y:S01]  /*7bfd0*/  STL.64 [R1+0x558], R16 ;  /* 0x0005581001007387 */ /* 0x0001e20000100a00 */
[----:B------:R-:W-:Y:S02]  /*7bfe0*/  SHF.R.U32.HI R40, RZ, 0x8, R47 ;  /* 0x00000008ff287819 */ /* 0x000fe4000001162f */
[----:B0-----:R-:W-:-:S05]  /*7bff0*/  IADD3 R16, P6, R11, R27, RZ ;  /* 0x0000001b0b107210 */ /* 0x001fca0007fde0ff */
[----:B------:R-:W-:Y:S01]  /*7c000*/  IMAD.X R17, R8, 0x1, R31, P6 ;  /* 0x0000000108117824 */ /* 0x000fe200030e061f */
[----:B------:R-:W-:-:S04]  /*7c010*/  PRMT R21, R3, 0x3340, R60 ;  /* 0x0000334003157816 */ /* 0x000fc8000000003c */
[----:B------:R0:W-:Y:S01]  /*7c020*/  STL.64 [R1+0x550], R16 ;  /* 0x0005501001007387 */ /* 0x0001e20000100a00 */
[----:B------:R-:W-:Y:S02]  /*7c030*/  SHF.R.U32.HI R34, RZ, 0x8, R34 ;  /* 0x00000008ff227819 */ /* 0x000fe40000011622 */
[----:B------:R-:W-:Y:S02]  /*7c040*/  LOP3.LUT R3, R40, 0xffff, RZ, 0xc0, !PT ;  /* 0x0000ffff28037812 */ /* 0x000fe400078ec0ff */
[----:B0-----:R-:W-:Y:S02]  /*7c050*/  SHF.R.U32.HI R16, RZ, 0x8, R53 ;  /* 0x00000008ff107819 */ /* 0x001fe40000011635 */
[----:B------:R-:W-:Y:S02]  /*7c060*/  SHF.R.U32.HI R17, RZ, 0x8, R56 ;  /* 0x00000008ff117819 */ /* 0x000fe40000011638 */
[----:B------:R-:W-:Y:S02]  /*7c070*/  LOP3.LUT R16, R16, 0xffff, RZ, 0xc0, !PT ;  /* 0x0000ffff10107812 */ /* 0x000fe400078ec0ff */
[----:B------:R-:W-:-:S02]  /*7c080*/  LOP3.LUT R17, R17, 0xffff, RZ, 0xc0, !PT ;  /* 0x0000ffff11117812 */ /* 0x000fc400078ec0ff */
[----:B------:R-:W-:Y:S02]  /*7c090*/  LOP3.LUT R40, R34, 0xffff, RZ, 0xc0, !PT ;  /* 0x0000ffff22287812 */ /* 0x000fe400078ec0ff */
[----:B------:R-:W-:Y:S02]  /*7c0a0*/  PRMT R53, R3, 0x3340, R16 ;  /* 0x0000334003357816 */ /* 0x000fe40000000010 */
[----:B------:R-:W-:Y:S02]  /*7c0b0*/  PRMT R54, R17, 0x3340, R40 ;  /* 0x0000334011367816 */ /* 0x000fe40000000028 */
[----:B------:R-:W-:Y:S02]  /*7c0c0*/  SHF.R.U32.HI R60, RZ, 0x8, R46 ;  /* 0x00000008ff3c7819 */ /* 0x000fe4000001162e */
[----:B------:R-:W-:-:S05]  /*7c0d0*/  IADD3 R16, P6, R11, R28, RZ ;  /* 0x0000001c0b107210 */ /* 0x000fca0007fde0ff */
[----:B------:R-:W-:-:S05]  /*7c0e0*/  IMAD.X R17, R8, 0x1, R32, P6 ;  /* 0x0000000108117824 */ /* 0x000fca00030e0620 */
[----:B------:R0:W-:Y:S01]  /*7c0f0*/  STL.64 [R1+0x568], R16 ;  /* 0x0005681001007387 */ /* 0x0001e20000100a00 */
[----:B--2---:R-:W-:-:S04]  /*7c100*/  SHF.R.U32.HI R40, RZ, 0x8, R35 ;  /* 0x00000008ff287819 */ /* 0x004fc80000011623 */
[----:B------:R-:W-:Y:S02]  /*7c110*/  LOP3.LUT R40, R40, 0xffff, RZ, 0xc0, !PT ;  /* 0x0000ffff28287812 */ /* 0x000fe400078ec0ff */
[----:B---3--:R-:W-:-:S04]  /*7c120*/  SHF.R.U32.HI R3, RZ, 0x8, R57 ;  /* 0x00000008ff037819 */ /* 0x008fc80000011639 */
[----:B------:R-:W-:-:S04]  /*7c130*/  LOP3.LUT R3, R3, 0xffff, RZ, 0xc0, !PT ;  /* 0x0000ffff03037812 */ /* 0x000fc800078ec0ff */
[--C-:B------:R-:W-:Y:S02]  /*7c140*/  PRMT R56, R3, 0x3340, R1.reuse ;  /* 0x0000334003387816 */ /* 0x100fe40000000001 */
[----:B----4-:R-:W-:Y:S02]  /*7c150*/  LOP3.LUT R3, R49, 0xffff, RZ, 0xc0, !PT ;  /* 0x0000ffff31037812 */ /* 0x010fe400078ec0ff */
[----:B------:R-:W-:Y:S01]  /*7c160*/  LOP3.LUT R46, R52, 0xffff, RZ, 0xc0, !PT ;  /* 0x0000ffff342e7812 */ /* 0x000fe200078ec0ff */
[----:B------:R-:W2:Y:S01]  /*7c170*/  LDL.LU R49, [R1+0x3c] ;  /* 0x00003c0001317983 */ /* 0x000ea20000300800 */
[----:B------:R-:W-:Y:S02]  /*7c180*/  LOP3.LUT R47, R51, 0xffff, RZ, 0xc0, !PT ;  /* 0x0000ffff332f7812 */ /* 0x000fe400078ec0ff */
[--C-:B------:R-:W-:Y:S01]  /*7c190*/  PRMT R57, R40, 0x3340, R1.reuse ;  /* 0x0000334028397816 */ /* 0x100fe20000000001 */
[----:B0-----:R-:W3:Y:S01]  /*7c1a0*/  LDL.LU R16, [R1+0x38] ;  /* 0x0000380001107983 */ /* 0x001ee20000300800 */
[----:B------:R-:W-:-:S02]  /*7c1b0*/  PRMT R40, R46, 0x3340, R1 ;  /* 0x000033402e287816 */ /* 0x000fc40000000001 */
[----:B------:R-:W-:Y:S01]  /*7c1c0*/  PRMT R34, R3, 0x3340, R47 ;  /* 0x0000334003227816 */ /* 0x000fe2000000002f */
[----:B------:R-:W4:Y:S03]  /*7c1d0*/  LDL.LU R17, [R1+0x20] ;  /* 0x0000200001117983 */ /* 0x000f260000300800 */
[----:B------:R-:W-:Y:S01]  /*7c1e0*/  PRMT R52, R34, 0x5410, R40 ;  /* 0x0000541022347816 */ /* 0x000fe20000000028 */
[----:B------:R-:W4:Y:S01]  /*7c1f0*/  LDL.LU R55, [R1+0x1c] ;  /* 0x00001c0001377983 */ /* 0x000f220000300800 */
[----:B------:R-:W-:-:S05]  /*7c200*/  IADD3 R34, P6, R11, R30, RZ ;  /* 0x0000001e0b227210 */ /* 0x000fca0007fde0ff */
[----:B------:R-:W-:Y:S01]  /*7c210*/  IMAD.X R35, R8, 0x1, R33, P6 ;  /* 0x0000000108237824 */ /* 0x000fe200030e0621 */
[----:B------:R0:W-:Y:S04]  /*7c220*/  STL.64 [R1+0x2e10], R30 ;  /* 0x002e101e01007387 */ /* 0x0001e80000100a00 */
[----:B0-----:R-:W3:Y:S04]  /*7c230*/  LDL.LU R31, [R1] ;  /* 0x00000000011f7983 */ /* 0x001ee80000300800 */
[----:B------:R0:W-:Y:S04]  /*7c240*/  STL.64 [R1+0x560], R34 ;  /* 0x0005602201007387 */ /* 0x0001e80000100a00 */
[----:B0-----:R-:W2:Y:S01]  /*7c250*/  LDL.LU.64 R34, [R1+0x2e68] ;  /* 0x002e680001227983 */ /* 0x001ea20000300a00 */
[----:B------:R-:W-:-:S02]  /*7c260*/  SHF.R.U32.HI R3, RZ, 0x8, R3 ;  /* 0x00000008ff037819 */ /* 0x000fc40000011603 */
[----:B------:R-:W-:Y:S02]  /*7c270*/  SHF.R.U32.HI R40, RZ, 0x8, R47 ;  /* 0x00000008ff287819 */ /* 0x000fe4000001162f */
[----:B------:R-:W-:Y:S02]  /*7c280*/  LOP3.LUT R3, R3, 0xffff, RZ, 0xc0, !PT ;  /* 0x0000ffff03037812 */ /* 0x000fe400078ec0ff */
[----:B------:R-:W-:Y:S01]  /*7c290*/  LOP3.LUT R40, R40, 0xffff, RZ, 0xc0, !PT ;  /* 0x0000ffff28287812 */ /* 0x000fe200078ec0ff */
[----:B------:R2:W-:Y:S03]  /*7c2a0*/  STL.64 [R1+0x2e08], R32 ;  /* 0x002e082001007387 */ /* 0x0005e60000100a00 */
[----:B------:R-:W-:Y:S02]  /*7c2b0*/  PRMT R3, R3, 0x3340, R40 ;  /* 0x0000334003037816 */ /* 0x000fe40000000028 */
[----:B------:R-:W-:-:S02]  /*7c2c0*/  SHF.R.U32.HI R40, RZ, 0x8, R10 ;  /* 0x00000008ff287819 */ /* 0x000fc4000001160a */
[----:B------:R-:W-:Y:S02]  /*7c2d0*/  SHF.R.U32.HI R10, RZ, 0x8, R61 ;  /* 0x00000008ff0a7819 */ /* 0x000fe4000001163d */
[----:B------:R-:W-:Y:S01]  /*7c2e0*/  SHF.R.U32.HI R30, RZ, 0x8, R46 ;  /* 0x00000008ff1e7819 */ /* 0x000fe2000001162e */
[----:B------:R-:W4:Y:S01]  /*7c2f0*/  LDL.LU R61, [R1+0x2e60] ;  /* 0x002e6000013d7983 */ /* 0x000f220000300800 */
[----:B------:R-:W-:Y:S02]  /*7c300*/  LOP3.LUT R10, R10, 0xffff, RZ, 0xc0, !PT ;  /* 0x0000ffff0a0a7812 */ /* 0x000fe400078ec0ff */
[----:B--2---:R-:W-:-:S05]  /*7c310*/  IADD3 R32, P6, R11, R34, RZ ;  /* 0x000000220b207210 */ /* 0x004fca0007fde0ff */
[----:B------:R-:W-:Y:S01]  /*7c320*/  IMAD.X R33, R8, 0x1, R36, P6 ;  /* 0x0000000108217824 */ /* 0x000fe200030e0624 */
[----:B------:R-:W-:-:S04]  /*7c330*/  IADD3 R46, P6, R11, R35, RZ ;  /* 0x000000230b2e7210 */ /* 0x000fc80007fde0ff */
[----:B------:R0:W-:Y:S01]  /*7c340*/  STL.64 [R1+0x5a0], R32 ;  /* 0x0005a02001007387 */ /* 0x0001e20000100a00 */
[----:B------:R-:W-:Y:S01]  /*7c350*/  IMAD.X R47, R8, 0x1, R38, P6 ;  /* 0x00000001082f7824 */ /* 0x000fe200030e0626 */
[----:B0-----:R-:W-:Y:S02]  /*7c360*/  PRMT R33, R10, 0x3340, R1 ;  /* 0x000033400a217816 */ /* 0x001fe40000000001 */
[----:B------:R-:W-:Y:S02]  /*7c370*/  IADD3 R10, P6, R11, R37, RZ ;  /* 0x000000250b0a7210 */ /* 0x000fe40007fde0ff */
[----:B------:R0:W-:Y:S03]  /*7c380*/  STL.64 [R1+0x598], R46 ;  /* 0x0005982e01007387 */ /* 0x0001e60000100a00 */
[----:B------:R-:W-:Y:S01]  /*7c390*/  IMAD.X R11, R8, 0x1, R39, P6 ;  /* 0x00000001080b7824 */ /* 0x000fe200030e0627 */
[----:B0-----:R-:W2:Y:S04]  /*7c3a0*/  LDL.LU.64 R46, [R1+0x2e58] ;  /* 0x002e5800012e7983 */ /* 0x001ea80000300a00 */
[----:B------:R0:W-:Y:S04]  /*7c3b0*/  STL.64 [R1+0x578], R10 ;  /* 0x0005780a01007387 */ /* 0x0001e80000100a00 */
[----:B0-----:R-:W2:Y:S01]  /*7c3c0*/  LDL.LU.64 R10, [R1+0x2e50] ;  /* 0x002e5000010a7983 */ /* 0x001ea20000300a00 */
[----:B------:R-:W-:-:S02]  /*7c3d0*/  LOP3.LUT R30, R30, 0xffff, RZ, 0xc0, !PT ;  /* 0x0000ffff1e1e7812 */ /* 0x000fc400078ec0ff */
[----:B------:R-:W-:Y:S02]  /*7c3e0*/  SHF.R.S32.HI R8, RZ, 0x1f, R49 ;  /* 0x0000001fff087819 */ /* 0x000fe40000011431 */
[----:B------:R-:W-:Y:S02]  /*7c3f0*/  PRMT R51, R30, 0x3340, R1 ;  /* 0x000033401e337816 */ /* 0x000fe40000000001 */
[----:B---3--:R-:W-:Y:S02]  /*7c400*/  PRMT R30, R16, 0x5410, R31 ;  /* 0x00005410101e7816 */ /* 0x008fe4000000001f */
[----:B------:R-:W-:Y:S02]  /*7c410*/  IADD3 R16, P6, R49, R9, RZ ;  /* 0x0000000931107210 */ /* 0x000fe40007fde0ff */
[----:B----4-:R-:W-:-:S03]  /*7c420*/  PRMT R61, R17, 0x5410, R61 ;  /* 0x00005410113d7816 */ /* 0x010fc6000000003d */
[----:B------:R-:W-:Y:S01]  /*7c430*/  IMAD.X R17, R8, 0x1, R58, P6 ;  /* 0x0000000108117824 */ /* 0x000fe200030e063a */
[----:B------:R-:W-:-:S04]  /*7c440*/  LOP3.LUT R44, R44, 0xffff, RZ, 0xc0, !PT ;  /* 0x0000ffff2c2c7812 */ /* 0x000fc800078ec0ff */
[----:B------:R-:W-:-:S04]  /*7c450*/  PRMT R44, R44, 0x3340, R1 ;  /* 0x000033402c2c7816 */ /* 0x000fc80000000001 */
[----:B------:R-:W-:Y:S02]  /*7c460*/  PRMT R44, R4, 0x5410, R44 ;  /* 0x00005410042c7816 */ /* 0x000fe4000000002c */
[----:B--2---:R-:W-:Y:S02]  /*7c470*/  PRMT R47, R55, 0x5410, R47 ;  /* 0x00005410372f7816 */ /* 0x004fe4000000002f */
[----:B------:R-:W2:Y:S01]  /*7c480*/  LDL.LU R55, [R1+0x170] ;  /* 0x0001700001377983 */ /* 0x000ea20000300800 */
[----:B------:R-:W-:-:S03]  /*7c490*/  PRMT R46, R0, 0x5410, R46 ;  /* 0x00005410002e7816 */ /* 0x000fc6000000002e */
[----:B------:R-:W3:Y:S04]  /*7c4a0*/  LDL.LU R0, [R1+0x2e4c] ;  /* 0x002e4c0001007983 */ /* 0x000ee80000300800 */
[----:B------:R0:W-:Y:S04]  /*7c4b0*/  STL.64 [R1+0x5e0], R16 ;  /* 0x0005e01001007387 */ /* 0x0001e80000100a00 */
[----:B------:R-:W4:Y:S04]  /*7c4c0*/  LDL.LU R4, [R1+0x2e48] ;  /* 0x002e480001047983 */ /* 0x000f280000300800 */
[----:B------:R-:W3:Y:S01]  /*7c4d0*/  LDL.LU R32, [R1+0x174] ;  /* 0x0001740001207983 */ /* 0x000ee20000300800 */
[----:B0-----:R-:W-:-:S03]  /*7c4e0*/  IADD3 R16, P6, R49, R10, RZ ;  /* 0x0000000a31107210 */ /* 0x001fc60007fde0ff */
[----:B------:R-:W4:Y:S02]  /*7c4f0*/  LDL.LU R31, [R1+0x16c] ;  /* 0x00016c00011f7983 */ /* 0x000f240000300800 */
[----:B------:R-:W-:-:S05]  /*7c500*/  IMAD.X R17, R8, 0x1, R12, P6 ;  /* 0x0000000108117824 */ /* 0x000fca00030e060c */
[----:B------:R0:W-:Y:S02]  /*7c510*/  STL.64 [R1+0x5d8], R16 ;  /* 0x0005d81001007387 */ /* 0x0001e40000100a00 */
[----:B0-----:R-:W-:-:S05]  /*7c520*/  IADD3 R16, P6, R49, R11, RZ ;  /* 0x0000000b31107210 */ /* 0x001fca0007fde0ff */
[----:B------:R-:W-:-:S05]  /*7c530*/  IMAD.X R17, R8, 0x1, R14, P6 ;  /* 0x0000000108117824 */ /* 0x000fca00030e060e */
[----:B------:R0:W-:Y:S04]  /*7c540*/  STL.64 [R1+0x5d0], R16 ;  /* 0x0005d01001007387 */ /* 0x0001e80000100a00 */
[----:B0-----:R-:W2:Y:S01]  /*7c550*/  LDL.LU.64 R16, [R1+0x2e40] ;  /* 0x002e400001107983 */ /* 0x001ea20000300a00 */
[----:B------:R-:W-:Y:S02]  /*7c560*/  LOP3.LUT R42, R42, 0xffff, RZ, 0xc0, !PT ;  /* 0x0000ffff2a2a7812 */ /* 0x000fe400078ec0ff */
[----:B------:R-:W-:Y:S02]  /*7c570*/  LOP3.LUT R43, R43, 0xffff, RZ, 0xc0, !PT ;  /* 0x0000ffff2b2b7812 */ /* 0x000fe400078ec0ff */
[----:B------:R-:W-:Y:S02]  /*7c580*/  PRMT R42, R42, 0x3340, R1 ;  /* 0x000033402a2a7816 */ /* 0x000fe40000000001 */
[----:B------:R-:W-:-:S02]  /*7c590*/  SHF.R.U32.HI R45, RZ, 0x8, R45 ;  /* 0x00000008ff2d7819 */ /* 0x000fc4000001162d */
[----:B------:R-:W-:Y:S02]  /*7c5a0*/  LOP3.LUT R59, R59, 0xffff, RZ, 0xc0, !PT ;  /* 0x0000ffff3b3b7812 */ /* 0x000fe400078ec0ff */
[----:B------:R-:W-:Y:S02]  /*7c5b0*/  PRMT R42, R6, 0x5410, R42 ;  /* 0x00005410062a7816 */ /* 0x000fe4000000002a */
[--C-:B------:R-:W-:Y:S02]  /*7c5c0*/  PRMT R43, R43, 0x3340, R1.reuse ;  /* 0x000033402b2b7816 */ /* 0x100fe40000000001 */
[----:B------:R-:W-:Y:S02]  /*7c5d0*/  IADD3 R6, P6, R49, R13, RZ ;  /* 0x0000000d31067210 */ /* 0x000fe40007fde0ff */
[----:B------:R-:W-:Y:S02]  /*7c5e0*/  LOP3.LUT R45, R45, 0xffff, RZ, 0xc0, !PT ;  /* 0x0000ffff2d2d7812 */ /* 0x000fe400078ec0ff */
[----:B------:R-:W-:-:S02]  /*7c5f0*/  PRMT R59, R59, 0x3340, R1 ;  /* 0x000033403b3b7816 */ /* 0x000fc40000000001 */
[----:B------:R-:W-:Y:S02]  /*7c600*/  LOP3.LUT R60, R60, 0xffff, RZ, 0xc0, !PT ;  /* 0x0000ffff3c3c7812 */ /* 0x000fe400078ec0ff */
[----:B------:R-:W-:Y:S01]  /*7c610*/  PRMT R43, R7, 0x5410, R43 ;  /* 0x00005410072b7816 */ /* 0x000fe2000000002b */
[----:B------:R-:W-:Y:S01]  /*7c620*/  IMAD.X R7, R8, 0x1, R15, P6 ;  /* 0x0000000108077824 */ /* 0x000fe200030e060f */
[----:B------:R-:W-:Y:S02]  /*7c630*/  PRMT R45, R45, 0x3340, R1 ;  /* 0x000033402d2d7816 */ /* 0x000fe40000000001 */
[----:B------:R-:W-:Y:S02]  /*7c640*/  LOP3.LUT R41, R41, 0xffff, RZ, 0xc0, !PT ;  /* 0x0000ffff29297812 */ /* 0x000fe400078ec0ff */
[----:B------:R-:W-:Y:S02]  /*7c650*/  PRMT R59, R20, 0x5410, R59 ;  /* 0x00005410143b7816 */ /* 0x000fe4000000003b */
[----:B------:R-:W-:-:S02]  /*7c660*/  PRMT R60, R60, 0x3340, R1 ;  /* 0x000033403c3c7816 */ /* 0x000fc40000000001 */
[----:B------:R-:W-:Y:S02]  /*7c670*/  PRMT R41, R41, 0x3340, R1 ;  /* 0x0000334029297816 */ /* 0x000fe40000000001 */
[----:B------:R-:W-:Y:S02]  /*7c680*/  PRMT R45, R50, 0x5410, R45 ;  /* 0x00005410322d7816 */ /* 0x000fe4000000002d */
[----:B------:R-:W-:Y:S01]  /*7c690*/  PRMT R50, R21, 0x5410, R60 ;  /* 0x0000541015327816 */ /* 0x000fe2000000003c */
[----:B------:R0:W-:Y:S01]  /*7c6a0*/  STL.64 [R1+0x5f0], R6 ;  /* 0x0005f00601007387 */ /* 0x0001e20000100a00 */
[----:B------:R-:W-:-:S03]  /*7c6b0*/  PRMT R41, R5, 0x5410, R41 ;  /* 0x0000541005297816 */ /* 0x000fc60000000029 */
[----:B0-----:R-:W4:Y:S04]  /*7c6c0*/  LDL.LU R6, [R1+0x2e38] ;  /* 0x002e380001067983 */ /* 0x001f280000300800 */
[----:B------:R-:W4:Y:S04]  /*7c6d0*/  LDL.LU R5, [R1+0x474] ;  /* 0x0004740001057983 */ /* 0x000f280000300800 */
[----:B------:R-:W4:Y:S01]  /*7c6e0*/  LDL.LU R7, [R1+0x468] ;  /* 0x0004680001077983 */ /* 0x000f220000300800 */
[----:B--2---:R-:W-:-:S05]  /*7c6f0*/  IADD3 R20, P6, R49, R16, RZ ;  /* 0x0000001031147210 */ /* 0x004fca0007fde0ff */
[----:B------:R-:W-:-:S05]  /*7c700*/  IMAD.X R21, R8, 0x1, R19, P6 ;  /* 0x0000000108157824 */ /* 0x000fca00030e0613 */
[----:B------:R0:W-:Y:S04]  /*7c710*/  STL.64 [R1+0x5e8], R20 ;  /* 0x0005e81401007387 */ /* 0x0001e80000100a00 */
[----:B0-----:R-:W2:Y:S01]  /*7c720*/  LDL.LU.64 R20, [R1+0x2e30] ;  /* 0x002e300001147983 */ /* 0x001ea20000300a00 */
[----:B------:R-:W-:Y:S02]  /*7c730*/  PRMT R60, R54, 0x5410, R56 ;  /* 0x00005410363c7816 */ /* 0x000fe40000000038 */
[----:B------:R-:W-:Y:S02]  /*7c740*/  IADD3 R56, P6, R49, R17, RZ ;  /* 0x0000001131387210 */ /* 0x000fe40007fde0ff */
[----:B------:R-:W-:Y:S02]  /*7c750*/  LOP3.LUT R40, R40, 0xffff, RZ, 0xc0, !PT ;  /* 0x0000ffff28287812 */ /* 0x000fe400078ec0ff */
[----:B------:R-:W-:-:S02]  /*7c760*/  PRMT R53, R53, 0x5410, R57 ;  /* 0x0000541035357816 */ /* 0x000fc40000000039 */
[----:B------:R-:W-:Y:S02]  /*7c770*/  PRMT R40, R40, 0x3340, R1 ;  /* 0x0000334028287816 */ /* 0x000fe40000000001 */
[----:B------:R-:W-:Y:S01]  /*7c780*/  PRMT R51, R3, 0x5410, R51 ;  /* 0x0000541003337816 */ /* 0x000fe20000000033 */
[----:B--2---:R-:W-:-:S05]  /*7c790*/  IMAD.X R57, R8, 0x1, R20, P6 ;  /* 0x0000000108397824 */ /* 0x004fca00030e0614 */
[----:B------:R0:W-:Y:S02]  /*7c7a0*/  STL.64 [R1+0x628], R56 ;  /* 0x0006283801007387 */ /* 0x0001e40000100a00 */
[----:B0-----:R-:W-:Y:S02]  /*7c7b0*/  PRMT R57, R2, 0x5410, R40 ;  /* 0x0000541002397816 */ /* 0x001fe40000000028 */
[----:B------:R-:W2:Y:S01]  /*7c7c0*/  LDL.LU R56, [R1+0x2e28] ;  /* 0x002e280001387983 */ /* 0x000ea20000300800 */
[----:B------:R-:W-:-:S05]  /*7c7d0*/  IADD3 R2, P6, R49, R18, RZ ;  /* 0x0000001231027210 */ /* 0x000fca0007fde0ff */
[----:B------:R-:W-:-:S05]  /*7c7e0*/  IMAD.X R3, R8, 0x1, R21, P6 ;  /* 0x0000000108037824 */ /* 0x000fca00030e0615 */
[----:B------:R0:W-:Y:S04]  /*7c7f0*/  STL.64 [R1+0x620], R2 ;  /* 0x0006200201007387 */ /* 0x0001e80000100a00 */
[----:B0-----:R-:W3:Y:S01]  /*7c800*/  LDL.LU.64 R2, [R1+0x2e20] ;  /* 0x002e200001027983 */ /* 0x001ee20000300a00 */
[----:B------:R-:W-:-:S04]  /*7c810*/  LOP3.LUT R40, R55, 0xffff, RZ, 0xc0, !PT ;  /* 0x0000ffff37287812 */ /* 0x000fc800078ec0ff */
[--C-:B--2---:R-:W-:Y:S02]  /*7c820*/  PRMT R54, R56, 0x4210, R40.reuse ;  /* 0x0000421038367816 */ /* 0x104fe40000000028 */
[----:B------:R-:W-:Y:S02]  /*7c830*/  PRMT R40, R61, 0x5210, R40 ;  /* 0x000052103d287816 */ /* 0x000fe40000000028 */
[----:B---3--:R-:W-:Y:S02]  /*7c840*/  PRMT R3, R3, 0x5410, R33 ;  /* 0x0000541003037816 */ /* 0x008fe40000000021 */
[----:B------:R-:W2:Y:S04]  /*7c850*/  LDL.LU R33, [R1+0x440] ;  /* 0x0004400001217983 */ /* 0x000ea80000300800 */
[----:B------:R-:W3:Y:S04]  /*7c860*/  LDL.LU R56, [R1+0x2750] ;  /* 0x0027500001387983 */ /* 0x000ee80000300800 */
[----:B------:R0:W-:Y:S02]  /*7c870*/  STL [R1+0x40], R54 ;  /* 0x0000403601007387 */ /* 0x0001e40000100800 */
[----:B0-----:R-:W-:-:S02]  /*7c880*/  IADD3 R54, P6, R49, R22, RZ ;  /* 0x0000001631367210 */ /* 0x001fc40007fde0ff */
[----:B------:R-:W-:Y:S03]  /*7c890*/  STL [R1+0x10], R40 ;  /* 0x0000102801007387 */ /* 0x000fe60000100800 */
[----:B------:R-:W-:-:S05]  /*7c8a0*/  IMAD.X R55, R8, 0x1, R24, P6 ;  /* 0x0000000108377824 */ /* 0x000fca00030e0618 */
[----:B------:R0:W-:Y:S04]  /*7c8b0*/  STL.64 [R1+0x638], R54 ;  /* 0x0006383601007387 */ /* 0x0001e80000100a00 */
[----:B0-----:R-:W2:Y:S01]  /*7c8c0*/  LDL.LU.64 R54, [R1+0x2e18] ;  /* 0x002e180001367983 */ /* 0x001ea20000300a00 */
[----:B------:R-:W-:Y:S02]  /*7c8d0*/  LOP3.LUT R40, R32, 0xffff, RZ, 0xc0, !PT ;  /* 0x0000ffff20287812 */ /* 0x000fe400078ec0ff */
[----:B----4-:R-:W-:Y:S02]  /*7c8e0*/  LOP3.LUT R61, R31, 0xffff, RZ, 0xc0, !PT ;  /* 0x0000ffff1f3d7812 */ /* 0x010fe400078ec0ff */
[----:B------:R-:W-:Y:S02]  /*7c8f0*/  PRMT R31, R30, 0x5210, R40 ;  /* 0x000052101e1f7816 */ /* 0x000fe40000000028 */
[----:B------:R-:W-:-:S02]  /*7c900*/  PRMT R30, R6, 0x4210, R61 ;  /* 0x00004210061e7816 */ /* 0x000fc4000000003d */
[----:B------:R-:W-:Y:S02]  /*7c910*/  PRMT R6, R47, 0x5210, R61 ;  /* 0x000052102f067816 */ /* 0x000fe4000000003d */
[----:B------:R-:W-:Y:S02]  /*7c920*/  LOP3.LUT R47, R7, 0xffff, RZ, 0xc0, !PT ;  /* 0x0000ffff072f7812 */ /* 0x000fe400078ec0ff */
[----:B--2---:R-:W-:-:S05]  /*7c930*/  PRMT R32, R55, 0x4210, R40 ;  /* 0x0000421037207816 */ /* 0x004fca0000000028 */
[----:B------:R-:W-:Y:S04]  /*7c940*/  STL [R1+0x44], R32 ;  /* 0x0000442001007387 */ /* 0x000fe80000100800 */
[----:B------:R-:W-:Y:S04]  /*7c950*/  STL [R1+0x14], R31 ;  /* 0x0000141f01007387 */ /* 0x000fe80000100800 */
[----:B------:R-:W-:Y:S04]  /*7c960*/  STL [R1+0x2df0], R6 ;  /* 0x002df00601007387 */ /* 0x000fe80000100800 */
[----:B------:R0:W-:Y:S01]  /*7c970*/  STL [R1+0x48], R30 ;  /* 0x0000481e01007387 */ /* 0x0001e20000100800 */
[----:B------:R-:W-:-:S02]  /*7c980*/  LOP3.LUT R40, R5, 0xffff, RZ, 0xc0, !PT ;  /* 0x0000ffff05287812 */ /* 0x000fc400078ec0ff */
[----:B0-----:R-:W-:-:S05]  /*7c990*/  IADD3 R30, P6, R49, R23, RZ ;  /* 0x00000017311e7210 */ /* 0x001fca0007fde0ff */
[----:B------:R-:W-:Y:S01]  /*7c9a0*/  IMAD.X R31, R8, 0x1, R25, P6 ;  /* 0x00000001081f7824 */ /* 0x000fe200030e0619 */
[--C-:B------:R-:W-:Y:S02]  /*7c9b0*/  PRMT R7, R44, 0x5210, R40.reuse ;  /* 0x000052102c077816 */ /* 0x100fe40000000028 */
[----:B------:R-:W-:Y:S02]  /*7c9c0*/  PRMT R5, R4, 0x4210, R40 ;  /* 0x0000421004057816 */ /* 0x000fe40000000028 */
[----:B------:R0:W-:Y:S01]  /*7c9d0*/  STL.64 [R1+0x630], R30 ;  /* 0x0006301e01007387 */ /* 0x0001e20000100a00 */
[----:B------:R-:W-:-:S03]  /*7c9e0*/  PRMT R4, R0, 0x4210, R47 ;  /* 0x0000421000047816 */ /* 0x000fc6000000002f */
[----:B------:R-:W2:Y:S01]  /*7c9f0*/  LDL.LU R6, [R1+0x2a84] ;  /* 0x002a840001067983 */ /* 0x000ea20000300800 */
[----:B------:R-:W-:-:S03]  /*7ca00*/  PRMT R0, R46, 0x5210, R47 ;  /* 0x000052102e007816 */ /* 0x000fc6000000002f */
[----:B------:R-:W4:Y:S01]  /*7ca10*/  LDL.LU R61, [R1+0x2a80] ;  /* 0x002a8000013d7983 */ /* 0x000f220000300800 */
[----:B0-----:R-:W-:-:S03]  /*7ca20*/  IADD3 R30, P6, R49, R26, RZ ;  /* 0x0000001a311e7210 */ /* 0x001fc60007fde0ff */
[----:B------:R0:W-:Y:S02]  /*7ca30*/  STL [R1+0x2df4], R7 ;  /* 0x002df40701007387 */ /* 0x0001e40000100800 */
[----:B------:R-:W-:Y:S02]  /*7ca40*/  IMAD.X R31, R8, 0x1, R29, P6 ;  /* 0x00000001081f7824 */ /* 0x000fe400030e061d */
[----:B0-----:R-:W2:Y:S04]  /*7ca50*/  LDL.LU R7, [R1+0x14c] ;  /* 0x00014c0001077983 */ /* 0x001ea80000300800 */
[----:B------:R-:W4:Y:S04]  /*7ca60*/  LDL.LU R55, [R1+0x273c] ;  /* 0x00273c0001377983 */ /* 0x000f280000300800 */
[----:B------:R-:W2:Y:S04]  /*7ca70*/  LDL.LU R46, [R1+0x2730] ;  /* 0x00273000012e7983 */ /* 0x000ea80000300800 */
[----:B------:R-:W4:Y:S04]  /*7ca80*/  LDL.LU R47, [R1+0x2a74] ;  /* 0x002a7400012f7983 */ /* 0x000f280000300800 */
[----:B------:R0:W-:Y:S04]  /*7ca90*/  STL [R1+0x2df8], R0 ;  /* 0x002df80001007387 */ /* 0x0001e80000100800 */
[----:B0-----:R-:W2:Y:S04]  /*7caa0*/  LDL.LU R0, [R1+0x2754] ;  /* 0x0027540001007983 */ /* 0x001ea80000300800 */
[----:B------:R0:W-:Y:S04]  /*7cab0*/  STL.64 [R1+0x678], R30 ;  /* 0x0006781e01007387 */ /* 0x0001e80000100a00 */
[----:B0-----:R-:W4:Y:S01]  /*7cac0*/  LDL.LU.64 R30, [R1+0x2e10] ;  /* 0x002e1000011e7983 */ /* 0x001f220000300a00 */
[----:B---3--:R-:W-:-:S02]  /*7cad0*/  LOP3.LUT R44, R56, 0xffff, RZ, 0xc0, !PT ;  /* 0x0000ffff382c7812 */ /* 0x008fc400078ec0ff */
[----:B------:R-:W-:Y:S02]  /*7cae0*/  LOP3.LUT R40, R33, 0xffff, RZ, 0xc0, !PT ;  /* 0x0000ffff21287812 */ /* 0x000fe400078ec0ff */
[----:B------:R-:W-:Y:S02]  /*7caf0*/  PRMT R32, R54, 0x4210, R44 ;  /* 0x0000421036207816 */ /* 0x000fe4000000002c */
[--C-:B------:R-:W-:Y:S02]  /*7cb00*/  PRMT R2, R2, 0x4210, R40.reuse ;  /* 0x0000421002027816 */ /* 0x100fe40000000028 */
[----:B------:R-:W-:Y:S02]  /*7cb10*/  PRMT R56, R45, 0x5210, R40 ;  /* 0x000052102d387816 */ /* 0x000fe40000000028 */
[----:B------:R-:W3:Y:S04]  /*7cb20*/  LDL.LU R40, [R1+0x2a78] ;  /* 0x002a780001287983 */ /* 0x000ee80000300800 */
[----:B------:R-:W3:Y:S04]  /*7cb30*/  LDL.LU R54, [R1+0x4c] ;  /* 0x00004c0001367983 */ /* 0x000ee80000300800 */
[----:B------:R0:W-:Y:S02]  /*7cb40*/  STL [R1+0x20], R32 ;  /* 0x0000202001007387 */ /* 0x0001e40000100800 */
[----:B0-----:R-:W-:-:S05]  /*7cb50*/  IADD3 R32, P6, R49, R27, RZ ;  /* 0x0000001b31207210 */ /* 0x001fca0007fde0ff */
[----:B----4-:R-:W-:-:S05]  /*7cb60*/  IMAD.X R33, R8, 0x1, R31, P6 ;  /* 0x0000000108217824 */ /* 0x010fca00030e061f */
[----:B------:R0:W-:Y:S04]  /*7cb70*/  STL.64 [R1+0x670], R32 ;  /* 0x0006702001007387 */ /* 0x0001e80000100a00 */
[----:B0-----:R-:W4:Y:S01]  /*7cb80*/  LDL.LU.64 R32, [R1+0x2e08] ;  /* 0x002e080001207983 */ /* 0x001f220000300a00 */
[----:B--2---:R-:W-:Y:S02]  /*7cb90*/  LOP3.LUT R45, R0, 0xffff, RZ, 0xc0, !PT ;  /* 0x0000ffff002d7812 */ /* 0x004fe400078ec0ff */
[----:B------:R-:W-:Y:S02]  /*7cba0*/  LOP3.LUT R46, R46, 0xffff, RZ, 0xc0, !PT ;  /* 0x0000ffff2e2e7812 */ /* 0x000fe400078ec0ff */
[----:B------:R-:W-:Y:S02]  /*7cbb0*/  PRMT R0, R7, 0x4210, R45 ;  /* 0x0000421007007816 */ /* 0x000fe4000000002d */
[----:B------:R-:W-:-:S02]  /*7cbc0*/  PRMT R7, R48, 0x4210, R46 ;  /* 0x0000421030077816 */ /* 0x000fc4000000002e */
[----:B------:R-:W-:Y:S01]  /*7cbd0*/  PRMT R46, R42, 0x5210, R46 ;  /* 0x000052102a2e7816 */ /* 0x000fe2000000002e */
[----:B------:R-:W2:Y:S01]  /*7cbe0*/  LDL.LU R48, [R1+0x2e00] ;  /* 0x002e000001307983 */ /* 0x000ea20000300800 */
[----:B------:R-:W-:Y:S02]  /*7cbf0*/  IADD3 R42, P6, R49, R28, RZ ;  /* 0x0000001c312a7210 */ /* 0x000fe40007fde0ff */
[----:B------:R-:W-:Y:S02]  /*7cc00*/  PRMT R44, R43, 0x5210, R44 ;  /* 0x000052102b2c7816 */ /* 0x000fe4000000002c */
[----:B------:R-:W-:Y:S02]  /*7cc10*/  PRMT R45, R41, 0x5210, R45 ;  /* 0x00005210292d7816 */ /* 0x000fe4000000002d */
[----:B------:R-:W-:Y:S02]  /*7cc20*/  PRMT R41, R50, 0x5210, R47 ;  /* 0x0000521032297816 */ /* 0x000fe4000000002f */
[----:B------:R-:W2:Y:S01]  /*7cc30*/  LDL.LU R50, [R1+0x2dfc] ;  /* 0x002dfc0001327983 */ /* 0x000ea20000300800 */
[----:B---3--:R-:W-:-:S02]  /*7cc40*/  PRMT R40, R59, 0x5210, R40 ;  /* 0x000052103b287816 */ /* 0x008fc40000000028 */
[----:B------:R-:W-:Y:S01]  /*7cc50*/  LOP3.LUT R47, R55, 0xffff, RZ, 0xc0, !PT ;  /* 0x0000ffff372f7812 */ /* 0x000fe200078ec0ff */
[----:B----4-:R-:W-:-:S05]  /*7cc60*/  IMAD.X R43, R8, 0x1, R32, P6 ;  /* 0x00000001082b7824 */ /* 0x010fca00030e0620 */
[----:B------:R0:W-:Y:S02]  /*7cc70*/  STL.64 [R1+0x668], R42 ;  /* 0x0006682a01007387 */ /* 0x0001e40000100a00 */
[----:B0-----:R-:W-:-:S05]  /*7cc80*/  IADD3 R42, P6, R49, R30, RZ ;  /* 0x0000001e312a7210 */ /* 0x001fca0007fde0ff */
[----:B------:R-:W-:-:S05]  /*7cc90*/  IMAD.X R43, R8, 0x1, R33, P6 ;  /* 0x00000001082b7824 */ /* 0x000fca00030e0621 */
[----:B------:R0:W-:Y:S02]  /*7cca0*/  STL.64 [R1+0x660], R42 ;  /* 0x0006602a01007387 */ /* 0x0001e40000100a00 */
[----:B0-----:R-:W-:Y:S02]  /*7ccb0*/  PRMT R42, R60, 0x5210, R6 ;  /* 0x000052103c2a7816 */ /* 0x001fe40000000006 */
[----:B------:R-:W-:Y:S02]  /*7ccc0*/  PRMT R43, R53, 0x5210, R61 ;  /* 0x00005210352b7816 */ /* 0x000fe4000000003d */
[----:B------:R-:W-:-:S03]  /*7ccd0*/  IADD3 R60, P6, R49, R34, RZ ;  /* 0x00000022313c7210 */ /* 0x000fc60007fde0ff */
[----:B------:R-:W-:Y:S02]  /*7cce0*/  STL.64 [R1+0x2dc8], R42 ;  /* 0x002dc82a01007387 */ /* 0x000fe40000100a00 */
[----:B------:R-:W-:Y:S02]  /*7ccf0*/  IMAD.X R61, R8, 0x1, R36, P6 ;  /* 0x00000001083d7824 */ /* 0x000fe400030e0624 */
[----:B------:R0:W-:Y:S01]  /*7cd00*/  STL.64 [R1+0x2dc0], R40 ;  /* 0x002dc02801007387 */ /* 0x0001e20000100a00 */
[--C-:B------:R-:W-:Y:S02]  /*7cd10*/  PRMT R6, R52, 0x4210, R47.reuse ;  /* 0x0000421034067816 */ /* 0x100fe4000000002f */
[----:B------:R-:W-:Y:S01]  /*7cd20*/  PRMT R47, R51, 0x5210, R47 ;  /* 0x00005210332f7816 */ /* 0x000fe2000000002f */
[----:B------:R-:W-:Y:S01]  /*7cd30*/  STL.64 [R1+0x618], R60 ;  /* 0x0006183c01007387 */ /* 0x000fe20000100a00 */
[----:B0-----:R-:W-:-:S03]  /*7cd40*/  IADD3 R40, P6, R49, R35, RZ ;  /* 0x0000002331287210 */ /* 0x001fc60007fde0ff */
[----:B------:R-:W-:Y:S02]  /*7cd50*/  STL.64 [R1+0x2dd8], R46 ;  /* 0x002dd82e01007387 */ /* 0x000fe40000100a00 */
[----:B------:R-:W-:Y:S02]  /*7cd60*/  IMAD.X R41, R8, 0x1, R38, P6 ;  /* 0x0000000108297824 */ /* 0x000fe400030e0626 */
[----:B------:R-:W-:Y:S04]  /*7cd70*/  STL.64 [R1+0x2dd0], R44 ;  /* 0x002dd02c01007387 */ /* 0x000fe80000100a00 */
[----:B------:R0:W-:Y:S02]  /*7cd80*/  STL.64 [R1+0x5c8], R40 ;  /* 0x0005c82801007387 */ /* 0x0001e40000100a00 */
[----:B0-----:R-:W-:-:S05]  /*7cd90*/  IADD3 R40, P6, R49, R37, RZ ;  /* 0x0000002531287210 */ /* 0x001fca0007fde0ff */
[----:B------:R-:W-:Y:S01]  /*7cda0*/  IMAD.X R41, R8, 0x1, R39, P6 ;  /* 0x0000000108297824 */ /* 0x000fe200030e0627 */
[----:B------:R-:W-:-:S04]  /*7cdb0*/  SHF.R.S32.HI R8, RZ, 0x1f, R54 ;  /* 0x0000001fff087819 */ /* 0x000fc80000011436 */
[----:B------:R0:W-:Y:S02]  /*7cdc0*/  STL.64 [R1+0x528], R40 ;  /* 0x0005282801007387 */ /* 0x0001e40000100a00 */
[----:B0-----:R-:W-:Y:S02]  /*7cdd0*/  IADD3 R40, P6, R54, R9, RZ ;  /* 0x0000000936287210 */ /* 0x001fe40007fde0ff */
[----:B------:R-:W-:Y:S03]  /*7cde0*/  STL [R1+0x2bd0], R58 ;  /* 0x002bd03a01007387 */ /* 0x000fe60000100800 */
[----:B------:R-:W-:-:S05]  /*7cdf0*/  IMAD.X R41, R8, 0x1, R58, P6 ;  /* 0x0000000108297824 */ /* 0x000fca00030e063a */
[----:B------:R0:W-:Y:S02]  /*7ce00*/  STL.64 [R1+0x478], R40 ;  /* 0x0004782801007387 */ /* 0x0001e40000100a00 */
[----:B0-----:R-:W-:-:S05]  /*7ce10*/  IADD3 R40, P6, R54, R10, RZ ;  /* 0x0000000a36287210 */ /* 0x001fca0007fde0ff */
[----:B------:R-:W-:Y:S01]  /*7ce20*/  IMAD.X R41, R8, 0x1, R12, P6 ;  /* 0x0000000108297824 */ /* 0x000fe200030e060c */
[----:B------:R-:W-:-:S05]  /*7ce30*/  IADD3 R10, P6, R54, R11, RZ ;  /* 0x0000000b360a7210 */ /* 0x000fca0007fde0ff */
[----:B------:R-:W-:-:S05]  /*7ce40*/  IMAD.X R11, R8, 0x1, R14, P6 ;  /* 0x00000001080b7824 */ /* 0x000fca00030e060e */
[----:B------:R0:W-:Y:S02]  /*7ce50*/  STL.64 [R1+0x468], R10 ;  /* 0x0004680a01007387 */ /* 0x0001e40000100a00 */
[----:B0-----:R-:W-:Y:S02]  /*7ce60*/  IADD3 R10, P6, R54, R13, RZ ;  /* 0x0000000d360a7210 */ /* 0x001fe40007fde0ff */
[----:B------:R-:W-:Y:S03]  /*7ce70*/  STL.64 [R1+0x470], R40 ;  /* 0x0004702801007387 */ /* 0x000fe60000100a00 */
[----:B------:R-:W-:-:S05]  /*7ce80*/  IMAD.X R11, R8, 0x1, R15, P6 ;  /* 0x00000001080b7824 */ /* 0x000fca00030e060f */
[----:B------:R0:W-:Y:S02]  /*7ce90*/  STL.64 [R1+0x458], R10 ;  /* 0x0004580a01007387 */ /* 0x0001e40000100a00 */
[----:B0-----:R-:W-:-:S05]  /*7cea0*/  IADD3 R10, P6, R54, R16, RZ ;  /* 0x00000010360a7210 */ /* 0x001fca0007fde0ff */
[----:B------:R-:W-:-:S05]  /*7ceb0*/  IMAD.X R11, R8, 0x1, R19, P6 ;  /* 0x00000001080b7824 */ /* 0x000fca00030e0613 */
[----:B------:R0:W-:Y:S02]  /*7cec0*/  STL.64 [R1+0x450], R10 ;  /* 0x0004500a01007387 */ /* 0x0001e40000100a00 */
[----:B0-----:R-:W-:-:S05]  /*7ced0*/  IADD3 R10, P6, R54, R17, RZ ;  /* 0x00000011360a7210 */ /* 0x001fca0007fde0ff */
[----:B------:R-:W-:-:S05]  /*7cee0*/  IMAD.X R11, R8, 0x1, R20, P6 ;  /* 0x00000001080b7824 */ /* 0x000fca00030e0614 */
[----:B------:R0:W-:Y:S02]  /*7cef0*/  STL.64 [R1+0x448], R10 ;  /* 0x0004480a01007387 */ /* 0x0001e40000100a00 */
[----:B0-----:R-:W-:-:S05]  /*7cf00*/  IADD3 R10, P6, R54, R18, RZ ;  /* 0x00000012360a7210 */ /* 0x001fca0007fde0ff */
[----:B------:R-:W-:-:S05]  /*7cf10*/  IMAD.X R11, R8, 0x1, R21, P6 ;  /* 0x00000001080b7824 */ /* 0x000fca00030e0615 */
[----:B------:R0:W-:Y:S01]  /*7cf20*/  STL.64 [R1+0x440], R10 ;  /* 0x0004400a01007387 */ /* 0x0001e20000100a00 */
[----:B------:R-:W-:-:S03]  /*7cf30*/  IMAD.MOV.U32 R41, RZ, RZ, R4 ;  /* 0x000000ffff297224 */ /* 0x000fc600078e0004 */
[----:B------:R-:W3:Y:S04]  /*7cf40*/  LDL.LU R59, [R1+0x17c] ;  /* 0x00017c00013b7983 */ /* 0x000ee80000300800 */
[----:B------:R-:W3:Y:S01]  /*7cf50*/  LDL.LU R4, [R1+0x180] ;  /* 0x0001800001047983 */ /* 0x000ee20000300800 */
[----:B0-----:R-:W-:-:S05]  /*7cf60*/  IADD3 R10, P6, R54, R22, RZ ;  /* 0x00000016360a7210 */ /* 0x001fca0007fde0ff */
[----:B------:R-:W-:-:S05]  /*7cf70*/  IMAD.X R11, R8, 0x1, R24, P6 ;  /* 0x00000001080b7824 */ /* 0x000fca00030e0618 */
[----:B------:R0:W-:Y:S04]  /*7cf80*/  STL.64 [R1+0x410], R10 ;  /* 0x0004100a01007387 */ /* 0x0001e80000100a00 */
[----:B------:R-:W4:Y:S01]  /*7cf90*/  LDL.LU R51, [R1+0xd20] ;  /* 0x000d200001337983 */ /* 0x000f220000300800 */
[----:B0-----:R-:W-:-:S05]  /*7cfa0*/  IADD3 R10, P6, R54, R23, RZ ;  /* 0x00000017360a7210 */ /* 0x001fca0007fde0ff */
[----:B------:R-:W-:-:S05]  /*7cfb0*/  IMAD.X R11, R8, 0x1, R25, P6 ;  /* 0x00000001080b7824 */ /* 0x000fca00030e0619 */
[----:B------:R0:W-:Y:S04]  /*7cfc0*/  STL.64 [R1+0x390], R10 ;  /* 0x0003900a01007387 */ /* 0x0001e80000100a00 */
[----:B------:R-:W4:Y:S04]  /*7cfd0*/  LDL.LU R55, [R1+0x184] ;  /* 0x0001840001377983 */ /* 0x000f280000300800 */
[----:B------:R-:W4:Y:S01]  /*7cfe0*/  LDL.LU R49, [R1+0xd00] ;  /* 0x000d000001317983 */ /* 0x000f220000300800 */
        /* <DEDUP_REMOVED lines=16> */
[----:B------:R0:W-:Y:S01]  /*7d0f0*/  STL.64 [R1+0x368], R10 ;  /* 0x0003680a01007387 */ /* 0x0001e20000100a00 */
[----:B------:R-:W-:-:S03]  /*7d100*/  IMAD.MOV.U32 R42, RZ, RZ, R2 ;  /* 0x000000ffff2a7224 */ /* 0x000fc600078e0002 */
[----:B------:R-:W4:Y:S01]  /*7d110*/  LDL.LU R53, [R1+0x2758] ;  /* 0x0027580001357983 */ /* 0x000f220000300800 */
[----:B------:R-:W-:-:S03]  /*7d120*/  IMAD.MOV.U32 R40, RZ, RZ, R5 ;  /* 0x000000ffff287224 */ /* 0x000fc600078e0005 */
[----:B------:R-:W4:Y:S01]  /*7d130*/  LDL.LU R2, [R1+0x26ec] ;  /* 0x0026ec0001027983 */ /* 0x000f220000300800 */
[----:B0-----:R-:W-:-:S05]  /*7d140*/  IADD3 R10, P6, R54, R35, RZ ;  /* 0x00000023360a7210 */ /* 0x001fca0007fde0ff */
[----:B------:R-:W-:Y:S01]  /*7d150*/  IMAD.X R11, R8, 0x1, R38, P6 ;  /* 0x00000001080b7824 */ /* 0x000fe200030e0626 */
[----:B------:R-:W-:-:S04]  /*7d160*/  IADD3 R60, P6, R54, R37, RZ ;  /* 0x00000025363c7210 */ /* 0x000fc80007fde0ff */
[----:B------:R-:W-:Y:S01]  /*7d170*/  STL.64 [R1+0x360], R10 ;  /* 0x0003600a01007387 */ /* 0x000fe20000100a00 */
[----:B------:R-:W-:-:S03]  /*7d180*/  IMAD.X R61, R8, 0x1, R39, P6 ;  /* 0x00000001083d7824 */ /* 0x000fc600030e0627 */
[----:B------:R-:W4:Y:S04]  /*7d190*/  LDL.LU R52, [R1+0x271c] ;  /* 0x00271c0001347983 */ /* 0x000f280000300800 */
[----:B------:R-:W4:Y:S04]  /*7d1a0*/  LDL.LU R5, [R1+0x2734] ;  /* 0x0027340001057983 */ /* 0x000f280000300800 */
[----:B------:R-:W4:Y:S04]  /*7d1b0*/  LDL.LU R54, [R1+0x26e0] ;  /* 0x0026e00001367983 */ /* 0x000f280000300800 */
[----:B------:R-:W-:Y:S04]  /*7d1c0*/  STL [R1+0x2b04], R60 ;  /* 0x002b043c01007387 */ /* 0x000fe80000100800 */
[----:B------:R-:W-:Y:S01]  /*7d1d0*/  STL [R1+0x2b00], R61 ;  /* 0x002b003d01007387 */ /* 0x000fe20000100800 */
[----:B---3--:R-:W-:-:S02]  /*7d1e0*/  PRMT R9, R4, 0x3340, R59 ;  /* 0x0000334004097816 */ /* 0x008fc4000000003b */
[----:B--2---:R-:W-:-:S04]  /*7d1f0*/  LOP3.LUT R4, R50, 0xffff, RZ, 0xc0, !PT ;  /* 0x0000ffff32047812 */ /* 0x004fc800078ec0ff */
[--C-:B------:R-:W-:Y:S01]  /*7d200*/  PRMT R8, R4, 0x3340, R1.reuse ;  /* 0x0000334004087816 */ /* 0x100fe20000000001 */
[----:B------:R0:W-:Y:S04]  /*7d210*/  STL [R1+0x2d7c], R4 ;  /* 0x002d7c0401007387 */ /* 0x0001e80000100800 */
[----:B------:R-:W2:Y:S01]  /*7d220*/  LDL.LU R50, [R1+0x2708] ;  /* 0x0027080001327983 */ /* 0x000ea20000300800 */
[----:B----4-:R-:W-:Y:S02]  /*7d230*/  LOP3.LUT R51, R51, 0xffff, RZ, 0xc0, !PT ;  /* 0x0000ffff33337812 */ /* 0x010fe400078ec0ff */
[----:B0-----:R-:W-:Y:S02]  /*7d240*/  PRMT R4, R9, 0x5410, R8 ;  /* 0x0000541009047816 */ /* 0x001fe40000000008 */
[----:B------:R-:W-:-:S03]  /*7d250*/  PRMT R8, R51, 0x3340, R1 ;  /* 0x0000334033087816 */ /* 0x000fc60000000001 */
[----:B------:R0:W-:Y:S04]  /*7d260*/  STL [R1+0x314], R4 ;  /* 0x0003140401007387 */ /* 0x0001e80000100800 */
[----:B------:R-:W-:Y:S04]  /*7d270*/  STL [R1+0x2d80], R51 ;  /* 0x002d803301007387 */ /* 0x000fe80000100800 */
[----:B------:R-:W3:Y:S01]  /*7d280*/  LDL.LU R46, [R1+0x27e4] ;  /* 0x0027e400012e7983 */ /* 0x000ee20000300800 */
[----:B0-----:R-:W-:-:S05]  /*7d290*/  PRMT R4, R55, 0x5410, R8 ;  /* 0x0000541037047816 */ /* 0x001fca0000000008 */
[----:B------:R0:W-:Y:S01]  /*7d2a0*/  STL [R1+0xc4c], R4 ;  /* 0x000c4c0401007387 */ /* 0x0001e20000100800 */
[----:B------:R-:W-:-:S03]  /*7d2b0*/  LOP3.LUT R8, R49, 0xffff, RZ, 0xc0, !PT ;  /* 0x0000ffff31087812 */ /* 0x000fc600078ec0ff */
[----:B------:R-:W4:Y:S04]  /*7d2c0*/  LDL.LU R47, [R1+0x278c] ;  /* 0x00278c00012f7983 */ /* 0x000f280000300800 */
[----:B------:R-:W4:Y:S04]  /*7d2d0*/  LDL.LU R59, [R1+0x27c0] ;  /* 0x0027c000013b7983 */ /* 0x000f280000300800 */
[----:B------:R-:W4:Y:S04]  /*7d2e0*/  LDL.LU R55, [R1+0x27e8] ;  /* 0x0027e80001377983 */ /* 0x000f280000300800 */
[----:B------:R-:W0:Y:S01]  /*7d2f0*/  LDL.LU R49, [R1+0x2790] ;  /* 0x0027900001317983 */ /* 0x000e220000300800 */
[----:B------:R-:W-:-:S02]  /*7d300*/  LOP3.LUT R9, R45, 0xffff, RZ, 0xc0, !PT ;  /* 0x0000ffff2d097812 */ /* 0x000fc400078ec0ff */
[----:B------:R-:W-:Y:S02]  /*7d310*/  PRMT R43, R43, 0x4210, R8 ;  /* 0x000042102b2b7816 */ /* 0x000fe40000000008 */
[----:B------:R-:W-:-:S03]  /*7d320*/  PRMT R11, R48, 0x4210, R9 ;  /* 0x00004210300b7816 */ /* 0x000fc60000000009 */
[----:B------:R-:W-:Y:S04]  /*7d330*/  STL.64 [R1+0x2de8], R42 ;  /* 0x002de82a01007387 */ /* 0x000fe80000100a00 */
[----:B------:R-:W-:Y:S04]  /*7d340*/  STL.64 [R1+0x2de0], R40 ;  /* 0x002de02801007387 */ /* 0x000fe80000100a00 */
[----:B------:R-:W4:Y:S01]  /*7d350*/  LDL.LU R48, [R1+0x27c4] ;  /* 0x0027c40001307983 */ /* 0x000f220000300800 */
[----:B------:R-:W-:Y:S02]  /*7d360*/  LOP3.LUT R28, R53, 0xffff, RZ, 0xc0, !PT ;  /* 0x0000ffff351c7812 */ /* 0x000fe400078ec0ff */
[----:B------:R-:W-:-:S02]  /*7d370*/  LOP3.LUT R26, R2, 0xffff, RZ, 0xc0, !PT ;  /* 0x0000ffff021a7812 */ /* 0x000fc400078ec0ff */
[----:B------:R-:W4:Y:S04]  /*7d380*/  LDL.LU R2, [R1+0x27d4] ;  /* 0x0027d40001027983 */ /* 0x000f280000300800 */
[----:B------:R-:W4:Y:S01]  /*7d390*/  LDL.LU R53, [R1+0x2784] ;  /* 0x0027840001357983 */ /* 0x000f220000300800 */
[----:B------:R-:W-:-:S03]  /*7d3a0*/  LOP3.LUT R27, R52, 0xffff, RZ, 0xc0, !PT ;  /* 0x0000ffff341b7812 */ /* 0x000fc600078ec0ff */
[----:B------:R-:W4:Y:S01]  /*7d3b0*/  LDL.LU R52, [R1+0x27b0] ;  /* 0x0027b00001347983 */ /* 0x000f220000300800 */
[----:B------:R-:W-:-:S03]  /*7d3c0*/  LOP3.LUT R32, R5, 0xffff, RZ, 0xc0, !PT ;  /* 0x0000ffff05207812 */ /* 0x000fc600078ec0ff */
[----:B------:R-:W4:Y:S01]  /*7d3d0*/  LDL.LU R5, [R1+0x27d8] ;  /* 0x0027d80001057983 */ /* 0x000f220000300800 */
[----:B------:R-:W-:-:S03]  /*7d3e0*/  LOP3.LUT R34, R54, 0xffff, RZ, 0xc0, !PT ;  /* 0x0000ffff36227812 */ /* 0x000fc600078ec0ff */
[----:B------:R-:W4:Y:S01]  /*7d3f0*/  LDL.LU R54, [R1+0x2788] ;  /* 0x0027880001367983 */ /* 0x000f220000300800 */
[----:B--2---:R-:W-:-:S03]  /*7d400*/  LOP3.LUT R31, R50, 0xffff, RZ, 0xc0, !PT ;  /* 0x0000ffff321f7812 */ /* 0x004fc600078ec0ff */
[----:B------:R-:W2:Y:S04]  /*7d410*/  LDL.LU R50, [R1+0x27b4] ;  /* 0x0027b40001327983 */ /* 0x000ea80000300800 */
[----:B------:R-:W2:Y:S04]  /*7d420*/  LDL.LU R58, [R1+0x28ac] ;  /* 0x0028ac00013a7983 */ /* 0x000ea80000300800 */
[----:B------:R-:W2:Y:S01]  /*7d430*/  LDL.LU R44, [R1+0x282c] ;  /* 0x00282c00012c7983 */ /* 0x000ea20000300800 */
[----:B---3--:R-:W-:Y:S02]  /*7d440*/  LOP3.LUT R30, R46, 0xffff, RZ, 0xc0, !PT ;  /* 0x0000ffff2e1e7812 */ /* 0x008fe400078ec0ff */
[----:B----4-:R-:W-:-:S02]  /*7d450*/  LOP3.LUT R29, R59, 0xffff, RZ, 0xc0, !PT ;  /* 0x0000ffff3b1d7812 */ /* 0x010fc400078ec0ff */
[----:B0-----:R-:W-:Y:S02]  /*7d460*/  LOP3.LUT R4, R49, 0xffff, RZ, 0xc0, !PT ;  /* 0x0000ffff31047812 */ /* 0x001fe400078ec0ff */
[----:B------:R-:W-:-:S03]  /*7d470*/  LOP3.LUT R36, R55, 0xffff, RZ, 0xc0, !PT ;  /* 0x0000ffff37247812 */ /* 0x000fc600078ec0ff */
[----:B------:R-:W-:Y:S04]  /*7d480*/  STL [R1+0x200], R4 ;  /* 0x0002000401007387 */ /* 0x000fe80000100800 */
[----:B------:R-:W-:Y:S04]  /*7d490*/  STL.64 [R1+0x2da0], R30 ;  /* 0x002da01e01007387 */ /* 0x000fe80000100a00 */
[----:B------:R-:W-:Y:S04]  /*7d4a0*/  STL.64 [R1+0x2d98], R28 ;  /* 0x002d981c01007387 */ /* 0x000fe80000100a00 */
[----:B------:R-:W3:Y:S04]  /*7d4b0*/  LDL.LU R55, [R1+0x2870] ;  /* 0x0028700001377983 */ /* 0x000ee80000300800 */
[----:B------:R-:W4:Y:S01]  /*7d4c0*/  LDL.LU R49, [R1+0x28b0] ;  /* 0x0028b00001317983 */ /* 0x000f220000300800 */
[----:B------:R-:W-:-:S02]  /*7d4d0*/  PRMT R57, R57, 0x5210, R8 ;  /* 0x0000521039397816 */ /* 0x000fc40000000008 */
[----:B------:R-:W-:Y:S02]  /*7d4e0*/  PRMT R8, R26, 0x3340, R1 ;  /* 0x000033401a087816 */ /* 0x000fe40000000001 */
[----:B------:R-:W-:Y:S02]  /*7d4f0*/  PRMT R19, R28, 0x3340, R27 ;  /* 0x000033401c137816 */ /* 0x000fe4000000001b */
[----:B------:R-:W-:Y:S02]  /*7d500*/  PRMT R20, R32, 0x3340, R31 ;  /* 0x0000334020147816 */ /* 0x000fe4000000001f */
[----:B------:R-:W-:Y:S02]  /*7d510*/  PRMT R19, R19, 0x5410, R8 ;  /* 0x0000541013137816 */ /* 0x000fe40000000008 */
[----:B------:R-:W-:Y:S02]  /*7d520*/  PRMT R8, R34, 0x3340, R1 ;  /* 0x0000334022087816 */ /* 0x000fe40000000001 */
[----:B------:R-:W-:-:S02]  /*7d530*/  LOP3.LUT R33, R47, 0xffff, RZ, 0xc0, !PT ;  /* 0x0000ffff2f217812 */ /* 0x000fc400078ec0ff */
[----:B------:R-:W-:Y:S02]  /*7d540*/  PRMT R20, R20, 0x5410, R8 ;  /* 0x0000541014147816 */ /* 0x000fe40000000008 */
[----:B------:R-:W-:Y:S02]  /*7d550*/  PRMT R8, R33, 0x3340, R1 ;  /* 0x0000334021087816 */ /* 0x000fe40000000001 */
[----:B------:R-:W-:-:S04]  /*7d560*/  PRMT R16, R30, 0x3340, R29 ;  /* 0x000033401e107816 */ /* 0x000fc8000000001d */
[----:B------:R-:W-:Y:S02]  /*7d570*/  PRMT R16, R16, 0x5410, R8 ;  /* 0x0000541010107816 */ /* 0x000fe40000000008 */
[----:B------:R-:W-:Y:S02]  /*7d580*/  PRMT R8, R4, 0x3340, R1 ;  /* 0x0000334004087816 */ /* 0x000fe40000000001 */
[----:B------:R-:W-:Y:S02]  /*7d590*/  LOP3.LUT R35, R48, 0xffff, RZ, 0xc0, !PT ;  /* 0x0000ffff30237812 */ /* 0x000fe400078ec0ff */
[----:B------:R-:W4:Y:S02]  /*7d5a0*/  LDL.LU R48, [R1+0x2830] ;  /* 0x0028300001307983 */ /* 0x000f240000300800 */
[----:B------:R-:W-:-:S04]  /*7d5b0*/  PRMT R15, R36, 0x3340, R35 ;  /* 0x00003340240f7816 */ /* 0x000fc80000000023 */
[----:B------:R-:W-:Y:S02]  /*7d5c0*/  PRMT R15, R15, 0x5410, R8 ;  /* 0x000054100f0f7816 */ /* 0x000fe40000000008 */
[----:B------:R-:W-:Y:S02]  /*7d5d0*/  PRMT R3, R3, 0x5210, R9 ;  /* 0x0000521003037816 */ /* 0x000fe40000000009 */
[----:B------:R-:W-:Y:S02]  /*7d5e0*/  LOP3.LUT R2, R2, 0xffff, RZ, 0xc0, !PT ;  /* 0x0000ffff02027812 */ /* 0x000fe400078ec0ff */
[----:B------:R-:W-:-:S03]  /*7d5f0*/  LOP3.LUT R38, R53, 0xffff, RZ, 0xc0, !PT ;  /* 0x0000ffff35267812 */ /* 0x000fc600078ec0ff */
[----:B------:R0:W-:Y:S01]  /*7d600*/  STL [R1+0x50], R2 ;  /* 0x0000500201007387 */ /* 0x0001e20000100800 */
[----:B------:R-:W-:-:S03]  /*7d610*/  PRMT R8, R38, 0x3340, R1 ;  /* 0x0000334026087816 */ /* 0x000fc60000000001 */
[----:B------:R-:W4:Y:S04]  /*7d620*/  LDL.LU R53, [R1+0x2874] ;  /* 0x0028740001357983 */ /* 0x000f280000300800 */
[----:B------:R-:W4:Y:S01]  /*7d630*/  LDL.LU R45, [R1+0x28a0] ;  /* 0x0028a000012d7983 */ /* 0x000f220000300800 */
[----:B------:R-:W-:-:S04]  /*7d640*/  LOP3.LUT R59, R52, 0xffff, RZ, 0xc0, !PT ;  /* 0x0000ffff343b7812 */ /* 0x000fc800078ec0ff */
[----:B------:R-:W-:Y:S02]  /*7d650*/  PRMT R14, R2, 0x3340, R59 ;  /* 0x00003340020e7816 */ /* 0x000fe4000000003b */
[----:B------:R-:W-:Y:S01]  /*7d660*/  LOP3.LUT R5, R5, 0xffff, RZ, 0xc0, !PT ;  /* 0x0000ffff05057812 */ /* 0x000fe200078ec0ff */
[----:B0-----:R-:W4:Y:S01]  /*7d670*/  LDL.LU R2, [R1+0x2810] ;  /* 0x0028100001027983 */ /* 0x001f220000300800 */
[----:B------:R-:W-:Y:S02]  /*7d680*/  LOP3.LUT R54, R54, 0xffff, RZ, 0xc0, !PT ;  /* 0x0000ffff36367812 */ /* 0x000fe400078ec0ff */
[----:B------:R-:W-:Y:S01]  /*7d690*/  PRMT R14, R14, 0x5410, R8 ;  /* 0x000054100e0e7816 */ /* 0x000fe20000000008 */
[----:B------:R-:W4:Y:S01]  /*7d6a0*/  LDL.LU R52, [R1+0x2864] ;  /* 0x0028640001347983 */ /* 0x000f220000300800 */
[----:B------:R-:W-:-:S03]  /*7d6b0*/  PRMT R8, R54, 0x3340, R1 ;  /* 0x0000334036087816 */ /* 0x000fc60000000001 */
[----:B------:R-:W4:Y:S04]  /*7d6c0*/  LDL.LU R46, [R1+0x28a4] ;  /* 0x0028a400012e7983 */ /* 0x000f280000300800 */
[----:B------:R-:W4:Y:S04]  /*7d6d0*/  LDL.LU R47, [R1+0x2814] ;  /* 0x00281400012f7983 */ /* 0x000f280000300800 */
[----:B------:R-:W-:Y:S04]  /*7d6e0*/  STL [R1+0x2d84], R54 ;  /* 0x002d843601007387 */ /* 0x000fe80000100800 */
[----:B------:R0:W-:Y:S01]  /*7d6f0*/  STL [R1+0x2d8c], R5 ;  /* 0x002d8c0501007387 */ /* 0x0001e20000100800 */
[----:B--2---:R-:W-:-:S04]  /*7d700*/  LOP3.LUT R50, R50, 0xffff, RZ, 0xc0, !PT ;  /* 0x0000ffff32327812 */ /* 0x004fc800078ec0ff */
[----:B------:R-:W-:Y:S02]  /*7d710*/  PRMT R13, R5, 0x3340, R50 ;  /* 0x00003340050d7816 */ /* 0x000fe40000000032 */
[----:B------:R-:W-:Y:S02]  /*7d720*/  LOP3.LUT R4, R58, 0xffff, RZ, 0xc0, !PT ;  /* 0x0000ffff3a047812 */ /* 0x000fe400078ec0ff */
[----:B------:R-:W-:Y:S01]  /*7d730*/  PRMT R13, R13, 0x5410, R8 ;  /* 0x000054100d0d7816 */ /* 0x000fe20000000008 */
[----:B------:R-:W-:Y:S04]  /*7d740*/  STL [R1+0x2d88], R50 ;  /* 0x002d883201007387 */ /* 0x000fe80000100800 */
[----:B------:R-:W2:Y:S04]  /*7d750*/  LDL.LU R21, [R1+0x2868] ;  /* 0x0028680001157983 */ /* 0x000ea80000300800 */
[----:B------:R-:W-:Y:S01]  /*7d760*/  STL [R1+0x204], R4 ;  /* 0x0002040401007387 */ /* 0x000fe20000100800 */
[----:B0-----:R-:W-:-:S02]  /*7d770*/  LOP3.LUT R5, R44, 0xffff, RZ, 0xc0, !PT ;  /* 0x0000ffff2c057812 */ /* 0x001fc400078ec0ff */
[----:B---3--:R-:W-:Y:S02]  /*7d780*/  LOP3.LUT R9, R55, 0xffff, RZ, 0xc0, !PT ;  /* 0x0000ffff37097812 */ /* 0x008fe400078ec0ff */
[----:B----4-:R-:W-:-:S03]  /*7d790*/  LOP3.LUT R8, R49, 0xffff, RZ, 0xc0, !PT ;  /* 0x0000ffff31087812 */ /* 0x010fc600078ec0ff */
[----:B------:R-:W-:Y:S04]  /*7d7a0*/  STL [R1+0x208], R9 ;  /* 0x0002080901007387 */ /* 0x000fe80000100800 */
[----:B------:R0:W-:Y:S04]  /*7d7b0*/  STL [R1+0x12c], R8 ;  /* 0x00012c0801007387 */ /* 0x0001e80000100800 */
[----:B------:R-:W3:Y:S04]  /*7d7c0*/  LDL R55, [R1+0x14c8] ;  /* 0x0014c80001377983 */ /* 0x000ee80000100800 */
[----:B------:R1:W-:Y:S01]  /*7d7d0*/  STL [R1+0x2d90], R5 ;  /* 0x002d900501007387 */ /* 0x0003e20000100800 */
[----:B0-----:R-:W-:-:S03]  /*7d7e0*/  PRMT R8, R5, 0x3340, R1 ;  /* 0x0000334005087816 */ /* 0x001fc60000000001 */
[----:B-1----:R-:W4:Y:S01]  /*7d7f0*/  LDL.LU R5, [R1+0x12c] ;  /* 0x00012c0001057983 */ /* 0x002f220000300800 */
[----:B------:R-:W-:-:S03]  /*7d800*/  PRMT R12, R4, 0x3340, R9 ;  /* 0x00003340040c7816 */ /* 0x000fc60000000009 */
[----:B------:R-:W2:Y:S04]  /*7d810*/  LDL.LU R18, [R1+0x2768] ;  /* 0x0027680001127983 */ /* 0x000ea80000300800 */
[----:B------:R-:W2:Y:S04]  /*7d820*/  LDL.LU R49, [R1+0x2700] ;  /* 0x0027000001317983 */ /* 0x000ea80000300800 */
[----:B------:R-:W2:Y:S04]  /*7d830*/  LDL.LU R17, [R1+0x272c] ;  /* 0x00272c0001117983 */ /* 0x000ea80000300800 */
[----:B------:R-:W2:Y:S01]  /*7d840*/  LDL.LU R58, [R1+0xcc0] ;  /* 0x000cc000013a7983 */ /* 0x000ea20000300800 */
[----:B------:R-:W-:-:S03]  /*7d850*/  LOP3.LUT R50, R48, 0xffff, RZ, 0xc0, !PT ;  /* 0x0000ffff30327812 */ /* 0x000fc600078ec0ff */
[----:B------:R-:W2:Y:S01]  /*7d860*/  LDL.LU R48, [R1+0x1b4] ;  /* 0x0001b40001307983 */ /* 0x000ea20000300800 */
[----:B------:R-:W-:-:S03]  /*7d870*/  LOP3.LUT R4, R53, 0xffff, RZ, 0xc0, !PT ;  /* 0x0000ffff35047812 */ /* 0x000fc600078ec0ff */
[----:B------:R-:W2:Y:S01]  /*7d880*/  LDL.LU R53, [R1+0xc80] ;  /* 0x000c800001357983 */ /* 0x000ea20000300800 */
[----:B------:R-:W-:Y:S01]  /*7d890*/  LOP3.LUT R61, R45, 0xffff, RZ, 0xc0, !PT ;  /* 0x0000ffff2d3d7812 */ /* 0x000fe200078ec0ff */
[----:B------:R-:W-:Y:S02]  /*7d8a0*/  IMAD.MOV.U32 R45, RZ, RZ, R0 ;  /* 0x000000ffff2d7224 */ /* 0x000fe400078e0000 */
[----:B------:R0:W-:Y:S04]  /*7d8b0*/  STL [R1+0x58], R4 ;  /* 0x0000580401007387 */ /* 0x0001e80000100800 */
[----:B------:R-:W2:Y:S04]  /*7d8c0*/  LDL.LU R44, [R1+0x20] ;  /* 0x00002000012c7983 */ /* 0x000ea80000300800 */
[----:B------:R-:W2:Y:S01]  /*7d8d0*/  LDL.LU R0, [R1+0x2df8] ;  /* 0x002df80001007983 */ /* 0x000ea20000300800 */
[----:B------:R-:W-:Y:S01]  /*7d8e0*/  LOP3.LUT R54, R46, 0xffff, RZ, 0xc0, !PT ;  /* 0x0000ffff2e367812 */ /* 0x000fe200078ec0ff */
[----:B------:R-:W-:-:S02]  /*7d8f0*/  IMAD.MOV.U32 R46, RZ, RZ, R7 ;  /* 0x000000ffff2e7224 */ /* 0x000fc400078e0007 */
[----:B------:R-:W2:Y:S04]  /*7d900*/  LDL.LU R7, [R1+0x2df4] ;  /* 0x002df40001077983 */ /* 0x000ea80000300800 */
[----:B---3--:R-:W1:Y:S01]  /*7d910*/  LDS.128 R40, [R55] ;  /* 0x0000000037287984 */ /* 0x008e620000000c00 */
[----:B----4-:R-:W-:Y:S02]  /*7d920*/  PRMT R9, R5, 0x3340, R4 ;  /* 0x0000334005097816 */ /* 0x010fe40000000004 */
[----:B0-----:R-:W-:Y:S01]  /*7d930*/  LOP3.LUT R4, R47, 0xffff, RZ, 0xc0, !PT ;  /* 0x0000ffff2f047812 */ /* 0x001fe200078ec0ff */
[----:B------:R-:W-:Y:S01]  /*7d940*/  IMAD.MOV.U32 R47, RZ, RZ, R6 ;  /* 0x000000ffff2f7224 */ /* 0x000fe200078e0006 */
[----:B------:R-:W-:Y:S01]  /*7d950*/  NOP ;  /* 0x0000000000007918 */ /* 0x000fe20000000000 */
[----:B------:R-:W3:Y:S04]  /*7d960*/  LDL.LU R6, [R1+0x2df0] ;  /* 0x002df00001067983 */ /* 0x000ee80000300800 */
[----:B------:R-:W4:Y:S04]  /*7d970*/  LDL.LU R28, [R1+0x40] ;  /* 0x00004000011c7983 */ /* 0x000f280000300800 */
[----:B------:R-:W4:Y:S04]  /*7d980*/  LDL.LU R29, [R1+0x44] ;  /* 0x00004400011d7983 */ /* 0x000f280000300800 */
[----:B------:R-:W4:Y:S04]  /*7d990*/  LDL.LU R30, [R1+0x48] ;  /* 0x00004800011e7983 */ /* 0x000f280000300800 */
[----:B-1----:R-:W-:Y:S01]  /*7d9a0*/  STL [R1+0x1d4], R41 ;  /* 0x0001d42901007387 */ /* 0x002fe20000100800 */
[----:B------:R-:W-:-:S03]  /*7d9b0*/  IMAD.MOV.U32 R60, RZ, RZ, R40 ;  /* 0x000000ffff3c7224 */ /* 0x000fc600078e0028 */
[----:B------:R0:W-:Y:S04]  /*7d9c0*/  STL.64 [R1+0x1d8], R42 ;  /* 0x0001d82a01007387 */ /* 0x0001e80000100a00 */
[----:B0-----:R-:W3:Y:S04]  /*7d9d0*/  LDL.LU.64 R42, [R1+0x2de8] ;  /* 0x002de800012a7983 */ /* 0x001ee80000300a00 */
[----:B------:R-:W3:Y:S01]  /*7d9e0*/  LDL.LU.64 R40, [R1+0x2de0] ;  /* 0x002de00001287983 */ /* 0x000ee20000300a00 */
[----:B--2---:R-:W-:-:S03]  /*7d9f0*/  LOP3.LUT R22, R58, 0xffff, RZ, 0xc0, !PT ;  /* 0x0000ffff3a167812 */ /* 0x004fc600078ec0ff */
[----:B------:R-:W2:Y:S04]  /*7da00*/  LDL.LU R39, [R1+0x2860] ;  /* 0x0028600001277983 */ /* 0x000ea80000300800 */
[----:B------:R-:W2:Y:S04]  /*7da10*/  LDL.LU R37, [R1+0x2858] ;  /* 0x0028580001257983 */ /* 0x000ea80000300800 */
[----:B------:R-:W2:Y:S04]  /*7da20*/  LDL.LU R23, [R1+0x283c] ;  /* 0x00283c0001177983 */ /* 0x000ea80000300800 */
[----:B------:R-:W2:Y:S04]  /*7da30*/  LDL.LU R58, [R1+0x2838] ;  /* 0x00283800013a7983 */ /* 0x000ea80000300800 */
[----:B------:R-:W-:Y:S01]  /*7da40*/  STSM.16.M88.4 [R55], R44 ;  /* 0x0000002c37007844 */ /* 0x000fe20000000200 */
[----:B------:R-:W-:-:S03]  /*7da50*/  NOP ;  /* 0x0000000000007918 */ /* 0x000fc60000000000 */
[----:B------:R-:W0:Y:S01]  /*7da60*/  LDS.128 R44, [R55] ;  /* 0x00000000372c7984 */ /* 0x000e220000000c00 */
[----:B------:R-:W-:-:S03]  /*7da70*/  NOP ;  /* 0x0000000000007918 */ /* 0x000fc60000000000 */
[----:B------:R-:W-:Y:S04]  /*7da80*/  STL [R1+0x2c18], R60 ;  /* 0x002c183c01007387 */ /* 0x000fe80000100800 */
[----:B0-----:R-:W-:Y:S04]  /*7da90*/  STL.64 [R1+0x1c0], R44 ;  /* 0x0001c02c01007387 */ /* 0x001fe80000100a00 */
[----:B------:R0:W-:Y:S04]  /*7daa0*/  STL.64 [R1+0x1c8], R46 ;  /* 0x0001c82e01007387 */ /* 0x0001e80000100a00 */
[----:B0-----:R-:W2:Y:S04]  /*7dab0*/  LDL.LU.64 R46, [R1+0x2dd8] ;  /* 0x002dd800012e7983 */ /* 0x001ea80000300a00 */
[----:B------:R-:W2:Y:S04]  /*7dac0*/  LDL.LU.64 R44, [R1+0x2dd0] ;  /* 0x002dd000012c7983 */ /* 0x000ea80000300a00 */
[----:B---3--:R-:W-:Y:S01]  /*7dad0*/  STSM.16.M88.4 [R55], R40 ;  /* 0x0000002837007844 */ /* 0x008fe20000000200 */
[----:B------:R-:W-:-:S03]  /*7dae0*/  NOP ;  /* 0x0000000000007918 */ /* 0x000fc60000000000 */
[----:B------:R-:W0:Y:S04]  /*7daf0*/  LDS.128 R40, [R55] ;  /* 0x0000000037287984 */ /* 0x000e280000000c00 */
[----:B0-----:R-:W-:Y:S04]  /*7db00*/  STL.64 [R1+0x1b0], R40 ;  /* 0x0001b02801007387 */ /* 0x001fe80000100a00 */
[----:B------:R0:W-:Y:S04]  /*7db10*/  STL.64 [R1+0x1b8], R42 ;  /* 0x0001b82a01007387 */ /* 0x0001e80000100a00 */
[----:B0-----:R-:W3:Y:S04]  /*7db20*/  LDL.LU.64 R42, [R1+0x2dc8] ;  /* 0x002dc800012a7983 */ /* 0x001ee80000300a00 */
[----:B------:R-:W3:Y:S01]  /*7db30*/  LDL.LU.64 R40, [R1+0x2dc0] ;  /* 0x002dc00001287983 */ /* 0x000ee20000300a00 */
[----:B------:R-:W-:Y:S01]  /*7db40*/  IMAD.MOV.U32 R31, RZ, RZ, R11 ;  /* 0x000000ffff1f7224 */ /* 0x000fe200078e000b */
[----:B------:R-:W-:-:S04]  /*7db50*/  NOP ;  /* 0x0000000000007918 */ /* 0x000fc80000000000 */
[----:B----4-:R-:W-:Y:S01]  /*7db60*/  STSM.16.M88.4 [R55], R28 ;  /* 0x0000001c37007844 */ /* 0x010fe20000000200 */
[----:B------:R-:W-:-:S03]  /*7db70*/  NOP ;  /* 0x0000000000007918 */ /* 0x000fc60000000000 */
[----:B------:R-:W0:Y:S01]  /*7db80*/  LDS.128 R28, [R55] ;  /* 0x00000000371c7984 */ /* 0x000e220000000c00 */
[----:B------:R-:W-:Y:S01]  /*7db90*/  LOP3.LUT R51, R21, 0xffff, RZ, 0xc0, !PT ;  /* 0x0000ffff15337812 */ /* 0x000fe200078ec0ff */
[----:B------:R-:W-:Y:S01]  /*7dba0*/  NOP ;  /* 0x0000000000007918 */ /* 0x000fe20000000000 */
[----:B------:R-:W-:Y:S02]  /*7dbb0*/  LOP3.LUT R21, R53, 0xffff, RZ, 0xc0, !PT ;  /* 0x0000ffff35157812 */ /* 0x000fe400078ec0ff */
[----:B------:R-:W4:Y:S04]  /*7dbc0*/  LDL.LU R53, [R1+0x27ac] ;  /* 0x0027ac0001357983 */ /* 0x000f280000300800 */
[----:B0-----:R-:W-:Y:S04]  /*7dbd0*/  STL.64 [R1+0x1a0], R28 ;  /* 0x0001a01c01007387 */ /* 0x001fe80000100a00 */
[----:B------:R-:W-:Y:S04]  /*7dbe0*/  STL.64 [R1+0x1a8], R30 ;  /* 0x0001a81e01007387 */ /* 0x000fe80000100a00 */
[----:B---3--:R0:W-:Y:S01]  /*7dbf0*/  STSM.16.M88.4 [R55], R40 ;  /* 0x0000002837007844 */ /* 0x0081e20000000200 */
[----:B------:R-:W-:-:S03]  /*7dc00*/  NOP ;  /* 0x0000000000007918 */ /* 0x000fc60000000000 */
[----:B------:R-:W1:Y:S01]  /*7dc10*/  LDS.128 R28, [R55] ;  /* 0x00000000371c7984 */ /* 0x000e620000000c00 */
[----:B------:R-:W-:-:S03]  /*7dc20*/  NOP ;  /* 0x0000000000007918 */ /* 0x000fc60000000000 */
[----:B0-----:R-:W3:Y:S04]  /*7dc30*/  LDL.LU R40, [R1+0x10] ;  /* 0x0000100001287983 */ /* 0x001ee80000300800 */
[----:B------:R-:W3:Y:S01]  /*7dc40*/  LDL.LU R41, [R1+0x14] ;  /* 0x0000140001297983 */ /* 0x000ee20000300800 */
[----:B------:R-:W-:Y:S02]  /*7dc50*/  IMAD.MOV.U32 R42, RZ, RZ, R6 ;  /* 0x000000ffff2a7224 */ /* 0x000fe400078e0006 */
[----:B------:R-:W-:Y:S01]  /*7dc60*/  IMAD.MOV.U32 R43, RZ, RZ, R3 ;  /* 0x000000ffff2b7224 */ /* 0x000fe200078e0003 */
[----:B------:R-:W4:Y:S04]  /*7dc70*/  LDL.LU R6, [R1+0x2dbc] ;  /* 0x002dbc0001067983 */ /* 0x000f280000300800 */
[----:B--2---:R0:W-:Y:S04]  /*7dc80*/  STSM.16.M88.4 [R55], R44 ;  /* 0x0000002c37007844 */ /* 0x0041e80000000200 */
[----:B------:R-:W2:Y:S01]  /*7dc90*/  LDL.LU R3, [R1+0x2db8] ;  /* 0x002db80001037983 */ /* 0x000ea20000300800 */
[----:B0-----:R-:W-:-:S02]  /*7dca0*/  IMAD.MOV.U32 R44, RZ, RZ, R7 ;  /* 0x000000ffff2c7224 */ /* 0x001fc400078e0007 */
[----:B------:R-:W-:Y:S01]  /*7dcb0*/  IMAD.MOV.U32 R45, RZ, RZ, R0 ;  /* 0x000000ffff2d7224 */ /* 0x000fe200078e0000 */
[----:B-1----:R-:W-:Y:S01]  /*7dcc0*/  STL.64 [R1+0x190], R28 ;  /* 0x0001901c01007387 */ /* 0x002fe20000100a00 */
[----:B------:R-:W-:Y:S02]  /*7dcd0*/  IMAD.MOV.U32 R46, RZ, RZ, R56 ;  /* 0x000000ffff2e7224 */ /* 0x000fe400078e0038 */
[----:B------:R-:W-:Y:S01]  /*7dce0*/  IMAD.MOV.U32 R47, RZ, RZ, R57 ;  /* 0x000000ffff2f7224 */ /* 0x000fe200078e0039 */
[----:B------:R-:W-:Y:S01]  /*7dcf0*/  STL.64 [R1+0x198], R30 ;  /* 0x0001981e01007387 */ /* 0x000fe20000100a00 */
[----:B------:R-:W-:-:S03]  /*7dd00*/  NOP ;  /* 0x0000000000007918 */ /* 0x000fc60000000000 */
[----:B------:R-:W0:Y:S01]  /*7dd10*/  LDS.128 R28, [R55] ;  /* 0x00000000371c7984 */ /* 0x000e220000000c00 */
[----:B------:R-:W-:-:S03]  /*7dd20*/  NOP ;  /* 0x0000000000007918 */ /* 0x000fc60000000000 */
[----:B------:R-:W-:Y:S01]  /*7dd30*/  STSM.16.M88.4 [R55], R44 ;  /* 0x0000002c37007844 */ /* 0x000fe20000000200 */
[----:B------:R-:W-:-:S03]  /*7dd40*/  NOP ;  /* 0x0000000000007918 */ /* 0x000fc60000000000 */
[----:B------:R-:W1:Y:S01]  /*7dd50*/  LDS.128 R44, [R55] ;  /* 0x00000000372c7984 */ /* 0x000e620000000c00 */
[----:B------:R-:W-:Y:S01]  /*7dd60*/  PRMT R12, R12, 0x5410, R8 ;  /* 0x000054100c0c7816 */ /* 0x000fe20000000008 */
[----:B------:R-:W-:Y:S01]  /*7dd70*/  NOP ;  /* 0x0000000000007918 */ /* 0x000fe20000000000 */
[--C-:B------:R-:W-:Y:S01]  /*7dd80*/  PRMT R8, R50, 0x3340, R1.reuse ;  /* 0x0000334032087816 */ /* 0x100fe20000000001 */
[----:B------:R-:W2:Y:S01]  /*7dd90*/  LDL.LU R7, [R1+0x2db4] ;  /* 0x002db40001077983 */ /* 0x000ea20000300800 */
[----:B------:R-:W-:Y:S02]  /*7dda0*/  LOP3.LUT R2, R2, 0xffff, RZ, 0xc0, !PT ;  /* 0x0000ffff02027812 */ /* 0x000fe400078ec0ff */
[----:B------:R-:W-:Y:S01]  /*7ddb0*/  LOP3.LUT R52, R52, 0xffff, RZ, 0xc0, !PT ;  /* 0x0000ffff34347812 */ /* 0x000fe200078ec0ff */
[----:B------:R-:W2:Y:S01]  /*7ddc0*/  LDL.LU R0, [R1+0x2db0] ;  /* 0x002db00001007983 */ /* 0x000ea20000300800 */
[----:B------:R-:W-:Y:S02]  /*7ddd0*/  PRMT R9, R9, 0x5410, R8 ;  /* 0x0000541009097816 */ /* 0x000fe40000000008 */
[----:B------:R-:W-:Y:S01]  /*7dde0*/  PRMT R8, R2, 0x3340, R1 ;  /* 0x0000334002087816 */ /* 0x000fe20000000001 */
[----:B------:R-:W2:Y:S01]  /*7ddf0*/  LDL.LU R56, [R1+0x2dac] ;  /* 0x002dac0001387983 */ /* 0x000ea20000300800 */
[----:B------:R-:W-:-:S02]  /*7de00*/  PRMT R10, R61, 0x3340, R52 ;  /* 0x000033403d0a7816 */ /* 0x000fc40000000034 */
[----:B------:R-:W-:Y:S01]  /*7de10*/  PRMT R11, R54, 0x3340, R51 ;  /* 0x00003340360b7816 */ /* 0x000fe20000000033 */
[----:B------:R-:W2:Y:S01]  /*7de20*/  LDL.LU R57, [R1+0x2da8] ;  /* 0x002da80001397983 */ /* 0x000ea20000300800 */
[----:B------:R-:W-:Y:S02]  /*7de30*/  PRMT R10, R10, 0x5410, R8 ;  /* 0x000054100a0a7816 */ /* 0x000fe40000000008 */
[----:B------:R-:W-:Y:S02]  /*7de40*/  PRMT R8, R4, 0x3340, R1 ;  /* 0x0000334004087816 */ /* 0x000fe40000000001 */
[----:B------:R-:W-:Y:S02]  /*7de50*/  LOP3.LUT R25, R18, 0xffff, RZ, 0xc0, !PT ;  /* 0x0000ffff12197812 */ /* 0x000fe400078ec0ff */
[----:B------:R-:W-:Y:S02]  /*7de60*/  LOP3.LUT R49, R49, 0xffff, RZ, 0xc0, !PT ;  /* 0x0000ffff31317812 */ /* 0x000fe400078ec0ff */
[----:B------:R-:W-:-:S02]  /*7de70*/  LOP3.LUT R24, R17, 0xffff, RZ, 0xc0, !PT ;  /* 0x0000ffff11187812 */ /* 0x000fc400078ec0ff */
[----:B------:R-:W-:Y:S02]  /*7de80*/  PRMT R11, R11, 0x5410, R8 ;  /* 0x000054100b0b7816 */ /* 0x000fe40000000008 */
[--C-:B------:R-:W-:Y:S02]  /*7de90*/  PRMT R8, R49, 0x3340, R1.reuse ;  /* 0x0000334031087816 */ /* 0x100fe40000000001 */
[----:B------:R-:W-:Y:S02]  /*7dea0*/  PRMT R17, R25, 0x3340, R24 ;  /* 0x0000334019117816 */ /* 0x000fe40000000018 */
[----:B------:R-:W-:Y:S02]  /*7deb0*/  LOP3.LUT R48, R48, 0xffff, RZ, 0xc0, !PT ;  /* 0x0000ffff30307812 */ /* 0x000fe400078ec0ff */
[----:B------:R-:W-:Y:S02]  /*7dec0*/  PRMT R17, R17, 0x5410, R8 ;  /* 0x0000541011117816 */ /* 0x000fe40000000008 */
[----:B------:R-:W-:-:S02]  /*7ded0*/  PRMT R8, R48, 0x3340, R1 ;  /* 0x0000334030087816 */ /* 0x000fc40000000001 */
[----:B------:R-:W-:Y:S01]  /*7dee0*/  PRMT R18, R22, 0x3340, R21 ;  /* 0x0000334016127816 */ /* 0x000fe20000000015 */
[----:B0-----:R-:W-:Y:S03]  /*7def0*/  STL.64 [R1+0x180], R28 ;  /* 0x0001801c01007387 */ /* 0x001fe60000100a00 */
[----:B------:R-:W-:Y:S01]  /*7df00*/  PRMT R18, R18, 0x5410, R8 ;  /* 0x0000541012127816 */ /* 0x000fe20000000008 */
[----:B------:R0:W-:Y:S01]  /*7df10*/  STL.64 [R1+0x188], R30 ;  /* 0x0001881e01007387 */ /* 0x0001e20000100a00 */
[----:B------:R-:W-:Y:S02]  /*7df20*/  LOP3.LUT R8, R39, 0xffff, RZ, 0xc0, !PT ;  /* 0x0000ffff27087812 */ /* 0x000fe400078ec0ff */
[----:B------:R-:W-:Y:S02]  /*7df30*/  LOP3.LUT R39, R37, 0xffff, RZ, 0xc0, !PT ;  /* 0x0000ffff25277812 */ /* 0x000fe400078ec0ff */
[----:B------:R-:W-:-:S02]  /*7df40*/  LOP3.LUT R37, R23, 0xffff, RZ, 0xc0, !PT ;  /* 0x0000ffff17257812 */ /* 0x000fc400078ec0ff */
[----:B------:R-:W-:Y:S01]  /*7df50*/  LOP3.LUT R23, R58, 0xffff, RZ, 0xc0, !PT ;  /* 0x0000ffff3a177812 */ /* 0x000fe200078ec0ff */
[----:B0-----:R-:W2:Y:S04]  /*7df60*/  LDL.LU.64 R30, [R1+0x2da0] ;  /* 0x002da000011e7983 */ /* 0x001ea80000300a00 */
[----:B------:R-:W2:Y:S04]  /*7df70*/  LDL.LU.64 R28, [R1+0x2d98] ;  /* 0x002d9800011c7983 */ /* 0x000ea80000300a00 */
[----:B-1----:R-:W-:Y:S04]  /*7df80*/  STL.64 [R1+0x170], R44 ;  /* 0x0001702c01007387 */ /* 0x002fe80000100a00 */
[----:B------:R-:W-:Y:S04]  /*7df90*/  STL.64 [R1+0x178], R46 ;  /* 0x0001782e01007387 */ /* 0x000fe80000100a00 */
[----:B------:R-:W-:Y:S04]  /*7dfa0*/  STL [R1+0xc70], R8 ;  /* 0x000c700801007387 */ /* 0x000fe80000100800 */
[----:B------:R-:W-:Y:S04]  /*7dfb0*/  STL [R1+0xc7c], R39 ;  /* 0x000c7c2701007387 */ /* 0x000fe80000100800 */
[----:B------:R-:W-:Y:S04]  /*7dfc0*/  STL [R1+0xc88], R37 ;  /* 0x000c882501007387 */ /* 0x000fe80000100800 */
[----:B------:R-:W-:Y:S04]  /*7dfd0*/  STL [R1+0xc94], R23 ;  /* 0x000c941701007387 */ /* 0x000fe80000100800 */
[----:B---3--:R0:W-:Y:S01]  /*7dfe0*/  STSM.16.M88.4 [R55], R40 ;  /* 0x0000002837007844 */ /* 0x0081e20000000200 */
[----:B------:R-:W-:-:S03]  /*7dff0*/  NOP ;  /* 0x0000000000007918 */ /* 0x000fc60000000000 */
[----:B------:R-:W1:Y:S04]  /*7e000*/  LDS.128 R44, [R55] ;  /* 0x00000000372c7984 */ /* 0x000e680000000c00 */
[----:B0-----:R-:W3:Y:S04]  /*7e010*/  LDL.LU R41, [R1+0xd2c] ;  /* 0x000d2c0001297983 */ /* 0x001ee80000300800 */
[----:B------:R-:W3:Y:S01]  /*7e020*/  LDL.LU R42, [R1+0xd28] ;  /* 0x000d2800012a7983 */ /* 0x000ee20000300800 */
[----:B------:R-:W-:Y:S02]  /*7e030*/  PRMT R8, R12, 0x4210, R8 ;  /* 0x000042100c087816 */ /* 0x000fe40000000008 */
[----:B------:R-:W-:-:S02]  /*7e040*/  PRMT R9, R9, 0x4210, R39 ;  /* 0x0000421009097816 */ /* 0x000fc40000000027 */
[----:B------:R-:W-:Y:S02]  /*7e050*/  PRMT R10, R10, 0x4210, R37 ;  /* 0x000042100a0a7816 */ /* 0x000fe40000000025 */
[----:B------:R-:W-:Y:S01]  /*7e060*/  PRMT R11, R11, 0x4210, R23 ;  /* 0x000042100b0b7816 */ /* 0x000fe20000000017 */
[----:B------:R-:W-:Y:S01]  /*7e070*/  NOP ;  /* 0x0000000000007918 */ /* 0x000fe20000000000 */
[----:B------:R-:W3:Y:S04]  /*7e080*/  LDL.LU R23, [R1+0xd04] ;  /* 0x000d040001177983 */ /* 0x000ee80000300800 */
[----:B------:R0:W-:Y:S04]  /*7e090*/  STSM.16.M88.4 [R55], R8 ;  /* 0x0000000837007844 */ /* 0x0001e80000000200 */
[----:B-1----:R-:W-:Y:S04]  /*7e0a0*/  STL.64 [R1+0x160], R44 ;  /* 0x0001602c01007387 */ /* 0x002fe80000100a00 */
[----:B------:R-:W-:Y:S01]  /*7e0b0*/  STL.64 [R1+0x168], R46 ;  /* 0x0001682e01007387 */ /* 0x000fe20000100a00 */
[----:B------:R-:W-:-:S03]  /*7e0c0*/  NOP ;  /* 0x0000000000007918 */ /* 0x000fc60000000000 */
[----:B------:R-:W1:Y:S01]  /*7e0d0*/  LDS.128 R44, [R55] ;  /* 0x00000000372c7984 */ /* 0x000e620000000c00 */
[----:B----4-:R-:W-:Y:S02]  /*7e0e0*/  LOP3.LUT R12, R53, 0xffff, RZ, 0xc0, !PT ;  /* 0x0000ffff350c7812 */ /* 0x010fe400078ec0ff */
[----:B--2---:R-:W-:-:S03]  /*7e0f0*/  LOP3.LUT R0, R0, 0xffff, RZ, 0xc0, !PT ;  /* 0x0000ffff00007812 */ /* 0x004fc600078ec0ff */
[----:B------:R-:W-:Y:S01]  /*7e100*/  STL [R1+0xc6c], R12 ;  /* 0x000c6c0c01007387 */ /* 0x000fe20000100800 */
[----:B------:R-:W-:Y:S02]  /*7e110*/  LOP3.LUT R58, R56, 0xffff, RZ, 0xc0, !PT ;  /* 0x0000ffff383a7812 */ /* 0x000fe400078ec0ff */
[----:B0-----:R-:W-:Y:S02]  /*7e120*/  LOP3.LUT R9, R57, 0xffff, RZ, 0xc0, !PT ;  /* 0x0000ffff39097812 */ /* 0x001fe400078ec0ff */
[----:B------:R-:W-:Y:S02]  /*7e130*/  PRMT R8, R16, 0x4210, R12 ;  /* 0x0000421010087816 */ /* 0x000fe4000000000c */
[----:B------:R-:W-:Y:S01]  /*7e140*/  PRMT R10, R14, 0x4210, R58 ;  /* 0x000042100e0a7816 */ /* 0x000fe2000000003a */
[----:B------:R0:W-:Y:S01]  /*7e150*/  STL [R1+0xc78], R9 ;  /* 0x000c780901007387 */ /* 0x0001e20000100800 */
[----:B------:R-:W-:-:S03]  /*7e160*/  PRMT R11, R13, 0x4210, R0 ;  /* 0x000042100d0b7816 */ /* 0x000fc60000000000 */
[----:B------:R-:W2:Y:S04]  /*7e170*/  LDL.LU R43, [R1+0x294] ;  /* 0x00029400012b7983 */ /* 0x000ea80000300800 */
[----:B------:R-:W4:Y:S01]  /*7e180*/  LDL.LU R53, [R1+0x27c] ;  /* 0x00027c0001357983 */ /* 0x000f220000300800 */
[----:B0-----:R-:W-:Y:S01]  /*7e190*/  PRMT R9, R15, 0x4210, R9 ;  /* 0x000042100f097816 */ /* 0x001fe20000000009 */
[----:B------:R-:W-:Y:S02]  /*7e1a0*/  NOP ;  /* 0x0000000000007918 */ /* 0x000fe40000000000 */
[----:B------:R-:W4:Y:S01]  /*7e1b0*/  LDL.LU R60, [R1+0x278] ;  /* 0x00027800013c7983 */ /* 0x000f220000300800 */
[----:B-1----:R-:W-:-:S03]  /*7e1c0*/  IMAD.MOV.U32 R57, RZ, RZ, R46 ;  /* 0x000000ffff397224 */ /* 0x002fc600078e002e */
[----:B------:R-:W4:Y:S01]  /*7e1d0*/  LDL.LU R39, [R1+0x274] ;  /* 0x0002740001277983 */ /* 0x000f220000300800 */
[----:B------:R-:W-:-:S03]  /*7e1e0*/  IMAD.MOV.U32 R56, RZ, RZ, R47 ;  /* 0x000000ffff387224 */ /* 0x000fc600078e002f */
[----:B------:R-:W4:Y:S04]  /*7e1f0*/  LDL.LU R37, [R1+0x1ec] ;  /* 0x0001ec0001257983 */ /* 0x000f280000300800 */
[----:B------:R-:W-:Y:S04]  /*7e200*/  STL [R1+0x2c9c], R58 ;  /* 0x002c9c3a01007387 */ /* 0x000fe80000100800 */
[----:B------:R0:W-:Y:S04]  /*7e210*/  STSM.16.M88.4 [R55], R8 ;  /* 0x0000000837007844 */ /* 0x0001e80000000200 */
[----:B------:R-:W-:Y:S04]  /*7e220*/  STL [R1+0x2ca0], R0 ;  /* 0x002ca00001007387 */ /* 0x000fe80000100800 */
[----:B------:R-:W-:Y:S04]  /*7e230*/  STL.64 [R1+0x150], R44 ;  /* 0x0001502c01007387 */ /* 0x000fe80000100a00 */
[----:B------:R-:W-:Y:S04]  /*7e240*/  STL [R1+0x2bdc], R57 ;  /* 0x002bdc3901007387 */ /* 0x000fe80000100800 */
[----:B------:R-:W-:Y:S01]  /*7e250*/  STL [R1+0x2bc8], R56 ;  /* 0x002bc83801007387 */ /* 0x000fe20000100800 */
[----:B---3--:R-:W-:-:S02]  /*7e260*/  LOP3.LUT R12, R41, 0xffff, RZ, 0xc0, !PT ;  /* 0x0000ffff290c7812 */ /* 0x008fc400078ec0ff */
[----:B0-----:R-:W-:-:S03]  /*7e270*/  LOP3.LUT R9, R42, 0xffff, RZ, 0xc0, !PT ;  /* 0x0000ffff2a097812 */ /* 0x001fc600078ec0ff */
[----:B------:R-:W-:Y:S04]  /*7e280*/  STL [R1+0x344], R12 ;  /* 0x0003440c01007387 */ /* 0x000fe80000100800 */
[----:B------:R0:W-:Y:S02]  /*7e290*/  STL [R1+0xc74], R9 ;  /* 0x000c740901007387 */ /* 0x0001e40000100800 */
[----:B0-----:R-:W-:Y:S02]  /*7e2a0*/  PRMT R9, R6, 0x4210, R9 ;  /* 0x0000421006097816 */ /* 0x001fe40000000009 */
[----:B------:R-:W3:Y:S01]  /*7e2b0*/  LDL.LU R6, [R1+0x2d94] ;  /* 0x002d940001067983 */ /* 0x000ee20000300800 */
[----:B------:R-:W-:Y:S01]  /*7e2c0*/  PRMT R8, R19, 0x4210, R12 ;  /* 0x0000421013087816 */ /* 0x000fe2000000000c */
[----:B------:R-:W-:-:S02]  /*7e2d0*/  NOP ;  /* 0x0000000000007918 */ /* 0x000fc40000000000 */
[----:B------:R-:W0:Y:S01]  /*7e2e0*/  LDS.128 R12, [R55] ;  /* 0x00000000370c7984 */ /* 0x000e220000000c00 */
[----:B------:R-:W-:Y:S02]  /*7e2f0*/  LOP3.LUT R7, R7, 0xffff, RZ, 0xc0, !PT ;  /* 0x0000ffff07077812 */ /* 0x000fe400078ec0ff */
[----:B------:R-:W-:Y:S02]  /*7e300*/  LOP3.LUT R0, R23, 0xffff, RZ, 0xc0, !PT ;  /* 0x0000ffff17007812 */ /* 0x000fe400078ec0ff */
[----:B------:R-:W-:Y:S02]  /*7e310*/  PRMT R10, R20, 0x4210, R7 ;  /* 0x00004210140a7816 */ /* 0x000fe40000000007 */
[----:B------:R-:W-:Y:S01]  /*7e320*/  PRMT R11, R17, 0x4210, R0 ;  /* 0x00004210110b7816 */ /* 0x000fe20000000000 */
[----:B------:R1:W-:Y:S01]  /*7e330*/  STL [R1+0xc80], R7 ;  /* 0x000c800701007387 */ /* 0x0003e20000100800 */
[----:B------:R-:W-:-:S03]  /*7e340*/  NOP ;  /* 0x0000000000007918 */ /* 0x000fc60000000000 */
[----:B------:R-:W3:Y:S04]  /*7e350*/  LDL.LU R23, [R1+0x270] ;  /* 0x0002700001177983 */ /* 0x000ee80000300800 */
[----:B------:R2:W-:Y:S04]  /*7e360*/  STL [R1+0xc8c], R0 ;  /* 0x000c8c0001007387 */ /* 0x0005e80000100800 */
[----:B------:R4:W-:Y:S04]  /*7e370*/  STSM.16.M88.4 [R55], R8 ;  /* 0x0000000837007844 */ /* 0x0009e80000000200 */
[----:B0-----:R-:W-:Y:S01]  /*7e380*/  STL.64 [R1+0x140], R12 ;  /* 0x0001400c01007387 */ /* 0x001fe20000100a00 */
[----:B-1----:R-:W-:-:S03]  /*7e390*/  IMAD.MOV.U32 R7, RZ, RZ, R15 ;  /* 0x000000ffff077224 */ /* 0x002fc600078e000f */
[----:B------:R-:W-:Y:S01]  /*7e3a0*/  STL [R1+0x148], R14 ;  /* 0x0001480e01007387 */ /* 0x000fe20000100800 */
[----:B------:R-:W-:-:S03]  /*7e3b0*/  NOP ;  /* 0x0000000000007918 */ /* 0x000fc60000000000 */
[----:B------:R-:W0:Y:S01]  /*7e3c0*/  LDS.128 R12, [R55] ;  /* 0x00000000370c7984 */ /* 0x000e220000000c00 */
[----:B--2---:R-:W-:Y:S02]  /*7e3d0*/  LOP3.LUT R0, R43, 0xffff, RZ, 0xc0, !PT ;  /* 0x0000ffff2b007812 */ /* 0x004fe400078ec0ff */
[----:B----4-:R-:W-:Y:S02]  /*7e3e0*/  LOP3.LUT R53, R53, 0xffff, RZ, 0xc0, !PT ;  /* 0x0000ffff35357812 */ /* 0x010fe400078ec0ff */
[----:B------:R-:W-:Y:S01]  /*7e3f0*/  LOP3.LUT R57, R60, 0xffff, RZ, 0xc0, !PT ;  /* 0x0000ffff3c397812 */ /* 0x000fe200078ec0ff */
[----:B------:R-:W-:Y:S01]  /*7e400*/  STL [R1+0x2bc4], R7 ;  /* 0x002bc40701007387 */ /* 0x000fe20000100800 */
[----:B------:R-:W-:Y:S02]  /*7e410*/  LOP3.LUT R56, R39, 0xffff, RZ, 0xc0, !PT ;  /* 0x0000ffff27387812 */ /* 0x000fe400078ec0ff */
[----:B------:R-:W-:Y:S01]  /*7e420*/  PRMT R10, R3, 0x4210, R57 ;  /* 0x00004210030a7816 */ /* 0x000fe20000000039 */
[----:B------:R-:W-:Y:S04]  /*7e430*/  STL [R1+0x340], R0 ;  /* 0x0003400001007387 */ /* 0x000fe80000100800 */
[----:B------:R-:W-:Y:S04]  /*7e440*/  STL [R1+0x2ca4], R53 ;  /* 0x002ca43501007387 */ /* 0x000fe80000100800 */
[----:B------:R-:W-:Y:S04]  /*7e450*/  STL [R1+0x2ca8], R57 ;  /* 0x002ca83901007387 */ /* 0x000fe80000100800 */
[----:B------:R-:W-:Y:S01]  /*7e460*/  STL [R1+0x2cac], R56 ;  /* 0x002cac3801007387 */ /* 0x000fe20000100800 */
[----:B0-----:R-:W-:-:S03]  /*7e470*/  IMAD.MOV.U32 R3, RZ, RZ, R13 ;  /* 0x000000ffff037224 */ /* 0x001fc600078e000d */
[----:B------:R-:W-:Y:S04]  /*7e480*/  STL [R1+0x130], R12 ;  /* 0x0001300c01007387 */ /* 0x000fe80000100800 */
[----:B------:R-:W-:Y:S04]  /*7e490*/  STL [R1+0x138], R14 ;  /* 0x0001380e01007387 */ /* 0x000fe80000100800 */
[----:B------:R-:W-:Y:S01]  /*7e4a0*/  STL [R1+0x2be8], R3 ;  /* 0x002be80301007387 */ /* 0x000fe20000100800 */
[----:B---3--:R-:W-:Y:S01]  /*7e4b0*/  PRMT R9, R6, 0x4210, R53 ;  /* 0x0000421006097816 */ /* 0x008fe20000000035 */
[----:B------:R-:W-:-:S05]  /*7e4c0*/  IMAD.MOV.U32 R6, RZ, RZ, R15 ;  /* 0x000000ffff067224 */ /* 0x000fca00078e000f */
[----:B------:R-:W-:Y:S04]  /*7e4d0*/  STL [R1+0x2bcc], R6 ;  /* 0x002bcc0601007387 */ /* 0x000fe80000100800 */
[----:B------:R-:W-:Y:S04]  /*7e4e0*/  STL [R1+0x2cb0], R55 ;  /* 0x002cb03701007387 */ /* 0x000fe80000100800 */
[----:B------:R-:W2:Y:S01]  /*7e4f0*/  LDL.LU R47, [R1+0x50] ;  /* 0x00005000012f7983 */ /* 0x000ea20000300800 */
[----:B------:R-:W-:Y:S02]  /*7e500*/  PRMT R8, R37, 0x4210, R0 ;  /* 0x0000421025087816 */ /* 0x000fe40000000000 */
[----:B------:R-:W-:Y:S01]  /*7e510*/  PRMT R11, R18, 0x4210, R56 ;  /* 0x00004210120b7816 */ /* 0x000fe20000000038 */
[----:B------:R-:W-:-:S04]  /*7e520*/  NOP ;  /* 0x0000000000007918 */ /* 0x000fc80000000000 */
[----:B------:R0:W-:Y:S01]  /*7e530*/  STSM.16.M88.4 [R55], R8 ;  /* 0x0000000837007844 */ /* 0x0001e20000000200 */
[----:B------:R-:W-:Y:S02]  /*7e540*/  SHF.R.U32.HI R39, RZ, 0x8, R27 ;  /* 0x00000008ff277819 */ /* 0x000fe4000001161b */
[----:B------:R-:W-:Y:S01]  /*7e550*/  SHF.R.U32.HI R40, RZ, 0x8, R31 ;  /* 0x00000008ff287819 */ /* 0x000fe2000001161f */
[----:B------:R-:W3:Y:S01]  /*7e560*/  LDL.LU R41, [R1+0x200] ;  /* 0x0002000001297983 */ /* 0x000ee20000300800 */
[----:B0-----:R-:W-:Y:S02]  /*7e570*/  SHF.R.U32.HI R9, RZ, 0x8, R22 ;  /* 0x00000008ff097819 */ /* 0x001fe40000011616 */
[----:B------:R-:W-:Y:S02]  /*7e580*/  SHF.R.U32.HI R8, RZ, 0x8, R21 ;  /* 0x00000008ff087819 */ /* 0x000fe40000011615 */
[----:B------:R-:W-:Y:S02]  /*7e590*/  LOP3.LUT R9, R9, 0xffff, RZ, 0xc0, !PT ;  /* 0x0000ffff09097812 */ /* 0x000fe400078ec0ff */
[----:B------:R-:W-:-:S04]  /*7e5a0*/  LOP3.LUT R8, R8, 0xffff, RZ, 0xc0, !PT ;  /* 0x0000ffff08087812 */ /* 0x000fc800078ec0ff */
[----:B------:R-:W-:Y:S02]  /*7e5b0*/  PRMT R0, R9, 0x3340, R8 ;  /* 0x0000334009007816 */ /* 0x000fe40000000008 */
[----:B------:R-:W-:Y:S02]  /*7e5c0*/  SHF.R.U32.HI R8, RZ, 0x8, R28 ;  /* 0x00000008ff087819 */ /* 0x000fe4000001161c */
[----:B------:R-:W-:Y:S02]  /*7e5d0*/  LOP3.LUT R39, R39, 0xffff, RZ, 0xc0, !PT ;  /* 0x0000ffff27277812 */ /* 0x000fe400078ec0ff */
[----:B------:R-:W-:Y:S02]  /*7e5e0*/  LOP3.LUT R8, R8, 0xffff, RZ, 0xc0, !PT ;  /* 0x0000ffff08087812 */ /* 0x000fe400078ec0ff */
[----:B------:R-:W-:Y:S02]  /*7e5f0*/  SHF.R.U32.HI R37, RZ, 0x8, R29 ;  /* 0x00000008ff257819 */ /* 0x000fe4000001161d */
[----:B------:R-:W-:-:S02]  /*7e600*/  PRMT R39, R8, 0x3340, R39 ;  /* 0x0000334008277816 */ /* 0x000fc40000000027 */
        /* <DEDUP_REMOVED lines=8> */
[----:B------:R-:W-:Y:S02]  /*7e690*/  SHF.R.U32.HI R23, RZ, 0x8, R23 ;  /* 0x00000008ff177819 */ /* 0x000fe40000011617 */
[----:B------:R-:W-:Y:S02]  /*7e6a0*/  SHF.R.U32.HI R9, RZ, 0x8, R25 ;  /* 0x00000008ff097819 */ /* 0x000fe40000011619 */
[----:B------:R-:W-:Y:S02]  /*7e6b0*/  SHF.R.U32.HI R8, RZ, 0x8, R24 ;  /* 0x00000008ff087819 */ /* 0x000fe40000011618 */
[----:B------:R-:W-:-:S02]  /*7e6c0*/  SHF.R.U32.HI R22, RZ, 0x8, R26 ;  /* 0x00000008ff167819 */ /* 0x000fc4000001161a */
[----:B------:R-:W-:Y:S02]  /*7e6d0*/  LOP3.LUT R23, R23, 0xffff, RZ, 0xc0, !PT ;  /* 0x0000ffff17177812 */ /* 0x000fe400078ec0ff */
[----:B------:R-:W-:Y:S02]  /*7e6e0*/  LOP3.LUT R9, R9, 0xffff, RZ, 0xc0, !PT ;  /* 0x0000ffff09097812 */ /* 0x000fe400078ec0ff */
[----:B------:R-:W-:Y:S02]  /*7e6f0*/  LOP3.LUT R8, R8, 0xffff, RZ, 0xc0, !PT ;  /* 0x0000ffff08087812 */ /* 0x000fe400078ec0ff */
[----:B------:R-:W-:Y:S01]  /*7e700*/  SHF.R.U32.HI R21, RZ, 0x8, R34 ;  /* 0x00000008ff157819 */ /* 0x000fe20000011622 */
[----:B------:R0:W-:Y:S01]  /*7e710*/  STL [R1+0x54], R0 ;  /* 0x0000540001007387 */ /* 0x0001e20000100800 */
[----:B------:R-:W-:Y:S02]  /*7e720*/  LOP3.LUT R22, R22, 0xffff, RZ, 0xc0, !PT ;  /* 0x0000ffff16167812 */ /* 0x000fe400078ec0ff */
[----:B------:R-:W-:Y:S01]  /*7e730*/  SHF.R.U32.HI R20, RZ, 0x8, R33 ;  /* 0x00000008ff147819 */ /* 0x000fe20000011621 */
[----:B------:R-:W4:Y:S01]  /*7e740*/  LDL.LU R42, [R1+0x58] ;  /* 0x00005800012a7983 */ /* 0x000f220000300800 */
[----:B------:R-:W-:-:S02]  /*7e750*/  SHF.R.U32.HI R11, RZ, 0x8, R36 ;  /* 0x00000008ff0b7819 */ /* 0x000fc40000011624 */
[----:B------:R-:W-:Y:S01]  /*7e760*/  SHF.R.U32.HI R10, RZ, 0x8, R35 ;  /* 0x00000008ff0a7819 */ /* 0x000fe20000011623 */
[----:B------:R-:W4:Y:S01]  /*7e770*/  LDL.LU R43, [R1+0x204] ;  /* 0x00020400012b7983 */ /* 0x000f220000300800 */
[----:B------:R-:W-:Y:S02]  /*7e780*/  PRMT R23, R23, 0x3340, R1 ;  /* 0x0000334017177816 */ /* 0x000fe40000000001 */
[----:B0-----:R-:W-:Y:S01]  /*7e790*/  PRMT R0, R9, 0x3340, R8 ;  /* 0x0000334009007816 */ /* 0x001fe20000000008 */
[----:B------:R-:W4:Y:S01]  /*7e7a0*/  LDL.LU R60, [R1+0x208] ;  /* 0x00020800013c7983 */ /* 0x000f220000300800 */
[----:B------:R-:W-:Y:S02]  /*7e7b0*/  LOP3.LUT R21, R21, 0xffff, RZ, 0xc0, !PT ;  /* 0x0000ffff15157812 */ /* 0x000fe400078ec0ff */
[----:B------:R-:W-:Y:S02]  /*7e7c0*/  SHF.R.U32.HI R8, RZ, 0x8, R59 ;  /* 0x00000008ff087819 */ /* 0x000fe4000001163b */
[----:B------:R-:W-:-:S02]  /*7e7d0*/  PRMT R22, R22, 0x3340, R1 ;  /* 0x0000334016167816 */ /* 0x000fc40000000001 */
[----:B------:R-:W-:Y:S02]  /*7e7e0*/  LOP3.LUT R20, R20, 0xffff, RZ, 0xc0, !PT ;  /* 0x0000ffff14147812 */ /* 0x000fe400078ec0ff */
[----:B------:R-:W-:Y:S02]  /*7e7f0*/  SHF.R.U32.HI R19, RZ, 0x8, R38 ;  /* 0x00000008ff137819 */ /* 0x000fe40000011626 */
[----:B------:R-:W-:Y:S02]  /*7e800*/  LOP3.LUT R11, R11, 0xffff, RZ, 0xc0, !PT ;  /* 0x0000ffff0b0b7812 */ /* 0x000fe400078ec0ff */
[----:B------:R-:W-:Y:S01]  /*7e810*/  LOP3.LUT R10, R10, 0xffff, RZ, 0xc0, !PT ;  /* 0x0000ffff0a0a7812 */ /* 0x000fe200078ec0ff */
[----:B------:R-:W-:Y:S01]  /*7e820*/  STL [R1+0x2cc8], R23 ;  /* 0x002cc81701007387 */ /* 0x000fe20000100800 */
[--C-:B------:R-:W-:Y:S02]  /*7e830*/  PRMT R21, R21, 0x3340, R1.reuse ;  /* 0x0000334015157816 */ /* 0x100fe40000000001 */
[----:B------:R-:W-:Y:S01]  /*7e840*/  LOP3.LUT R8, R8, 0xffff, RZ, 0xc0, !PT ;  /* 0x0000ffff08087812 */ /* 0x000fe200078ec0ff */
[----:B------:R-:W-:Y:S01]  /*7e850*/  STL [R1+0x2ccc], R39 ;  /* 0x002ccc2701007387 */ /* 0x000fe20000100800 */
[----:B------:R-:W-:-:S02]  /*7e860*/  PRMT R20, R20, 0x3340, R1 ;  /* 0x0000334014147816 */ /* 0x000fc40000000001 */
[----:B------:R-:W-:Y:S01]  /*7e870*/  LOP3.LUT R19, R19, 0xffff, RZ, 0xc0, !PT ;  /* 0x0000ffff13137812 */ /* 0x000fe200078ec0ff */
[----:B------:R-:W-:Y:S01]  /*7e880*/  STL [R1+0x2cd0], R22 ;  /* 0x002cd01601007387 */ /* 0x000fe20000100800 */
[----:B------:R-:W-:-:S03]  /*7e890*/  PRMT R3, R11, 0x3340, R10 ;  /* 0x000033400b037816 */ /* 0x000fc6000000000a */
[----:B------:R-:W-:Y:S01]  /*7e8a0*/  STL [R1+0x2cd4], R37 ;  /* 0x002cd42501007387 */ /* 0x000fe20000100800 */
[----:B------:R-:W-:-:S03]  /*7e8b0*/  PRMT R19, R19, 0x3340, R1 ;  /* 0x0000334013137816 */ /* 0x000fc60000000001 */
[----:B------:R-:W-:Y:S04]  /*7e8c0*/  STL [R1+0x2cd8], R40 ;  /* 0x002cd82801007387 */ /* 0x000fe80000100800 */
[----:B------:R-:W-:Y:S04]  /*7e8d0*/  STL [R1+0x2cf4], R21 ;  /* 0x002cf41501007387 */ /* 0x000fe80000100800 */
[----:B------:R-:W-:Y:S04]  /*7e8e0*/  STL [R1+0x2d00], R20 ;  /* 0x002d001401007387 */ /* 0x000fe80000100800 */
[----:B------:R-:W-:Y:S04]  /*7e8f0*/  STL [R1+0x2d04], R3 ;  /* 0x002d040301007387 */ /* 0x000fe80000100800 */
[----:B------:R0:W-:Y:S01]  /*7e900*/  STL [R1+0x4c], R0 ;  /* 0x00004c0001007387 */ /* 0x0001e20000100800 */
[----:B--2---:R-:W-:-:S04]  /*7e910*/  SHF.R.U32.HI R9, RZ, 0x8, R47 ;  /* 0x00000008ff097819 */ /* 0x004fc8000001162f */
[----:B------:R-:W-:-:S04]  /*7e920*/  LOP3.LUT R9, R9, 0xffff, RZ, 0xc0, !PT ;  /* 0x0000ffff09097812 */ /* 0x000fc800078ec0ff */
[----:B------:R-:W-:Y:S02]  /*7e930*/  PRMT R6, R9, 0x3340, R8 ;  /* 0x0000334009067816 */ /* 0x000fe40000000008 */
[----:B------:R-:W-:-:S03]  /*7e940*/  SHF.R.U32.HI R9, RZ, 0x8, R5 ;  /* 0x00000008ff097819 */ /* 0x000fc60000011605 */
[----:B------:R-:W-:Y:S04]  /*7e950*/  STL [R1+0x2d08], R6 ;  /* 0x002d080601007387 */ /* 0x000fe80000100800 */
[----:B------:R-:W-:Y:S04]  /*7e960*/  STL [R1+0x2d0c], R19 ;  /* 0x002d0c1301007387 */ /* 0x000fe80000100800 */
[----:B------:R-:W2:Y:S01]  /*7e970*/  LDL.LU R5, [R1+0x2d90] ;  /* 0x002d900001057983 */ /* 0x000ea20000300800 */
[----:B---3--:R-:W-:Y:S02]  /*7e980*/  SHF.R.U32.HI R15, RZ, 0x8, R41 ;  /* 0x00000008ff0f7819 */ /* 0x008fe40000011629 */
[----:B------:R-:W-:-:S02]  /*7e990*/  LOP3.LUT R9, R9, 0xffff, RZ, 0xc0, !PT ;  /* 0x0000ffff09097812 */ /* 0x000fc400078ec0ff */
[----:B------:R-:W-:-:S04]  /*7e9a0*/  LOP3.LUT R15, R15, 0xffff, RZ, 0xc0, !PT ;  /* 0x0000ffff0f0f7812 */ /* 0x000fc800078ec0ff */
[----:B------:R-:W-:Y:S02]  /*7e9b0*/  PRMT R15, R15, 0x3340, R1 ;  /* 0x000033400f0f7816 */ /* 0x000fe40000000001 */
[----:B------:R-:W-:-:S03]  /*7e9c0*/  SHF.R.U32.HI R27, RZ, 0x8, R50 ;  /* 0x00000008ff1b7819 */ /* 0x000fc60000011632 */
[----:B------:R-:W-:Y:S01]  /*7e9d0*/  STL [R1+0x2d10], R15 ;  /* 0x002d100f01007387 */ /* 0x000fe20000100800 */
[----:B------:R-:W-:-:S04]  /*7e9e0*/  LOP3.LUT R27, R27, 0xffff, RZ, 0xc0, !PT ;  /* 0x0000ffff1b1b7812 */ /* 0x000fc800078ec0ff */
[----:B------:R-:W-:Y:S02]  /*7e9f0*/  PRMT R27, R27, 0x3340, R1 ;  /* 0x000033401b1b7816 */ /* 0x000fe40000000001 */
[----:B----4-:R-:W-:-:S04]  /*7ea00*/  SHF.R.U32.HI R8, RZ, 0x8, R42 ;  /* 0x00000008ff087819 */ /* 0x010fc8000001162a */
[----:B------:R-:W-:-:S04]  /*7ea10*/  LOP3.LUT R8, R8, 0xffff, RZ, 0xc0, !PT ;  /* 0x0000ffff08087812 */ /* 0x000fc800078ec0ff */
[----:B0-----:R-:W-:Y:S02]  /*7ea20*/  PRMT R0, R9, 0x3340, R8 ;  /* 0x0000334009007816 */ /* 0x001fe40000000008 */
[----:B------:R-:W-:Y:S02]  /*7ea30*/  SHF.R.U32.HI R9, RZ, 0x8, R43 ;  /* 0x00000008ff097819 */ /* 0x000fe4000001162b */
[----:B------:R-:W-:Y:S02]  /*7ea40*/  SHF.R.U32.HI R8, RZ, 0x8, R60 ;  /* 0x00000008ff087819 */ /* 0x000fe4000001163c */
[----:B------:R-:W-:Y:S02]  /*7ea50*/  LOP3.LUT R9, R9, 0xffff, RZ, 0xc0, !PT ;  /* 0x0000ffff09097812 */ /* 0x000fe400078ec0ff */
[----:B------:R-:W-:Y:S01]  /*7ea60*/  LOP3.LUT R8, R8, 0xffff, RZ, 0xc0, !PT ;  /* 0x0000ffff08087812 */ /* 0x000fe200078ec0ff */
[----:B------:R0:W-:Y:S03]  /*7ea70*/  STL [R1+0x3c], R0 ;  /* 0x00003c0001007387 */ /* 0x0001e60000100800 */
[----:B0-----:R-:W-:-:S02]  /*7ea80*/  PRMT R0, R9, 0x3340, R8 ;  /* 0x0000334009007816 */ /* 0x001fc40000000008 */
[----:B------:R-:W-:Y:S02]  /*7ea90*/  SHF.R.U32.HI R9, RZ, 0x8, R61 ;  /* 0x00000008ff097819 */ /* 0x000fe4000001163d */
[----:B------:R-:W-:Y:S02]  /*7eaa0*/  SHF.R.U32.HI R8, RZ, 0x8, R52 ;  /* 0x00000008ff087819 */ /* 0x000fe40000011634 */
[----:B------:R-:W-:Y:S02]  /*7eab0*/  LOP3.LUT R9, R9, 0xffff, RZ, 0xc0, !PT ;  /* 0x0000ffff09097812 */ /* 0x000fe400078ec0ff */
[----:B------:R-:W-:Y:S01]  /*7eac0*/  LOP3.LUT R8, R8, 0xffff, RZ, 0xc0, !PT ;  /* 0x0000ffff08087812 */ /* 0x000fe200078ec0ff */
[----:B------:R-:W-:Y:S01]  /*7ead0*/  NOP ;  /* 0x0000000000007918 */ /* 0x000fe20000000000 */
[----:B--2---:R-:W-:Y:S02]  /*7eae0*/  SHF.R.U32.HI R11, RZ, 0x8, R5 ;  /* 0x00000008ff0b7819 */ /* 0x004fe40000011605 */
[----:B------:R-:W2:Y:S02]  /*7eaf0*/  LDL.LU R5, [R1+0x2d8c] ;  /* 0x002d8c0001057983 */ /* 0x000ea40000300800 */
[----:B------:R-:W-:-:S04]  /*7eb00*/  LOP3.LUT R11, R11, 0xffff, RZ, 0xc0, !PT ;  /* 0x0000ffff0b0b7812 */ /* 0x000fc800078ec0ff */
[----:B------:R-:W-:-:S05]  /*7eb10*/  PRMT R11, R11, 0x3340, R1 ;  /* 0x000033400b0b7816 */ /* 0x000fca0000000001 */
[----:B------:R-:W-:Y:S04]  /*7eb20*/  STL [R1+0x2d14], R11 ;  /* 0x002d140b01007387 */ /* 0x000fe80000100800 */
[----:B------:R0:W-:Y:S04]  /*7eb30*/  STL [R1+0x38], R0 ;  /* 0x0000380001007387 */ /* 0x0001e80000100800 */
[----:B------:R-:W3:Y:S04]  /*7eb40*/  LDL.LU R50, [R1+0x2d88] ;  /* 0x002d880001327983 */ /* 0x000ee80000300800 */
[----:B------:R-:W-:Y:S01]  /*7eb50*/  STL [R1+0x2cc4], R27 ;  /* 0x002cc41b01007387 */ /* 0x000fe20000100800 */
[----:B0-----:R-:W-:-:S03]  /*7eb60*/  PRMT R0, R9, 0x3340, R8 ;  /* 0x0000334009007816 */ /* 0x001fc60000000008 */
[----:B------:R-:W4:Y:S01]  /*7eb70*/  LDL.LU R60, [R1+0x2890] ;  /* 0x00289000013c7983 */ /* 0x000f220000300800 */
[----:B------:R-:W-:-:S03]  /*7eb80*/  SHF.R.U32.HI R9, RZ, 0x8, R54 ;  /* 0x00000008ff097819 */ /* 0x000fc60000011636 */
[----:B------:R-:W4:Y:S04]  /*7eb90*/  LDL.LU R61, [R1+0x2804] ;  /* 0x00280400013d7983 */ /* 0x000f280000300800 */
[----:B------:R0:W-:Y:S04]  /*7eba0*/  STL [R1+0x44], R0 ;  /* 0x0000440001007387 */ /* 0x0001e80000100800 */
[----:B------:R-:W4:Y:S04]  /*7ebb0*/  LDL.LU R52, [R1+0x284c] ;  /* 0x00284c0001347983 */ /* 0x000f280000300800 */
[----:B------:R-:W4:Y:S01]  /*7ebc0*/  LDL.LU R54, [R1+0x2d84] ;  /* 0x002d840001367983 */ /* 0x000f220000300800 */
[----:B------:R-:W-:-:S02]  /*7ebd0*/  SHF.R.U32.HI R28, RZ, 0x8, R4 ;  /* 0x00000008ff1c7819 */ /* 0x000fc40000011604 */
[----:B------:R-:W-:Y:S02]  /*7ebe0*/  SHF.R.U32.HI R8, RZ, 0x8, R51 ;  /* 0x00000008ff087819 */ /* 0x000fe40000011633 */
[----:B------:R-:W-:Y:S01]  /*7ebf0*/  LOP3.LUT R28, R28, 0xffff, RZ, 0xc0, !PT ;  /* 0x0000ffff1c1c7812 */ /* 0x000fe200078ec0ff */
[----:B------:R-:W4:Y:S01]  /*7ec00*/  LDL.LU R51, [R1+0x2d80] ;  /* 0x002d800001337983 */ /* 0x000f220000300800 */
[----:B------:R-:W-:Y:S02]  /*7ec10*/  LOP3.LUT R9, R9, 0xffff, RZ, 0xc0, !PT ;  /* 0x0000ffff09097812 */ /* 0x000fe400078ec0ff */
[----:B------:R-:W-:Y:S01]  /*7ec20*/  LOP3.LUT R8, R8, 0xffff, RZ, 0xc0, !PT ;  /* 0x0000ffff08087812 */ /* 0x000fe200078ec0ff */
[----:B------:R-:W4:Y:S01]  /*7ec30*/  LDL.LU R4, [R1+0x2d7c] ;  /* 0x002d7c0001047983 */ /* 0x000f220000300800 */
[----:B------:R-:W-:Y:S02]  /*7ec40*/  PRMT R28, R28, 0x3340, R1 ;  /* 0x000033401c1c7816 */ /* 0x000fe40000000001 */
[----:B0-----:R-:W-:-:S02]  /*7ec50*/  PRMT R0, R9, 0x3340, R8 ;  /* 0x0000334009007816 */ /* 0x001fc40000000008 */
[----:B------:R-:W-:Y:S01]  /*7ec60*/  SHF.R.U32.HI R32, RZ, 0x8, R2 ;  /* 0x00000008ff207819 */ /* 0x000fe20000011602 */
[----:B------:R-:W-:Y:S04]  /*7ec70*/  STL [R1+0x2d18], R28 ;  /* 0x002d181c01007387 */ /* 0x000fe80000100800 */
[----:B------:R0:W-:Y:S01]  /*7ec80*/  STL [R1+0x40], R0 ;  /* 0x0000400001007387 */ /* 0x0001e20000100800 */
[----:B------:R-:W-:-:S03]  /*7ec90*/  LOP3.LUT R32, R32, 0xffff, RZ, 0xc0, !PT ;  /* 0x0000ffff20207812 */ /* 0x000fc600078ec0ff */
[----:B------:R-:W4:Y:S01]  /*7eca0*/  LDL.LU R2, [R1+0x2d78] ;  /* 0x002d780001027983 */ /* 0x000f220000300800 */
[----:B------:R-:W-:Y:S02]  /*7ecb0*/  PRMT R32, R32, 0x3340, R1 ;  /* 0x0000334020207816 */ /* 0x000fe40000000001 */
[----:B------:R-:W-:Y:S02]  /*7ecc0*/  SHF.R.U32.HI R38, RZ, 0x8, R49 ;  /* 0x00000008ff267819 */ /* 0x000fe40000011631 */
[----:B------:R-:W-:Y:S02]  /*7ecd0*/  SHF.R.U32.HI R35, RZ, 0x8, R48 ;  /* 0x00000008ff237819 */ /* 0x000fe40000011630 */
[----:B------:R-:W-:Y:S02]  /*7ece0*/  LOP3.LUT R38, R38, 0xffff, RZ, 0xc0, !PT ;  /* 0x0000ffff26267812 */ /* 0x000fe400078ec0ff */
[----:B------:R-:W-:Y:S02]  /*7ecf0*/  LOP3.LUT R35, R35, 0xffff, RZ, 0xc0, !PT ;  /* 0x0000ffff23237812 */ /* 0x000fe400078ec0ff */
[----:B------:R-:W-:-:S02]  /*7ed00*/  PRMT R38, R38, 0x3340, R1 ;  /* 0x0000334026267816 */ /* 0x000fc40000000001 */
[----:B------:R-:W-:Y:S02]  /*7ed10*/  PRMT R35, R35, 0x3340, R1 ;  /* 0x0000334023237816 */ /* 0x000fe40000000001 */
[----:B--2---:R-:W-:Y:S02]  /*7ed20*/  SHF.R.U32.HI R9, RZ, 0x8, R5 ;  /* 0x00000008ff097819 */ /* 0x004fe40000011605 */
[----:B------:R-:W2:Y:S02]  /*7ed30*/  LDL.LU R5, [R1+0x2d74] ;  /* 0x002d740001057983 */ /* 0x000ea40000300800 */
[----:B------:R-:W-:Y:S02]  /*7ed40*/  LOP3.LUT R9, R9, 0xffff, RZ, 0xc0, !PT ;  /* 0x0000ffff09097812 */ /* 0x000fe400078ec0ff */
[----:B---3--:R-:W-:Y:S02]  /*7ed50*/  SHF.R.U32.HI R8, RZ, 0x8, R50 ;  /* 0x00000008ff087819 */ /* 0x008fe40000011632 */
[----:B------:R-:W3:Y:S02]  /*7ed60*/  LDL.LU R50, [R1+0x2d70] ;  /* 0x002d700001327983 */ /* 0x000ee40000300800 */
[----:B------:R-:W-:-:S04]  /*7ed70*/  LOP3.LUT R8, R8, 0xffff, RZ, 0xc0, !PT ;  /* 0x0000ffff08087812 */ /* 0x000fc800078ec0ff */
[----:B0-----:R-:W-:Y:S01]  /*7ed80*/  PRMT R0, R9, 0x3340, R8 ;  /* 0x0000334009007816 */ /* 0x001fe20000000008 */
[----:B------:R-:W-:Y:S04]  /*7ed90*/  STL [R1+0x2d1c], R32 ;  /* 0x002d1c2001007387 */ /* 0x000fe80000100800 */
[----:B------:R0:W-:Y:S01]  /*7eda0*/  STL [R1+0x48], R0 ;  /* 0x0000480001007387 */ /* 0x0001e20000100800 */
[----:B----4-:R-:W-:-:S03]  /*7edb0*/  SHF.R.U32.HI R36, RZ, 0x8, R54 ;  /* 0x00000008ff247819 */ /* 0x010fc60000011636 */
[----:B------:R-:W4:Y:S04]  /*7edc0*/  LDL.LU R54, [R1+0x27c8] ;  /* 0x0027c80001367983 */ /* 0x000f280000300800 */
[----:B------:R-:W4:Y:S01]  /*7edd0*/  LDL.LU R49, [R1+0x2778] ;  /* 0x0027780001317983 */ /* 0x000f220000300800 */
[----:B------:R-:W-:Y:S02]  /*7ede0*/  LOP3.LUT R12, R60, 0xffff, RZ, 0xc0, !PT ;  /* 0x0000ffff3c0c7812 */ /* 0x000fe400078ec0ff */
[----:B------:R-:W-:Y:S02]  /*7edf0*/  LOP3.LUT R13, R61, 0xffff, RZ, 0xc0, !PT ;  /* 0x0000ffff3d0d7812 */ /* 0x000fe400078ec0ff */
[----:B------:R-:W-:Y:S02]  /*7ee00*/  LOP3.LUT R10, R52, 0xffff, RZ, 0xc0, !PT ;  /* 0x0000ffff340a7812 */ /* 0x000fe400078ec0ff */
[----:B------:R-:W-:-:S02]  /*7ee10*/  LOP3.LUT R36, R36, 0xffff, RZ, 0xc0, !PT ;  /* 0x0000ffff24247812 */ /* 0x000fc400078ec0ff */
[--C-:B------:R-:W-:Y:S02]  /*7ee20*/  PRMT R8, R13, 0x3340, R1.reuse ;  /* 0x000033400d087816 */ /* 0x100fe40000000001 */
[----:B------:R-:W-:Y:S02]  /*7ee30*/  PRMT R9, R12, 0x3340, R10 ;  /* 0x000033400c097816 */ /* 0x000fe4000000000a */
[----:B------:R-:W-:Y:S02]  /*7ee40*/  PRMT R36, R36, 0x3340, R1 ;  /* 0x0000334024247816 */ /* 0x000fe40000000001 */
[----:B------:R-:W-:-:S03]  /*7ee50*/  PRMT R52, R9, 0x5410, R8 ;  /* 0x0000541009347816 */ /* 0x000fc60000000008 */
[----:B------:R-:W-:Y:S04]  /*7ee60*/  STL [R1+0x2d20], R36 ;  /* 0x002d202401007387 */ /* 0x000fe80000100800 */
[----:B------:R-:W-:Y:S04]  /*7ee70*/  STL [R1+0x2d24], R38 ;  /* 0x002d242601007387 */ /* 0x000fe80000100800 */
        /* <DEDUP_REMOVED lines=9> */
[----:B------:R-:W-:-:S02]  /*7ef10*/  LOP3.LUT R34, R34, 0xffff, RZ, 0xc0, !PT ;  /* 0x0000ffff22227812 */ /* 0x000fc400078ec0ff */
[----:B------:R-:W-:Y:S02]  /*7ef20*/  LOP3.LUT R33, R33, 0xffff, RZ, 0xc0, !PT ;  /* 0x0000ffff21217812 */ /* 0x000fe400078ec0ff */
[----:B0-----:R-:W-:Y:S02]  /*7ef30*/  PRMT R0, R9, 0x3340, R8 ;  /* 0x0000334009007816 */ /* 0x001fe40000000008 */
[--C-:B------:R-:W-:Y:S02]  /*7ef40*/  PRMT R34, R34, 0x3340, R1.reuse ;  /* 0x0000334022227816 */ /* 0x100fe40000000001 */
[----:B------:R-:W-:Y:S01]  /*7ef50*/  PRMT R33, R33, 0x3340, R1 ;  /* 0x0000334021217816 */ /* 0x000fe20000000001 */
[----:B------:R0:W-:Y:S04]  /*7ef60*/  STL [R1+0x50], R0 ;  /* 0x0000500001007387 */ /* 0x0001e80000100800 */
[----:B------:R-:W4:Y:S04]  /*7ef70*/  LDL.LU R2, [R1+0x28a8] ;  /* 0x0028a80001027983 */ /* 0x000f280000300800 */
[----:B------:R-:W-:Y:S04]  /*7ef80*/  STL [R1+0x2d28], R34 ;  /* 0x002d282201007387 */ /* 0x000fe80000100800 */
[----:B------:R-:W-:Y:S04]  /*7ef90*/  STL [R1+0x2d2c], R33 ;  /* 0x002d2c2101007387 */ /* 0x000fe80000100800 */
[----:B------:R-:W4:Y:S04]  /*7efa0*/  LDL.LU R60, [R1+0x2818] ;  /* 0x00281800013c7983 */ /* 0x000f280000300800 */
[----:B------:R-:W4:Y:S01]  /*7efb0*/  LDL.LU R61, [R1+0x286c] ;  /* 0x00286c00013d7983 */ /* 0x000f220000300800 */
[----:B--2---:R-:W-:-:S02]  /*7efc0*/  SHF.R.U32.HI R31, RZ, 0x8, R5 ;  /* 0x00000008ff1f7819 */ /* 0x004fc40000011605 */
[----:B---3--:R-:W-:Y:S02]  /*7efd0*/  LOP3.LUT R10, R50, 0xffff, RZ, 0xc0, !PT ;  /* 0x0000ffff320a7812 */ /* 0x008fe400078ec0ff */
[----:B------:R-:W-:Y:S02]  /*7efe0*/  LOP3.LUT R31, R31, 0xffff, RZ, 0xc0, !PT ;  /* 0x0000ffff1f1f7812 */ /* 0x000fe400078ec0ff */
[----:B----4-:R-:W-:Y:S02]  /*7eff0*/  LOP3.LUT R12, R54, 0xffff, RZ, 0xc0, !PT ;  /* 0x0000ffff360c7812 */ /* 0x010fe400078ec0ff */
[----:B------:R-:W-:Y:S02]  /*7f000*/  LOP3.LUT R13, R49, 0xffff, RZ, 0xc0, !PT ;  /* 0x0000ffff310d7812 */ /* 0x000fe400078ec0ff */
[----:B------:R-:W-:Y:S02]  /*7f010*/  PRMT R9, R12, 0x3340, R10 ;  /* 0x000033400c097816 */ /* 0x000fe4000000000a */
[----:B------:R-:W-:-:S04]  /*7f020*/  PRMT R8, R13, 0x3340, R1 ;  /* 0x000033400d087816 */ /* 0x000fc80000000001 */
[----:B------:R-:W-:Y:S02]  /*7f030*/  PRMT R50, R9, 0x5410, R8 ;  /* 0x0000541009327816 */ /* 0x000fe40000000008 */
[----:B------:R-:W-:-:S03]  /*7f040*/  SHF.R.U32.HI R9, RZ, 0x8, R12 ;  /* 0x00000008ff097819 */ /* 0x000fc6000001160c */
[----:B------:R-:W-:Y:S01]  /*7f050*/  STL [R1+0x2c68], R50 ;  /* 0x002c683201007387 */ /* 0x000fe20000100800 */
[----:B------:R-:W-:-:S03]  /*7f060*/  SHF.R.U32.HI R8, RZ, 0x8, R10 ;  /* 0x00000008ff087819 */ /* 0x000fc6000001160a */
[----:B------:R-:W2:Y:S04]  /*7f070*/  LDL.LU R54, [R1+0x304] ;  /* 0x0003040001367983 */ /* 0x000ea80000300800 */
[----:B------:R-:W3:Y:S01]  /*7f080*/  LDL.LU R49, [R1+0xc40] ;  /* 0x000c400001317983 */ /* 0x000ee20000300800 */
[----:B------:R-:W-:Y:S02]  /*7f090*/  LOP3.LUT R9, R9, 0xffff, RZ, 0xc0, !PT ;  /* 0x0000ffff09097812 */ /* 0x000fe400078ec0ff */
[----:B------:R-:W-:Y:S02]  /*7f0a0*/  LOP3.LUT R8, R8, 0xffff, RZ, 0xc0, !PT ;  /* 0x0000ffff08087812 */ /* 0x000fe400078ec0ff */
[----:B------:R-:W-:Y:S02]  /*7f0b0*/  PRMT R31, R31, 0x3340, R1 ;  /* 0x000033401f1f7816 */ /* 0x000fe40000000001 */
[----:B-1----:R-:W-:-:S03]  /*7f0c0*/  PRMT R52, R9, 0x3340, R8 ;  /* 0x0000334009347816 */ /* 0x002fc60000000008 */
[----:B------:R-:W-:Y:S04]  /*7f0d0*/  STL [R1+0x2cbc], R31 ;  /* 0x002cbc1f01007387 */ /* 0x000fe80000100800 */
[----:B------:R-:W-:Y:S04]  /*7f0e0*/  STL [R1+0x2cb8], R52 ;  /* 0x002cb83401007387 */ /* 0x000fe80000100800 */
[----:B------:R-:W4:Y:S01]  /*7f0f0*/  LDL.LU R5, [R1+0x28b4] ;  /* 0x0028b40001057983 */ /* 0x000f220000300800 */
[----:B------:R-:W-:Y:S02]  /*7f100*/  SHF.R.U32.HI R30, RZ, 0x8, R13 ;  /* 0x00000008ff1e7819 */ /* 0x000fe4000001160d */
[----:B------:R-:W-:-:S02]  /*7f110*/  SHF.R.U32.HI R29, RZ, 0x8, R48 ;  /* 0x00000008ff1d7819 */ /* 0x000fc40000011630 */
[----:B------:R-:W-:Y:S02]  /*7f120*/  LOP3.LUT R30, R30, 0xffff, RZ, 0xc0, !PT ;  /* 0x0000ffff1e1e7812 */ /* 0x000fe400078ec0ff */
[----:B------:R-:W-:Y:S02]  /*7f130*/  LOP3.LUT R29, R29, 0xffff, RZ, 0xc0, !PT ;  /* 0x0000ffff1d1d7812 */ /* 0x000fe400078ec0ff */
[--C-:B------:R-:W-:Y:S02]  /*7f140*/  PRMT R30, R30, 0x3340, R1.reuse ;  /* 0x000033401e1e7816 */ /* 0x100fe40000000001 */
[----:B------:R-:W-:-:S03]  /*7f150*/  PRMT R29, R29, 0x3340, R1 ;  /* 0x000033401d1d7816 */ /* 0x000fc60000000001 */
[----:B------:R-:W-:Y:S04]  /*7f160*/  STL [R1+0x2d30], R30 ;  /* 0x002d301e01007387 */ /* 0x000fe80000100800 */
[----:B------:R-:W-:Y:S04]  /*7f170*/  STL [R1+0x2d34], R29 ;  /* 0x002d341d01007387 */ /* 0x000fe80000100800 */
[----:B------:R-:W4:Y:S01]  /*7f180*/  LDL.LU R48, [R1+0x2834] ;  /* 0x0028340001307983 */ /* 0x000f220000300800 */
[----:B------:R-:W-:-:S03]  /*7f190*/  LOP3.LUT R13, R2, 0xffff, RZ, 0xc0, !PT ;  /* 0x0000ffff020d7812 */ /* 0x000fc600078ec0ff */
[----:B------:R-:W4:Y:S01]  /*7f1a0*/  LDL.LU R2, [R1+0x2880] ;  /* 0x0028800001027983 */ /* 0x000f220000300800 */
[----:B------:R-:W-:-:S03]  /*7f1b0*/  LOP3.LUT R10, R60, 0xffff, RZ, 0xc0, !PT ;  /* 0x0000ffff3c0a7812 */ /* 0x000fc600078ec0ff */
[----:B------:R-:W4:Y:S01]  /*7f1c0*/  LDL.LU R60, [R1+0xc48] ;  /* 0x000c4800013c7983 */ /* 0x000f220000300800 */
[----:B------:R-:W-:Y:S02]  /*7f1d0*/  LOP3.LUT R12, R61, 0xffff, RZ, 0xc0, !PT ;  /* 0x0000ffff3d0c7812 */ /* 0x000fe400078ec0ff */
[----:B------:R-:W-:Y:S01]  /*7f1e0*/  PRMT R8, R10, 0x3340, R1 ;  /* 0x000033400a087816 */ /* 0x000fe20000000001 */
[----:B------:R-:W4:Y:S01]  /*7f1f0*/  LDL.LU R61, [R1+0x2a5c] ;  /* 0x002a5c00013d7983 */ /* 0x000f220000300800 */
[----:B------:R-:W-:Y:S02]  /*7f200*/  PRMT R9, R13, 0x3340, R12 ;  /* 0x000033400d097816 */ /* 0x000fe4000000000c */
[----:B------:R-:W-:Y:S02]  /*7f210*/  SHF.R.U32.HI R26, RZ, 0x8, R10 ;  /* 0x00000008ff1a7819 */ /* 0x000fe4000001160a */
[----:B0-----:R-:W-:Y:S02]  /*7f220*/  PRMT R0, R9, 0x5410, R8 ;  /* 0x0000541009007816 */ /* 0x001fe40000000008 */
[----:B------:R-:W-:-:S02]  /*7f230*/  SHF.R.U32.HI R9, RZ, 0x8, R13 ;  /* 0x00000008ff097819 */ /* 0x000fc4000001160d */
[----:B------:R-:W-:Y:S02]  /*7f240*/  SHF.R.U32.HI R8, RZ, 0x8, R12 ;  /* 0x00000008ff087819 */ /* 0x000fe4000001160c */
[----:B------:R-:W-:Y:S02]  /*7f250*/  LOP3.LUT R9, R9, 0xffff, RZ, 0xc0, !PT ;  /* 0x0000ffff09097812 */ /* 0x000fe400078ec0ff */
[----:B------:R-:W-:Y:S02]  /*7f260*/  LOP3.LUT R8, R8, 0xffff, RZ, 0xc0, !PT ;  /* 0x0000ffff08087812 */ /* 0x000fe400078ec0ff */
[----:B------:R-:W-:Y:S02]  /*7f270*/  LOP3.LUT R26, R26, 0xffff, RZ, 0xc0, !PT ;  /* 0x0000ffff1a1a7812 */ /* 0x000fe400078ec0ff */
[----:B------:R-:W-:Y:S02]  /*7f280*/  PRMT R56, R9, 0x3340, R8 ;  /* 0x0000334009387816 */ /* 0x000fe40000000008 */
[----:B------:R-:W-:Y:S01]  /*7f290*/  PRMT R26, R26, 0x3340, R1 ;  /* 0x000033401a1a7816 */ /* 0x000fe20000000001 */
[----:B------:R0:W-:Y:S04]  /*7f2a0*/  STL [R1+0x284], R0 ;  /* 0x0002840001007387 */ /* 0x0001e80000100800 */
[----:B------:R-:W-:Y:S04]  /*7f2b0*/  STL [R1+0x2d38], R56 ;  /* 0x002d383801007387 */ /* 0x000fe80000100800 */
[----:B------:R-:W-:Y:S01]  /*7f2c0*/  STL [R1+0x2d3c], R26 ;  /* 0x002d3c1a01007387 */ /* 0x000fe20000100800 */
[----:B--2---:R-:W-:-:S03]  /*7f2d0*/  SHF.R.U32.HI R25, RZ, 0x8, R54 ;  /* 0x00000008ff197819 */ /* 0x004fc60000011636 */
[----:B------:R-:W2:Y:S01]  /*7f2e0*/  LDL.LU R54, [R1+0x28c0] ;  /* 0x0028c00001367983 */ /* 0x000ea20000300800 */
[----:B---3--:R-:W-:Y:S02]  /*7f2f0*/  SHF.R.U32.HI R24, RZ, 0x8, R49 ;  /* 0x00000008ff187819 */ /* 0x008fe40000011631 */
[----:B------:R-:W-:Y:S02]  /*7f300*/  LOP3.LUT R25, R25, 0xffff, RZ, 0xc0, !PT ;  /* 0x0000ffff19197812 */ /* 0x000fe400078ec0ff */
[----:B------:R-:W-:Y:S02]  /*7f310*/  LOP3.LUT R24, R24, 0xffff, RZ, 0xc0, !PT ;  /* 0x0000ffff18187812 */ /* 0x000fe400078ec0ff */
[--C-:B------:R-:W-:Y:S02]  /*7f320*/  PRMT R25, R25, 0x3340, R1.reuse ;  /* 0x0000334019197816 */ /* 0x100fe40000000001 */
[----:B------:R-:W-:-:S03]  /*7f330*/  PRMT R24, R24, 0x3340, R1 ;  /* 0x0000334018187816 */ /* 0x000fc60000000001 */
[----:B------:R-:W-:Y:S04]  /*7f340*/  STL [R1+0x2d40], R25 ;  /* 0x002d401901007387 */ /* 0x000fe80000100800 */
[----:B------:R-:W-:Y:S01]  /*7f350*/  STL [R1+0x2d44], R24 ;  /* 0x002d441801007387 */ /* 0x000fe20000100800 */
[----:B----4-:R-:W-:-:S03]  /*7f360*/  LOP3.LUT R13, R5, 0xffff, RZ, 0xc0, !PT ;  /* 0x0000ffff050d7812 */ /* 0x010fc600078ec0ff */
[----:B------:R-:W3:Y:S04]  /*7f370*/  LDL.LU R49, [R1+0x2840] ;  /* 0x0028400001317983 */ /* 0x000ee80000300800 */
[----:B------:R-:W4:Y:S01]  /*7f380*/  LDL.LU R5, [R1+0x288c] ;  /* 0x00288c0001057983 */ /* 0x000f220000300800 */
[----:B------:R-:W-:-:S03]  /*7f390*/  LOP3.LUT R10, R48, 0xffff, RZ, 0xc0, !PT ;  /* 0x0000ffff300a7812 */ /* 0x000fc600078ec0ff */
[----:B------:R-:W4:Y:S01]  /*7f3a0*/  LDL.LU R48, [R1+0x2a6c] ;  /* 0x002a6c0001307983 */ /* 0x000f220000300800 */
[----:B------:R-:W-:Y:S02]  /*7f3b0*/  LOP3.LUT R12, R2, 0xffff, RZ, 0xc0, !PT ;  /* 0x0000ffff020c7812 */ /* 0x000fe400078ec0ff */
[----:B------:R-:W-:Y:S02]  /*7f3c0*/  PRMT R8, R10, 0x3340, R1 ;  /* 0x000033400a087816 */ /* 0x000fe40000000001 */
[----:B------:R-:W-:Y:S02]  /*7f3d0*/  PRMT R9, R13, 0x3340, R12 ;  /* 0x000033400d097816 */ /* 0x000fe4000000000c */
[----:B------:R-:W-:Y:S02]  /*7f3e0*/  SHF.R.U32.HI R18, RZ, 0x8, R10 ;  /* 0x00000008ff127819 */ /* 0x000fe4000001160a */
[----:B------:R-:W-:Y:S02]  /*7f3f0*/  PRMT R2, R9, 0x5410, R8 ;  /* 0x0000541009027816 */ /* 0x000fe40000000008 */
        /* <DEDUP_REMOVED lines=8> */
[----:B------:R-:W-:Y:S02]  /*7f480*/  LOP3.LUT R16, R16, 0xffff, RZ, 0xc0, !PT ;  /* 0x0000ffff10107812 */ /* 0x000fe400078ec0ff */
[----:B------:R-:W-:Y:S02]  /*7f490*/  PRMT R53, R9, 0x3340, R8 ;  /* 0x0000334009357816 */ /* 0x000fe40000000008 */
[--C-:B------:R-:W-:Y:S02]  /*7f4a0*/  PRMT R18, R18, 0x3340, R1.reuse ;  /* 0x0000334012127816 */ /* 0x100fe40000000001 */
[--C-:B------:R-:W-:Y:S01]  /*7f4b0*/  PRMT R17, R17, 0x3340, R1.reuse ;  /* 0x0000334011117816 */ /* 0x100fe20000000001 */
[----:B------:R-:W-:Y:S01]  /*7f4c0*/  STL [R1+0x2c40], R2 ;  /* 0x002c400201007387 */ /* 0x000fe20000100800 */
[----:B------:R-:W-:-:S03]  /*7f4d0*/  PRMT R16, R16, 0x3340, R1 ;  /* 0x0000334010107816 */ /* 0x000fc60000000001 */
[----:B------:R-:W-:Y:S04]  /*7f4e0*/  STL [R1+0x2d48], R53 ;  /* 0x002d483501007387 */ /* 0x000fe80000100800 */
[----:B------:R-:W-:Y:S04]  /*7f4f0*/  STL [R1+0x2d4c], R18 ;  /* 0x002d4c1201007387 */ /* 0x000fe80000100800 */
[----:B------:R-:W-:Y:S04]  /*7f500*/  STL [R1+0x2d50], R17 ;  /* 0x002d501101007387 */ /* 0x000fe80000100800 */
[----:B------:R-:W-:Y:S04]  /*7f510*/  STL [R1+0x2d54], R16 ;  /* 0x002d541001007387 */ /* 0x000fe80000100800 */
[----:B------:R-:W4:Y:S04]  /*7f520*/  LDL.LU R43, [R1+0x28c4] ;  /* 0x0028c400012b7983 */ /* 0x000f280000300800 */
[----:B------:R-:W4:Y:S04]  /*7f530*/  LDL.LU R60, [R1+0x2850] ;  /* 0x00285000013c7983 */ /* 0x000f280000300800 */
[----:B------:R-:W4:Y:S01]  /*7f540*/  LDL.LU R61, [R1+0x289c] ;  /* 0x00289c00013d7983 */ /* 0x000f220000300800 */
[----:B--2---:R-:W-:-:S03]  /*7f550*/  LOP3.LUT R13, R54, 0xffff, RZ, 0xc0, !PT ;  /* 0x0000ffff360d7812 */ /* 0x004fc600078ec0ff */
[----:B------:R-:W2:Y:S01]  /*7f560*/  LDL.LU R54, [R1+0x2a70] ;  /* 0x002a700001367983 */ /* 0x000ea20000300800 */
[----:B---3--:R-:W-:Y:S02]  /*7f570*/  LOP3.LUT R10, R49, 0xffff, RZ, 0xc0, !PT ;  /* 0x0000ffff310a7812 */ /* 0x008fe400078ec0ff */
[----:B----4-:R-:W-:Y:S02]  /*7f580*/  LOP3.LUT R12, R5, 0xffff, RZ, 0xc0, !PT ;  /* 0x0000ffff050c7812 */ /* 0x010fe400078ec0ff */
[----:B------:R-:W-:Y:S02]  /*7f590*/  PRMT R8, R10, 0x3340, R1 ;  /* 0x000033400a087816 */ /* 0x000fe40000000001 */
[----:B------:R-:W-:Y:S02]  /*7f5a0*/  PRMT R9, R13, 0x3340, R12 ;  /* 0x000033400d097816 */ /* 0x000fe4000000000c */
[----:B------:R-:W-:Y:S02]  /*7f5b0*/  SHF.R.U32.HI R14, RZ, 0x8, R10 ;  /* 0x00000008ff0e7819 */ /* 0x000fe4000001160a */
[----:B0-----:R-:W-:-:S02]  /*7f5c0*/  PRMT R0, R9, 0x5410, R8 ;  /* 0x0000541009007816 */ /* 0x001fc40000000008 */
[----:B------:R-:W-:Y:S02]  /*7f5d0*/  SHF.R.U32.HI R9, RZ, 0x8, R13 ;  /* 0x00000008ff097819 */ /* 0x000fe4000001160d */
[----:B------:R-:W-:Y:S02]  /*7f5e0*/  SHF.R.U32.HI R8, RZ, 0x8, R12 ;  /* 0x00000008ff087819 */ /* 0x000fe4000001160c */
[----:B------:R-:W-:Y:S02]  /*7f5f0*/  LOP3.LUT R9, R9, 0xffff, RZ, 0xc0, !PT ;  /* 0x0000ffff09097812 */ /* 0x000fe400078ec0ff */
[----:B------:R-:W-:Y:S02]  /*7f600*/  LOP3.LUT R8, R8, 0xffff, RZ, 0xc0, !PT ;  /* 0x0000ffff08087812 */ /* 0x000fe400078ec0ff */
[----:B------:R-:W-:Y:S01]  /*7f610*/  LOP3.LUT R14, R14, 0xffff, RZ, 0xc0, !PT ;  /* 0x0000ffff0e0e7812 */ /* 0x000fe200078ec0ff */
[----:B------:R0:W-:Y:S03]  /*7f620*/  STL [R1+0x310], R0 ;  /* 0x0003100001007387 */ /* 0x0001e60000100800 */
[----:B------:R-:W-:-:S02]  /*7f630*/  PRMT R14, R14, 0x3340, R1 ;  /* 0x000033400e0e7816 */ /* 0x000fc40000000001 */
[----:B0-----:R-:W-:-:S05]  /*7f640*/  PRMT R0, R9, 0x3340, R8 ;  /* 0x0000334009007816 */ /* 0x001fca0000000008 */
[----:B------:R0:W-:Y:S01]  /*7f650*/  STL [R1+0x2d58], R0 ;  /* 0x002d580001007387 */ /* 0x0001e20000100800 */
[----:B------:R-:W-:-:S03]  /*7f660*/  SHF.R.U32.HI R13, RZ, 0x8, R4 ;  /* 0x00000008ff0d7819 */ /* 0x000fc60000011604 */
[----:B------:R-:W-:Y:S01]  /*7f670*/  STL [R1+0x2d5c], R14 ;  /* 0x002d5c0e01007387 */ /* 0x000fe20000100800 */
[----:B------:R-:W-:-:S03]  /*7f680*/  SHF.R.U32.HI R12, RZ, 0x8, R48 ;  /* 0x00000008ff0c7819 */ /* 0x000fc60000011630 */
[----:B------:R-:W3:Y:S04]  /*7f690*/  LDL.LU R49, [R1+0xc24] ;  /* 0x000c240001317983 */ /* 0x000ee80000300800 */
[----:B------:R-:W3:Y:S04]  /*7f6a0*/  LDL.LU R5, [R1+0xc3c] ;  /* 0x000c3c0001057983 */ /* 0x000ee80000300800 */
[----:B------:R-:W4:Y:S04]  /*7f6b0*/  LDL.LU R4, [R1+0xc20] ;  /* 0x000c200001047983 */ /* 0x000f280000300800 */
[----:B------:R-:W4:Y:S01]  /*7f6c0*/  LDL.LU R48, [R1+0xc44] ;  /* 0x000c440001307983 */ /* 0x000f220000300800 */
[----:B------:R-:W-:-:S02]  /*7f6d0*/  LOP3.LUT R13, R13, 0xffff, RZ, 0xc0, !PT ;  /* 0x0000ffff0d0d7812 */ /* 0x000fc400078ec0ff */
[----:B------:R-:W-:Y:S02]  /*7f6e0*/  LOP3.LUT R12, R12, 0xffff, RZ, 0xc0, !PT ;  /* 0x0000ffff0c0c7812 */ /* 0x000fe400078ec0ff */
[--C-:B------:R-:W-:Y:S02]  /*7f6f0*/  PRMT R13, R13, 0x3340, R1.reuse ;  /* 0x000033400d0d7816 */ /* 0x100fe40000000001 */
[----:B------:R-:W-:Y:S02]  /*7f700*/  LOP3.LUT R42, R43, 0xffff, RZ, 0xc0, !PT ;  /* 0x0000ffff2b2a7812 */ /* 0x000fe400078ec0ff */
[----:B------:R-:W-:Y:S02]  /*7f710*/  LOP3.LUT R10, R60, 0xffff, RZ, 0xc0, !PT ;  /* 0x0000ffff3c0a7812 */ /* 0x000fe400078ec0ff */
[----:B------:R-:W-:Y:S02]  /*7f720*/  LOP3.LUT R41, R61, 0xffff, RZ, 0xc0, !PT ;  /* 0x0000ffff3d297812 */ /* 0x000fe400078ec0ff */
[----:B------:R-:W-:-:S02]  /*7f730*/  PRMT R8, R10, 0x3340, R1 ;  /* 0x000033400a087816 */ /* 0x000fc40000000001 */
[--C-:B------:R-:W-:Y:S02]  /*7f740*/  PRMT R9, R42, 0x3340, R41.reuse ;  /* 0x000033402a097816 */ /* 0x100fe40000000029 */
[----:B------:R-:W-:Y:S02]  /*7f750*/  SHF.R.U32.HI R10, RZ, 0x8, R10 ;  /* 0x00000008ff0a7819 */ /* 0x000fe4000001160a */
[----:B0-----:R-:W-:Y:S02]  /*7f760*/  PRMT R0, R9, 0x5410, R8 ;  /* 0x0000541009007816 */ /* 0x001fe40000000008 */
[----:B------:R-:W-:Y:S02]  /*7f770*/  SHF.R.U32.HI R9, RZ, 0x8, R42 ;  /* 0x00000008ff097819 */ /* 0x000fe4000001162a */
[----:B------:R-:W-:Y:S02]  /*7f780*/  SHF.R.U32.HI R8, RZ, 0x8, R41 ;  /* 0x00000008ff087819 */ /* 0x000fe40000011629 */
[----:B------:R-:W-:-:S02]  /*7f790*/  LOP3.LUT R9, R9, 0xffff, RZ, 0xc0, !PT ;  /* 0x0000ffff09097812 */ /* 0x000fc400078ec0ff */
[----:B------:R-:W-:Y:S02]  /*7f7a0*/  LOP3.LUT R8, R8, 0xffff, RZ, 0xc0, !PT ;  /* 0x0000ffff08087812 */ /* 0x000fe400078ec0ff */
[----:B------:R-:W-:Y:S02]  /*7f7b0*/  LOP3.LUT R10, R10, 0xffff, RZ, 0xc0, !PT ;  /* 0x0000ffff0a0a7812 */ /* 0x000fe400078ec0ff */
[--C-:B------:R-:W-:Y:S02]  /*7f7c0*/  PRMT R12, R12, 0x3340, R1.reuse ;  /* 0x000033400c0c7816 */ /* 0x100fe40000000001 */
[----:B------:R-:W-:Y:S01]  /*7f7d0*/  PRMT R58, R9, 0x3340, R8 ;  /* 0x00003340093a7816 */ /* 0x000fe20000000008 */
[----:B------:R-:W-:Y:S01]  /*7f7e0*/  STL [R1+0x2d60], R13 ;  /* 0x002d600d01007387 */ /* 0x000fe20000100800 */
[----:B------:R-:W-:-:S03]  /*7f7f0*/  PRMT R10, R10, 0x3340, R1 ;  /* 0x000033400a0a7816 */ /* 0x000fc60000000001 */
[----:B------:R-:W-:Y:S04]  /*7f800*/  STL [R1+0x2d64], R12 ;  /* 0x002d640c01007387 */ /* 0x000fe80000100800 */
[----:B------:R4:W-:Y:S04]  /*7f810*/  STL [R1+0xc48], R0 ;  /* 0x000c480001007387 */ /* 0x0009e80000100800 */
[----:B------:R-:W-:Y:S04]  /*7f820*/  STL [R1+0x2d68], R58 ;  /* 0x002d683a01007387 */ /* 0x000fe80000100800 */
[----:B------:R0:W-:Y:S01]  /*7f830*/  STL [R1+0x2d6c], R10 ;  /* 0x002d6c0a01007387 */ /* 0x0001e20000100800 */
[----:B------:R-:W-:-:S02]  /*7f840*/  SHF.R.U32.HI R9, RZ, 0x8, R51 ;  /* 0x00000008ff097819 */ /* 0x000fc40000011633 */
[----:B--2---:R-:W-:Y:S02]  /*7f850*/  SHF.R.U32.HI R8, RZ, 0x8, R54 ;  /* 0x00000008ff087819 */ /* 0x004fe40000011636 */
[----:B---3--:R-:W-:-:S05]  /*7f860*/  PRMT R60, R5, 0x5410, R49 ;  /* 0x00005410053c7816 */ /* 0x008fca0000000031 */
[----:B------:R-:W-:Y:S01]  /*7f870*/  STL [R1+0x2c20], R60 ;  /* 0x002c203c01007387 */ /* 0x000fe20000100800 */
[----:B----4-:R-:W-:-:S03]  /*7f880*/  PRMT R0, R48, 0x5410, R4 ;  /* 0x0000541030007816 */ /* 0x010fc60000000004 */
[----:B0-----:R-:W2:Y:S04]  /*7f890*/  LDL.LU R10, [R1+0xc1c] ;  /* 0x000c1c00010a7983 */ /* 0x001ea80000300800 */
[----:B------:R-:W2:Y:S04]  /*7f8a0*/  LDL.LU R61, [R1+0xc34] ;  /* 0x000c3400013d7983 */ /* 0x000ea80000300800 */
[----:B------:R0:W-:Y:S04]  /*7f8b0*/  STL [R1+0xc3c], R0 ;  /* 0x000c3c0001007387 */ /* 0x0001e80000100800 */
[----:B------:R-:W3:Y:S04]  /*7f8c0*/  LDL.LU R58, [R1+0xc18] ;  /* 0x000c1800013a7983 */ /* 0x000ee80000300800 */
[----:B------:R-:W3:Y:S04]  /*7f8d0*/  LDL.LU R41, [R1+0xc30] ;  /* 0x000c300001297983 */ /* 0x000ee80000300800 */
        /* <DEDUP_REMOVED lines=54> */
[----:B--2---:R-:W-:-:S05]  /*7fc40*/  PRMT R61, R61, 0x5410, R10 ;  /* 0x000054103d3d7816 */ /* 0x004fca000000000a */
[----:B------:R-:W-:Y:S01]  /*7fc50*/  STL [R1+0x2c1c], R61 ;  /* 0x002c1c3d01007387 */ /* 0x000fe20000100800 */
[----:B---3--:R-:W-:-:S05]  /*7fc60*/  PRMT R41, R41, 0x5410, R58 ;  /* 0x0000541029297816 */ /* 0x008fca000000003a */
[----:B------:R-:W-:Y:S01]  /*7fc70*/  STL [R1+0xc34], R41 ;  /* 0x000c342901007387 */ /* 0x000fe20000100800 */
[----:B----4-:R-:W-:Y:S02]  /*7fc80*/  PRMT R10, R12, 0x5410, R42 ;  /* 0x000054100c0a7816 */ /* 0x010fe4000000002a */
[----:B------:R-:W-:-:S05]  /*7fc90*/  PRMT R60, R14, 0x5410, R13 ;  /* 0x000054100e3c7816 */ /* 0x000fca000000000d */
[----:B------:R-:W-:Y:S01]  /*7fca0*/  STL [R1+0x2c24], R60 ;  /* 0x002c243c01007387 */ /* 0x000fe20000100800 */
[----:B------:R-:W-:-:S03]  /*7fcb0*/  PRMT R0, R16, 0x5410, R0 ;  /* 0x0000541010007816 */ /* 0x000fc60000000000 */
[----:B------:R0:W-:Y:S04]  /*7fcc0*/  STL [R1+0xc30], R10 ;  /* 0x000c300a01007387 */ /* 0x0001e80000100800 */
[----:B------:R1:W-:Y:S01]  /*7fcd0*/  STL [R1+0xc28], R0 ;  /* 0x000c280001007387 */ /* 0x0003e20000100800 */
[----:B0-----:R-:W-:Y:S02]  /*7fce0*/  PRMT R10, R18, 0x5410, R17 ;  /* 0x00005410120a7816 */ /* 0x001fe40000000011 */
[----:B------:R-:W-:-:S03]  /*7fcf0*/  PRMT R2, R2, 0x5410, R53 ;  /* 0x0000541002027816 */ /* 0x000fc60000000035 */
[----:B------:R0:W-:Y:S04]  /*7fd00*/  STL [R1+0xc24], R10 ;  /* 0x000c240a01007387 */ /* 0x0001e80000100800 */
[----:B------:R2:W-:Y:S01]  /*7fd10*/  STL [R1+0xc14], R2 ;  /* 0x000c140201007387 */ /* 0x0005e20000100800 */
[----:B-1----:R-:W-:-:S05]  /*7fd20*/  PRMT R0, R25, 0x5410, R24 ;  /* 0x0000541019007816 */ /* 0x002fca0000000018 */
[----:B------:R1:W-:Y:S01]  /*7fd30*/  STL [R1+0xc2c], R0 ;  /* 0x000c2c0001007387 */ /* 0x0003e20000100800 */
[----:B0-----:R-:W-:Y:S02]  /*7fd40*/  PRMT R10, R56, 0x5410, R26 ;  /* 0x00005410380a7816 */ /* 0x001fe4000000001a */
[----:B--2---:R-:W-:-:S03]  /*7fd50*/  PRMT R2, R30, 0x5410, R29 ;  /* 0x000054101e027816 */ /* 0x004fc6000000001d */
        /* <DEDUP_REMOVED lines=12> */
[----:B------:R-:W-:Y:S04]  /*7fe20*/  STL [R1+0x358], R10 ;  /* 0x0003580a01007387 */ /* 0x000fe80000100800 */
[----:B------:R0:W-:Y:S01]  /*7fe30*/  STL [R1+0xc04], R2 ;  /* 0x000c040201007387 */ /* 0x0001e20000100800 */
[----:B-1----:R-:W-:-:S05]  /*7fe40*/  PRMT R0, R19, 0x5410, R15 ;  /* 0x0000541013007816 */ /* 0x002fca000000000f */
[----:B------:R1:W-:Y:S01]  /*7fe50*/  STL [R1+0xc00], R0 ;  /* 0x000c000001007387 */ /* 0x0003e20000100800 */
[----:B------:R-:W-:Y:S02]  /*7fe60*/  PRMT R6, R59, 0x5410, R6 ;  /* 0x000054103b067816 */ /* 0x000fe40000000006 */
[----:B0-----:R-:W-:-:S03]  /*7fe70*/  PRMT R2, R20, 0x5410, R3 ;  /* 0x0000541014027816 */ /* 0x001fc60000000003 */
[----:B------:R-:W-:Y:S04]  /*7fe80*/  STL [R1+0x308], R6 ;  /* 0x0003080601007387 */ /* 0x000fe80000100800 */
[----:B------:R0:W-:Y:S01]  /*7fe90*/  STL [R1+0x304], R2 ;  /* 0x0003040201007387 */ /* 0x0001e20000100800 */
[----:B-1----:R-:W-:-:S05]  /*7fea0*/  PRMT R0, R40, 0x5410, R21 ;  /* 0x0000541028007816 */ /* 0x002fca0000000015 */
[----:B------:R1:W-:Y:S01]  /*7feb0*/  STL [R1+0x30c], R0 ;  /* 0x00030c0001007387 */ /* 0x0003e20000100800 */
[----:B------:R-:W-:-:S05]  /*7fec0*/  PRMT R3, R22, 0x5410, R37 ;  /* 0x0000541016037816 */ /* 0x000fca0000000025 */
[----:B------:R2:W-:Y:S01]  /*7fed0*/  STL [R1+0x2f8], R3 ;  /* 0x0002f80301007387 */ /* 0x0005e20000100800 */
[----:B0-----:R-:W-:-:S05]  /*7fee0*/  PRMT R2, R23, 0x5410, R39 ;  /* 0x0000541017027816 */ /* 0x001fca0000000027 */
[----:B------:R0:W-:Y:S01]  /*7fef0*/  STL [R1+0x2f4], R2 ;  /* 0x0002f40201007387 */ /* 0x0001e20000100800 */
[----:B-1----:R-:W-:-:S05]  /*7ff00*/  PRMT R0, R57, 0x5410, R55 ;  /* 0x0000541039007816 */ /* 0x002fca0000000037 */
[----:B------:R1:W-:Y:S01]  /*7ff10*/  STL [R1+0x2fc], R0 ;  /* 0x0002fc0001007387 */ /* 0x0003e20000100800 */
[----:B--2---:R-:W-:-:S05]  /*7ff20*/  PRMT R3, R44, 0x5410, R7 ;  /* 0x000054102c037816 */ /* 0x004fca0000000007 */
[----:B------:R2:W-:Y:S01]  /*7ff30*/  STL [R1+0x300], R3 ;  /* 0x0003000301007387 */ /* 0x0005e20000100800 */
[----:B0-----:R-:W-:-:S05]  /*7ff40*/  PRMT R2, R46, 0x5410, R45 ;  /* 0x000054102e027816 */ /* 0x001fca000000002d */
[----:B------:R0:W-:Y:S01]  /*7ff50*/  STL [R1+0x2bc], R2 ;  /* 0x0002bc0201007387 */ /* 0x0001e20000100800 */
[----:B-1----:R-:W-:-:S05]  /*7ff60*/  PRMT R0, R43, 0x5410, R47 ;  /* 0x000054102b007816 */ /* 0x002fca000000002f */
[----:B------:R1:W-:Y:S01]  /*7ff70*/  STL [R1+0x2f0], R0 ;  /* 0x0002f00001007387 */ /* 0x0003e20000100800 */
[----:B--2---:R-:W-:-:S05]  /*7ff80*/  PRMT R3, R54, 0x5410, R51 ;  /* 0x0000541036037816 */ /* 0x004fca0000000033 */
[----:B------:R-:W-:Y:S01]  /*7ff90*/  STL [R1+0x2ec], R3 ;  /* 0x0002ec0301007387 */ /* 0x000fe20000100800 */
[----:B0-----:R-:W-:-:S03]  /*7ffa0*/  PRMT R2, R5, 0x5410, R49 ;  /* 0x0000541005027816 */ /* 0x001fc60000000031 */
[----:B------:R-:W2:Y:S04]  /*7ffb0*/  LDL.LU R10, [R1+0x124] ;  /* 0x00012400010a7983 */ /* 0x000ea80000300800 */
[----:B------:R-:W-:Y:S01]  /*7ffc0*/  STL [R1+0x2b0], R2 ;  /* 0x0002b00201007387 */ /* 0x000fe20000100800 */
[----:B-1----:R-:W-:-:S03]  /*7ffd0*/  PRMT R0, R48, 0x5410, R4 ;  /* 0x0000541030007816 */ /* 0x002fc60000000004 */
[----:B------:R-:W2:Y:S04]  /*7ffe0*/  LDL.LU R5, [R1+0x2538] ;  /* 0x0025380001057983 */ /* 0x000ea80000300800 */
[----:B------:R0:W-:Y:S04]  /*7fff0*/  STL [R1+0x2b8], R0 ;  /* 0x0002b80001007387 */ /* 0x0001e80000100800 */
[----:B------:R-:W3:Y:S04]  /*80000*/  LDL.LU R58, [R1+0x120] ;  /* 0x00012000013a7983 */ /* 0x000ee80000300800 */
[----:B------:R-:W3:Y:S04]  /*80010*/  LDL.LU R12, [R1+0x2528] ;  /* 0x00252800010c7983 */ /* 0x000ee80000300800 */
        /* <DEDUP_REMOVED lines=55> */
[----:B--2---:R-:W-:-:S03]  /*80390*/  PRMT R5, R5, 0x5410, R10 ;  /* 0x0000541005057816 */ /* 0x004fc6000000000a */
[----:B------:R-:W2:Y:S04]  /*803a0*/  LDL.LU R10, [R1+0x2d6c] ;  /* 0x002d6c00010a7983 */ /* 0x000ea80000300800 */
[----:B------:R0:W-:Y:S01]  /*803b0*/  STL [R1+0x2b4], R5 ;  /* 0x0002b40501007387 */ /* 0x0001e20000100800 */
[----:B---3--:R-:W-:-:S03]  /*803c0*/  PRMT R12, R12, 0x5410, R58 ;  /* 0x000054100c0c7816 */ /* 0x008fc6000000003a */
[----:B0-----:R-:W3:Y:S01]  /*803d0*/  LDL.LU R5, [R1+0xac] ;  /* 0x0000ac0001057983 */ /* 0x001ee20000300800 */
[----:B----4-:R-:W-:-:S03]  /*803e0*/  PRMT R14, R14, 0x5410, R13 ;  /* 0x000054100e0e7816 */ /* 0x010fc6000000000d */
[----:B------:R-:W2:Y:S04]  /*803f0*/  LDL.LU R58, [R1+0x2d68] ;  /* 0x002d6800013a7983 */ /* 0x000ea80000300800 */
[----:B------:R0:W-:Y:S01]  /*80400*/  STL [R1+0x268], R12 ;  /* 0x0002680c01007387 */ /* 0x0001e20000100800 */
[----:B------:R-:W-:-:S03]  /*80410*/  PRMT R16, R16, 0x5410, R0 ;  /* 0x0000541010107816 */ /* 0x000fc60000000000 */
[----:B0-----:R-:W4:Y:S01]  /*80420*/  LDL.LU R12, [R1+0x2d64] ;  /* 0x002d6400010c7983 */ /* 0x001f220000300800 */
[----:B------:R-:W-:-:S03]  /*80430*/  PRMT R18, R18, 0x5410, R17 ;  /* 0x0000541012127816 */ /* 0x000fc60000000011 */
[----:B------:R-:W2:Y:S04]  /*80440*/  LDL.LU R13, [R1+0x2d60] ;  /* 0x002d6000010d7983 */ /* 0x000ea80000300800 */
[----:B------:R0:W-:Y:S01]  /*80450*/  STL [R1+0x270], R14 ;  /* 0x0002700e01007387 */ /* 0x0001e20000100800 */
[----:B------:R-:W-:-:S03]  /*80460*/  PRMT R24, R24, 0x5410, R53 ;  /* 0x0000541018187816 */ /* 0x000fc60000000035 */
[----:B0-----:R-:W4:Y:S04]  /*80470*/  LDL.LU R14, [R1+0x2d5c] ;  /* 0x002d5c00010e7983 */ /* 0x001f280000300800 */
[----:B------:R-:W4:Y:S04]  /*80480*/  LDL.LU R0, [R1+0x2d58] ;  /* 0x002d580001007983 */ /* 0x000f280000300800 */
[----:B------:R0:W-:Y:S01]  /*80490*/  STL [R1+0x26c], R16 ;  /* 0x00026c1001007387 */ /* 0x0001e20000100800 */
[----:B------:R-:W-:Y:S02]  /*804a0*/  PRMT R26, R26, 0x5410, R25 ;  /* 0x000054101a1a7816 */ /* 0x000fe40000000019 */
[----:B------:R-:W-:Y:S01]  /*804b0*/  PRMT R29, R29, 0x5410, R56 ;  /* 0x000054101d1d7816 */ /* 0x000fe20000000038 */
[----:B0-----:R-:W2:Y:S04]  /*804c0*/  LDL.LU R16, [R1+0x2d54] ;  /* 0x002d540001107983 */ /* 0x001ea80000300800 */
[----:B------:R-:W4:Y:S04]  /*804d0*/  LDL.LU R17, [R1+0x2d50] ;  /* 0x002d500001117983 */ /* 0x000f280000300800 */
[----:B------:R0:W-:Y:S01]  /*804e0*/  STL [R1+0x258], R18 ;  /* 0x0002581201007387 */ /* 0x0001e20000100800 */
[----:B------:R-:W-:-:S03]  /*804f0*/  PRMT R33, R33, 0x5410, R30 ;  /* 0x0000541021217816 */ /* 0x000fc6000000001e */
[----:B0-----:R-:W2:Y:S04]  /*80500*/  LDL.LU R18, [R1+0x2d4c] ;  /* 0x002d4c0001127983 */ /* 0x001ea80000300800 */
[----:B------:R-:W2:Y:S04]  /*80510*/  LDL.LU R53, [R1+0x2d48] ;  /* 0x002d480001357983 */ /* 0x000ea80000300800 */
[----:B------:R0:W-:Y:S01]  /*80520*/  STL [R1+0x25c], R24 ;  /* 0x00025c1801007387 */ /* 0x0001e20000100800 */
[----:B------:R-:W-:-:S03]  /*80530*/  PRMT R38, R38, 0x5410, R34 ;  /* 0x0000541026267816 */ /* 0x000fc60000000022 */
[----:B0-----:R-:W4:Y:S04]  /*80540*/  LDL.LU R24, [R1+0x2d44] ;  /* 0x002d440001187983 */ /* 0x001f280000300800 */
[----:B------:R-:W2:Y:S04]  /*80550*/  LDL.LU R25, [R1+0x2d40] ;  /* 0x002d400001197983 */ /* 0x000ea80000300800 */
[----:B------:R0:W-:Y:S01]  /*80560*/  STL [R1+0x264], R26 ;  /* 0x0002641a01007387 */ /* 0x0001e20000100800 */
[----:B------:R-:W-:-:S03]  /*80570*/  PRMT R32, R32, 0x5410, R36 ;  /* 0x0000541020207816 */ /* 0x000fc60000000024 */
[----:B0-----:R-:W4:Y:S04]  /*80580*/  LDL.LU R26, [R1+0x2d3c] ;  /* 0x002d3c00011a7983 */ /* 0x001f280000300800 */
        /* <DEDUP_REMOVED lines=12> */
[----:B------:R-:W2:Y:S04]  /*80650*/  LDL.LU R36, [R1+0x2d20] ;  /* 0x002d200001247983 */ /* 0x000ea80000300800 */
[----:B------:R0:W-:Y:S01]  /*80660*/  STL [R1+0x250], R32 ;  /* 0x0002502001007387 */ /* 0x0001e20000100800 */
[----:B------:R-:W-:-:S03]  /*80670*/  PRMT R4, R4, 0x5410, R20 ;  /* 0x0000541004047816 */ /* 0x000fc60000000014 */
[----:B0-----:R-:W2:Y:S04]  /*80680*/  LDL.LU R32, [R1+0x2d1c] ;  /* 0x002d1c0001207983 */ /* 0x001ea80000300800 */
[----:B------:R-:W2:Y:S04]  /*80690*/  LDL.LU R28, [R1+0x2d18] ;  /* 0x002d1800011c7983 */ /* 0x000ea80000300800 */
[----:B------:R0:W-:Y:S04]  /*806a0*/  STL [R1+0x238], R11 ;  /* 0x0002380b01007387 */ /* 0x0001e80000100800 */
[----:B0-----:R-:W4:Y:S04]  /*806b0*/  LDL.LU R11, [R1+0x2d14] ;  /* 0x002d1400010b7983 */ /* 0x001f280000300800 */
[----:B------:R-:W2:Y:S04]  /*806c0*/  LDL.LU R15, [R1+0x2d10] ;  /* 0x002d1000010f7983 */ /* 0x000ea80000300800 */
[----:B------:R0:W-:Y:S04]  /*806d0*/  STL [R1+0x234], R19 ;  /* 0x0002341301007387 */ /* 0x0001e80000100800 */
[----:B0-----:R-:W4:Y:S04]  /*806e0*/  LDL.LU R19, [R1+0x2d0c] ;  /* 0x002d0c0001137983 */ /* 0x001f280000300800 */
[----:B------:R-:W4:Y:S04]  /*806f0*/  LDL.LU R6, [R1+0x2d08] ;  /* 0x002d080001067983 */ /* 0x000f280000300800 */
[----:B------:R0:W-:Y:S04]  /*80700*/  STL [R1+0x23c], R3 ;  /* 0x00023c0301007387 */ /* 0x0001e80000100800 */
[----:B0-----:R-:W2:Y:S04]  /*80710*/  LDL.LU R3, [R1+0x2d04] ;  /* 0x002d040001037983 */ /* 0x001ea80000300800 */
[----:B------:R-:W4:Y:S04]  /*80720*/  LDL.LU R20, [R1+0x2d00] ;  /* 0x002d000001147983 */ /* 0x000f280000300800 */
[----:B------:R0:W-:Y:S01]  /*80730*/  STL [R1+0x228], R4 ;  /* 0x0002280401007387 */ /* 0x0001e20000100800 */
[----:B------:R-:W-:-:S03]  /*80740*/  PRMT R60, R60, 0x5410, R48 ;  /* 0x000054103c3c7816 */ /* 0x000fc60000000030 */
[----:B0-----:R-:W3:Y:S04]  /*80750*/  LDL.LU R4, [R1+0x2cfc] ;  /* 0x002cfc0001047983 */ /* 0x001ee80000300800 */
[----:B------:R-:W2:Y:S01]  /*80760*/  LDL.LU R48, [R1+0x2cf8] ;  /* 0x002cf80001307983 */ /* 0x000ea20000300800 */
[----:B------:R-:W-:-:S03]  /*80770*/  PRMT R42, R2, 0x5410, R42 ;  /* 0x00005410022a7816 */ /* 0x000fc6000000002a */
[----:B------:R0:W-:Y:S01]  /*80780*/  STL [R1+0x22c], R60 ;  /* 0x00022c3c01007387 */ /* 0x0001e20000100800 */
[----:B------:R-:W-:Y:S02]  /*80790*/  PRMT R2, R35, 0x5410, R50 ;  /* 0x0000541023027816 */ /* 0x000fe40000000032 */
[----:B0-----:R-:W-:Y:S02]  /*807a0*/  PRMT R60, R41, 0x5410, R61 ;  /* 0x00005410293c7816 */ /* 0x001fe4000000003d */
[----:B------:R-:W-:-:S03]  /*807b0*/  PRMT R41, R31, 0x5410, R52 ;  /* 0x000054101f297816 */ /* 0x000fc60000000034 */
[----:B------:R-:W-:Y:S01]  /*807c0*/  STL [R1+0x230], R60 ;  /* 0x0002303c01007387 */ /* 0x000fe20000100800 */
[----:B------:R-:W-:-:S03]  /*807d0*/  PRMT R31, R59, 0x5410, R27 ;  /* 0x000054103b1f7816 */ /* 0x000fc6000000001b */
[----:B------:R-:W-:Y:S01]  /*807e0*/  STL [R1+0x21c], R42 ;  /* 0x00021c2a01007387 */ /* 0x000fe20000100800 */
[----:B------:R-:W-:-:S03]  /*807f0*/  PRMT R27, R40, 0x5410, R21 ;  /* 0x00005410281b7816 */ /* 0x000fc60000000015 */
[----:B------:R-:W-:Y:S04]  /*80800*/  STL [R1+0x218], R41 ;  /* 0x0002182901007387 */ /* 0x000fe80000100800 */
[----:B------:R0:W-:Y:S01]  /*80810*/  STL [R1+0x220], R2 ;  /* 0x0002200201007387 */ /* 0x0001e20000100800 */
[----:B------:R-:W-:-:S03]  /*80820*/  PRMT R21, R23, 0x5410, R39 ;  /* 0x0000541017157816 */ /* 0x000fc60000000027 */
[----:B------:R-:W-:Y:S01]  /*80830*/  STL [R1+0x224], R31 ;  /* 0x0002241f01007387 */ /* 0x000fe20000100800 */
[----:B0-----:R-:W-:-:S03]  /*80840*/  PRMT R2, R22, 0x5410, R37 ;  /* 0x0000541016027816 */ /* 0x001fc60000000025 */
[----:B------:R-:W-:Y:S01]  /*80850*/  STL [R1+0x204], R27 ;  /* 0x0002041b01007387 */ /* 0x000fe20000100800 */
[----:B------:R-:W-:-:S03]  /*80860*/  PRMT R22, R57, 0x5410, R55 ;  /* 0x0000541039167816 */ /* 0x000fc60000000037 */
[----:B------:R0:W-:Y:S04]  /*80870*/  STL [R1+0x200], R2 ;  /* 0x0002000201007387 */ /* 0x0001e80000100800 */
[----:B------:R1:W-:Y:S01]  /*80880*/  STL [R1+0x208], R21 ;  /* 0x0002081501007387 */ /* 0x0003e20000100800 */
[----:B0-----:R-:W-:-:S03]  /*80890*/  PRMT R2, R44, 0x5410, R7 ;  /* 0x000054102c027816 */ /* 0x001fc60000000007 */
[----:B------:R-:W-:Y:S01]  /*808a0*/  STL [R1+0x1f8], R22 ;  /* 0x0001f81601007387 */ /* 0x000fe20000100800 */
[----:B------:R-:W-:Y:S02]  /*808b0*/  PRMT R7, R43, 0x5410, R47 ;  /* 0x000054102b077816 */ /* 0x000fe4000000002f */
[----:B-1----:R-:W-:Y:S01]  /*808c0*/  PRMT R21, R46, 0x5410, R45 ;  /* 0x000054102e157816 */ /* 0x002fe2000000002d */
[----:B------:R0:W-:Y:S04]  /*808d0*/  STL [R1+0x1f4], R2 ;  /* 0x0001f40201007387 */ /* 0x0001e80000100800 */
[----:B------:R1:W-:Y:S01]  /*808e0*/  STL [R1+0x1fc], R21 ;  /* 0x0001fc1501007387 */ /* 0x0003e20000100800 */
[----:B0-----:R-:W-:-:S03]  /*808f0*/  PRMT R2, R54, 0x5410, R51 ;  /* 0x0000541036027816 */ /* 0x001fc60000000033 */
[----:B------:R-:W-:Y:S01]  /*80900*/  STL [R1+0x1e8], R7 ;  /* 0x0001e80701007387 */ /* 0x000fe20000100800 */
[----:B---3--:R-:W-:-:S05]  /*80910*/  PRMT R4, R4, 0x5410, R49 ;  /* 0x0000541004047816 */ /* 0x008fca0000000031 */
[----:B------:R0:W-:Y:S01]  /*80920*/  STL [R1+0x2c44], R4 ;  /* 0x002c440401007387 */ /* 0x0001e20000100800 */
[----:B--2---:R-:W-:-:S03]  /*80930*/  PRMT R48, R48, 0x5410, R5 ;  /* 0x0000541030307816 */ /* 0x004fc60000000005 */
[----:B------:R2:W-:Y:S04]  /*80940*/  STL [R1+0x1e4], R2 ;  /* 0x0001e40201007387 */ /* 0x0005e80000100800 */
[----:B-1----:R-:W3:Y:S04]  /*80950*/  LDL.LU R21, [R1+0xa8] ;  /* 0x0000a80001157983 */ /* 0x002ee80000300800 */
[----:B------:R-:W3:Y:S04]  /*80960*/  LDL.LU R51, [R1+0x348] ;  /* 0x0003480001337983 */ /* 0x000ee80000300800 */
        /* <DEDUP_REMOVED lines=23> */
[----:B--2---:R-:W2:Y:S04]  /*80ae0*/  LDL.LU R2, [R1+0x5c] ;  /* 0x00005c0001027983 */ /* 0x004ea80000300800 */
[----:B------:R-:W2:Y:S04]  /*80af0*/  LDL.LU R44, [R1+0x210] ;  /* 0x00021000012c7983 */ /* 0x000ea80000300800 */
[----:B------:R-:W2:Y:S04]  /*80b00*/  LDL.LU R57, [R1+0x60] ;  /* 0x0000600001397983 */ /* 0x000ea80000300800 */
[----:B------:R-:W2:Y:S04]  /*80b10*/  LDL.LU R43, [R1+0x214] ;  /* 0x00021400012b7983 */ /* 0x000ea80000300800 */
[----:B------:R-:W2:Y:S04]  /*80b20*/  LDL.LU R7, [R1+0x20c] ;  /* 0x00020c0001077983 */ /* 0x000ea80000300800 */
[----:B------:R0:W-:Y:S04]  /*80b30*/  STL [R1+0x2c48], R48 ;  /* 0x002c483001007387 */ /* 0x0001e80000100800 */
[----:B0-----:R-:W4:Y:S01]  /*80b40*/  LDL.LU R48, [R1+0x350] ;  /* 0x0003500001307983 */ /* 0x001f220000300800 */
[----:B---3--:R-:W-:-:S03]  /*80b50*/  PRMT R51, R51, 0x5410, R21 ;  /* 0x0000541033337816 */ /* 0x008fc60000000015 */
[----:B------:R-:W3:Y:S04]  /*80b60*/  LDL.LU R21, [R1+0x2cf4] ;  /* 0x002cf40001157983 */ /* 0x000ee80000300800 */
[----:B------:R0:W-:Y:S04]  /*80b70*/  STL [R1+0x28], R51 ;  /* 0x0000283301007387 */ /* 0x0001e80000100800 */
[----:B0-----:R-:W2:Y:S01]  /*80b80*/  LDL.LU R51, [R1+0x2cf0] ;  /* 0x002cf00001337983 */ /* 0x001ea20000300800 */
[----:B----4-:R-:W-:-:S03]  /*80b90*/  PRMT R48, R48, 0x5410, R5 ;  /* 0x0000541030307816 */ /* 0x010fc60000000005 */
[----:B------:R-:W4:Y:S04]  /*80ba0*/  LDL.LU R5, [R1+0x2cec] ;  /* 0x002cec0001057983 */ /* 0x000f280000300800 */
[----:B------:R0:W-:Y:S04]  /*80bb0*/  STL [R1+0x2c6c], R48 ;  /* 0x002c6c3001007387 */ /* 0x0001e80000100800 */
[----:B0-----:R-:W3:Y:S01]  /*80bc0*/  LDL.LU R48, [R1+0x2c4] ;  /* 0x0002c40001307983 */ /* 0x001ee20000300800 */
        /* <DEDUP_REMOVED lines=9> */
[----:B------:R-:W2:Y:S04]  /*80c60*/  LDL.LU R54, [R1+0x2ce0] ;  /* 0x002ce00001367983 */ /* 0x000ea80000300800 */
[----:B------:R0:W-:Y:S04]  /*80c70*/  STL [R1+0x2c78], R49 ;  /* 0x002c783101007387 */ /* 0x0001e80000100800 */
[----:B0-----:R-:W4:Y:S01]  /*80c80*/  LDL.LU R49, [R1+0x80] ;  /* 0x0000800001317983 */ /* 0x001f220000300800 */
[----:B--2---:R-:W-:-:S03]  /*80c90*/  PRMT R54, R54, 0x5410, R51 ;  /* 0x0000541036367816 */ /* 0x004fc60000000033 */
[----:B------:R-:W2:Y:S01]  /*80ca0*/  LDL.LU R51, [R1+0x2cdc] ;  /* 0x002cdc0001337983 */ /* 0x000ea20000300800 */
[----:B------:R-:W-:Y:S02]  /*80cb0*/  PRMT R22, R22, 0x5410, R37 ;  /* 0x0000541016167816 */ /* 0x000fe40000000025 */
[----:B------:R-:W-:Y:S02]  /*80cc0*/  PRMT R50, R50, 0x5410, R39 ;  /* 0x0000541032327816 */ /* 0x000fe40000000027 */
[----:B---3--:R-:W-:Y:S02]  /*80cd0*/  PRMT R48, R48, 0x5410, R23 ;  /* 0x0000541030307816 */ /* 0x008fe40000000017 */
[----:B----4-:R-:W-:Y:S02]  /*80ce0*/  PRMT R49, R27, 0x5410, R49 ;  /* 0x000054101b317816 */ /* 0x010fe40000000031 */
[----:B--2---:R-:W-:Y:S02]  /*80cf0*/  PRMT R51, R51, 0x5410, R40 ;  /* 0x0000541033337816 */ /* 0x004fe40000000028 */
[----:B------:R-:W2:Y:S04]  /*80d00*/  LDL.LU R40, [R1+0x2cd8] ;  /* 0x002cd80001287983 */ /* 0x000ea80000300800 */
[----:B------:R-:W3:Y:S04]  /*80d10*/  LDL.LU R37, [R1+0x2cd4] ;  /* 0x002cd40001257983 */ /* 0x000ee80000300800 */
[----:B------:R0:W-:Y:S04]  /*80d20*/  STL [R1+0xc], R22 ;  /* 0x00000c1601007387 */ /* 0x0001e80000100800 */
[----:B0-----:R-:W4:Y:S04]  /*80d30*/  LDL.LU R22, [R1+0x2cd0] ;  /* 0x002cd00001167983 */ /* 0x001f280000300800 */
[----:B------:R-:W4:Y:S04]  /*80d40*/  LDL.LU R39, [R1+0x2ccc] ;  /* 0x002ccc0001277983 */ /* 0x000f280000300800 */
[----:B------:R-:W3:Y:S04]  /*80d50*/  LDL.LU R23, [R1+0x2cc8] ;  /* 0x002cc80001177983 */ /* 0x000ee80000300800 */
[----:B------:R-:W3:Y:S01]  /*80d60*/  LDL.LU R27, [R1+0x38] ;  /* 0x00003800011b7983 */ /* 0x000ee20000300800 */
[----:B------:R-:W-:-:S02]  /*80d70*/  PRMT R45, R45, 0x5410, R35 ;  /* 0x000054102d2d7816 */ /* 0x000fc40000000023 */
[----:B------:R-:W-:Y:S01]  /*80d80*/  PRMT R47, R47, 0x5410, R31 ;  /* 0x000054102f2f7816 */ /* 0x000fe2000000001f */
[----:B------:R-:W3:Y:S01]  /*80d90*/  LDL.LU R35, [R1+0x4c] ;  /* 0x00004c0001237983 */ /* 0x000ee20000300800 */
[----:B------:R-:W-:Y:S02]  /*80da0*/  PRMT R59, R59, 0x5410, R52 ;  /* 0x000054103b3b7816 */ /* 0x000fe40000000034 */
[----:B------:R-:W-:Y:S01]  /*80db0*/  PRMT R42, R55, 0x5410, R42 ;  /* 0x00005410372a7816 */ /* 0x000fe2000000002a */
[----:B------:R-:W3:Y:S01]  /*80dc0*/  LDL.LU R31, [R1+0x2ac] ;  /* 0x0002ac00011f7983 */ /* 0x000ee20000300800 */
[----:B------:R-:W-:-:S03]  /*80dd0*/  PRMT R43, R43, 0x5410, R57 ;  /* 0x000054102b2b7816 */ /* 0x000fc60000000039 */
[----:B------:R-:W3:Y:S01]  /*80de0*/  LDL.LU R52, [R1+0x2dc] ;  /* 0x0002dc0001347983 */ /* 0x000ee20000300800 */
[----:B------:R-:W-:Y:S02]  /*80df0*/  PRMT R4, R4, 0x5410, R5 ;  /* 0x0000541004047816 */ /* 0x000fe40000000005 */
[----:B------:R-:W-:Y:S01]  /*80e00*/  PRMT R44, R44, 0x5410, R2 ;  /* 0x000054102c2c7816 */ /* 0x000fe20000000002 */
[----:B------:R-:W3:Y:S01]  /*80e10*/  LDL.LU R55, [R1+0xcb8] ;  /* 0x000cb80001377983 */ /* 0x000ee20000300800 */
[----:B------:R-:W-:Y:S02]  /*80e20*/  PRMT R5, R61, 0x5410, R60 ;  /* 0x000054103d057816 */ /* 0x000fe4000000003c */
[----:B------:R-:W-:Y:S01]  /*80e30*/  PRMT R46, R46, 0x5410, R41 ;  /* 0x000054102e2e7816 */ /* 0x000fe20000000029 */
[----:B------:R-:W3:Y:S04]  /*80e40*/  LDL.LU R57, [R1+0xd10] ;  /* 0x000d100001397983 */ /* 0x000ee80000300800 */
[----:B------:R-:W3:Y:S04]  /*80e50*/  LDL.LU R2, [R1+0xfd8] ;  /* 0x000fd80001027983 */ /* 0x000ee80000300800 */
[----:B------:R-:W3:Y:S01]  /*80e60*/  LDL.LU R60, [R1+0x257c] ;  /* 0x00257c00013c7983 */ /* 0x000ee20000300800 */
[----:B--2---:R-:W-:-:S02]  /*80e70*/  PRMT R40, R40, 0x5410, R21 ;  /* 0x0000541028287816 */ /* 0x004fc40000000015 */
[----:B----4-:R-:W-:Y:S02]  /*80e80*/  PRMT R39, R39, 0x5410, R22 ;  /* 0x0000541027277816 */ /* 0x010fe40000000016 */
[----:B---3--:R-:W-:Y:S02]  /*80e90*/  PRMT R41, R7, 0x5410, R23 ;  /* 0x0000541007297816 */ /* 0x008fe40000000017 */
[----:B------:R-:W2:Y:S01]  /*80ea0*/  LDL.LU R7, [R1+0x290c] ;  /* 0x00290c0001077983 */ /* 0x000ea20000300800 */
[----:B------:R-:W-:Y:S02]  /*80eb0*/  PRMT R23, R37, 0x5410, R20 ;  /* 0x0000541025177816 */ /* 0x000fe40000000014 */
[----:B------:R-:W-:Y:S01]  /*80ec0*/  PRMT R37, R6, 0x5410, R19 ;  /* 0x0000541006257816 */ /* 0x000fe20000000013 */
[----:B------:R-:W3:Y:S01]  /*80ed0*/  LDL.LU R21, [R1+0x48] ;  /* 0x0000480001157983 */ /* 0x000ee20000300800 */
[----:B------:R-:W-:-:S03]  /*80ee0*/  PRMT R22, R3, 0x5410, R15 ;  /* 0x0000541003167816 */ /* 0x000fc6000000000f */
[----:B------:R-:W4:Y:S04]  /*80ef0*/  LDL.LU R20, [R1+0x40] ;  /* 0x0000400001147983 */ /* 0x000f280000300800 */
[----:B------:R-:W2:Y:S01]  /*80f00*/  LDL.LU R19, [R1+0x44] ;  /* 0x0000440001137983 */ /* 0x000ea20000300800 */
[----:B------:R-:W-:-:S03]  /*80f10*/  PRMT R11, R27, 0x5410, R11 ;  /* 0x000054101b0b7816 */ /* 0x000fc6000000000b */
[----:B------:R-:W2:Y:S04]  /*80f20*/  LDL.LU R61, [R1+0x2934] ;  /* 0x00293400013d7983 */ /* 0x000ea80000300800 */
[----:B------:R-:W2:Y:S04]  /*80f30*/  LDL.LU R15, [R1+0x3c] ;  /* 0x00003c00010f7983 */ /* 0x000ea80000300800 */
[----:B------:R-:W2:Y:S04]  /*80f40*/  LDL.LU R6, [R1+0x29c0] ;  /* 0x0029c00001067983 */ /* 0x000ea80000300800 */
[----:B------:R-:W2:Y:S04]  /*80f50*/  LDL.LU R3, [R1+0x29dc] ;  /* 0x0029dc0001037983 */ /* 0x000ea80000300800 */
[----:B------:R-:W2:Y:S01]  /*80f60*/  LDL.LU R27, [R1+0x2cc4] ;  /* 0x002cc400011b7983 */ /* 0x000ea20000300800 */
[----:B------:R-:W-:-:S02]  /*80f70*/  PRMT R38, R35, 0x5410, R38 ;  /* 0x0000541023267816 */ /* 0x000fc40000000026 */
[----:B---3--:R-:W-:Y:S02]  /*80f80*/  PRMT R21, R21, 0x5410, R36 ;  /* 0x0000541015157816 */ /* 0x008fe40000000024 */
[----:B----4-:R-:W-:Y:S02]  /*80f90*/  PRMT R20, R20, 0x5410, R28 ;  /* 0x0000541014147816 */ /* 0x010fe4000000001c */
[----:B--2---:R-:W-:Y:S02]  /*80fa0*/  PRMT R19, R19, 0x5410, R32 ;  /* 0x0000541013137816 */ /* 0x004fe40000000020 */
[----:B------:R-:W-:Y:S02]  /*80fb0*/  PRMT R15, R15, 0x5410, R27 ;  /* 0x000054100f0f7816 */ /* 0x000fe4000000001b */
[----:B------:R-:W2:Y:S04]  /*80fc0*/  LDL.LU R27, [R1+0x50] ;  /* 0x00005000011b7983 */ /* 0x000ea80000300800 */
[----:B------:R-:W3:Y:S04]  /*80fd0*/  LDL.LU R28, [R1+0xc94] ;  /* 0x000c9400011c7983 */ /* 0x000ee80000300800 */
[----:B------:R-:W4:Y:S04]  /*80fe0*/  LDL.LU R32, [R1+0x54] ;  /* 0x0000540001207983 */ /* 0x000f280000300800 */
[----:B------:R-:W3:Y:S04]  /*80ff0*/  LDL.LU R36, [R1+0xc88] ;  /* 0x000c880001247983 */ /* 0x000ee80000300800 */
[----:B------:R-:W4:Y:S01]  /*81000*/  LDL.LU R35, [R1+0x2cc0] ;  /* 0x002cc00001237983 */ /* 0x000f220000300800 */
[----:B------:R-:W-:-:S02]  /*81010*/  PRMT R33, R31, 0x5410, R33 ;  /* 0x000054101f217816 */ /* 0x000fc40000000021 */
[----:B--2---:R-:W-:Y:S02]  /*81020*/  PRMT R34, R27, 0x5410, R34 ;  /* 0x000054101b227816 */ /* 0x004fe40000000022 */
[----:B----4-:R-:W-:Y:S02]  /*81030*/  PRMT R35, R32, 0x5410, R35 ;  /* 0x0000541020237816 */ /* 0x010fe40000000023 */
[----:B------:R-:W2:Y:S04]  /*81040*/  LDL.LU R32, [R1+0xc6c] ;  /* 0x000c6c0001207983 */ /* 0x000ea80000300800 */
[----:B------:R-:W4:Y:S04]  /*81050*/  LDL.LU R27, [R1+0xc78] ;  /* 0x000c7800011b7983 */ /* 0x000f280000300800 */
[----:B------:R-:W3:Y:S02]  /*81060*/  LDL.LU R31, [R1+0x2cbc] ;  /* 0x002cbc00011f7983 */ /* 0x000ee40000300800 */
[----:B---3--:R-:W-:-:S02]  /*81070*/  PRMT R31, R52, 0x5410, R31 ;  /* 0x00005410341f7816 */ /* 0x008fc4000000001f */
[----:B------:R-:W3:Y:S01]  /*81080*/  LDL.LU R52, [R1+0x2cb8] ;  /* 0x002cb80001347983 */ /* 0x000ee20000300800 */
[----:B------:R-:W-:Y:S02]  /*81090*/  PRMT R26, R56, 0x5410, R26 ;  /* 0x00005410381a7816 */ /* 0x000fe4000000001a */
[----:B------:R-:W-:Y:S02]  /*810a0*/  PRMT R29, R55, 0x5410, R29 ;  /* 0x00005410371d7816 */ /* 0x000fe4000000001d */
[----:B------:R-:W-:Y:S02]  /*810b0*/  PRMT R25, R57, 0x5410, R25 ;  /* 0x0000541039197816 */ /* 0x000fe40000000019 */
[----:B------:R-:W-:Y:S02]  /*810c0*/  PRMT R2, R2, 0x5410, R24 ;  /* 0x0000541002027816 */ /* 0x000fe40000000018 */
[----:B---3--:R-:W-:Y:S02]  /*810d0*/  PRMT R30, R52, 0x5410, R30 ;  /* 0x00005410341e7816 */ /* 0x008fe4000000001e */
[----:B------:R-:W3:Y:S04]  /*810e0*/  LDL.LU R52, [R1+0x2cb4] ;  /* 0x002cb40001347983 */ /* 0x000ee80000300800 */
[----:B------:R-:W2:Y:S04]  /*810f0*/  LDL.LU R55, [R1+0x2cb0] ;  /* 0x002cb00001377983 */ /* 0x000ea80000300800 */
[----:B------:R-:W3:Y:S04]  /*81100*/  LDL.LU R56, [R1+0x2cac] ;  /* 0x002cac0001387983 */ /* 0x000ee80000300800 */
[----:B------:R0:W-:Y:S04]  /*81110*/  STL [R1+0x20c], R26 ;  /* 0x00020c1a01007387 */ /* 0x0001e80000100800 */
[----:B0-----:R-:W4:Y:S04]  /*81120*/  LDL.LU R26, [R1+0xc7c] ;  /* 0x000c7c00011a7983 */ /* 0x001f280000300800 */
[----:B------:R-:W3:Y:S04]  /*81130*/  LDL.LU R57, [R1+0x2ca8] ;  /* 0x002ca80001397983 */ /* 0x000ee80000300800 */
[----:B------:R0:W-:Y:S04]  /*81140*/  STL [R1+0x210], R25 ;  /* 0x0002101901007387 */ /* 0x0001e80000100800 */
[----:B0-----:R-:W2:Y:S04]  /*81150*/  LDL.LU R25, [R1+0xc70] ;  /* 0x000c700001197983 */ /* 0x001ea80000300800 */
[----:B------:R-:W4:Y:S01]  /*81160*/  LDL.LU R24, [R1+0x254c] ;  /* 0x00254c0001187983 */ /* 0x000f220000300800 */
[----:B------:R-:W-:-:S02]  /*81170*/  PRMT R18, R53, 0x5410, R18 ;  /* 0x0000541035127816 */ /* 0x000fc40000000012 */
[----:B------:R-:W-:Y:S01]  /*81180*/  PRMT R16, R60, 0x5410, R16 ;  /* 0x000054103c107816 */ /* 0x000fe20000000010 */
[----:B------:R-:W3:Y:S01]  /*81190*/  LDL.LU R53, [R1+0x2ca4] ;  /* 0x002ca40001357983 */ /* 0x000ee20000300800 */
[----:B------:R-:W-:Y:S02]  /*811a0*/  PRMT R14, R0, 0x5410, R14 ;  /* 0x00005410000e7816 */ /* 0x000fe4000000000e */
[----:B------:R-:W-:Y:S01]  /*811b0*/  PRMT R13, R7, 0x5410, R13 ;  /* 0x00005410070d7816 */ /* 0x000fe2000000000d */
[----:B------:R0:W-:Y:S01]  /*811c0*/  STL [R1+0x240], R18 ;  /* 0x0002401201007387 */ /* 0x0001e20000100800 */
[----:B------:R-:W-:Y:S02]  /*811d0*/  PRMT R60, R58, 0x5410, R10 ;  /* 0x000054103a3c7816 */ /* 0x000fe4000000000a */
[----:B------:R-:W-:Y:S02]  /*811e0*/  LOP3.LUT R9, R9, 0xffff, RZ, 0xc0, !PT ;  /* 0x0000ffff09097812 */ /* 0x000fe400078ec0ff */
[----:B------:R-:W-:-:S02]  /*811f0*/  PRMT R12, R61, 0x5410, R12 ;  /* 0x000054103d0c7816 */ /* 0x000fc4000000000c */
[----:B------:R-:W-:-:S04]  /*81200*/  PRMT R9, R9, 0x3340, R1 ;  /* 0x0000334009097816 */ /* 0x000fc80000000001 */
[----:B------:R-:W-:Y:S02]  /*81210*/  PRMT R61, R6, 0x5410, R9 ;  /* 0x00005410063d7816 */ /* 0x000fe40000000009 */
[----:B------:R-:W-:-:S04]  /*81220*/  LOP3.LUT R8, R8, 0xffff, RZ, 0xc0, !PT ;  /* 0x0000ffff08087812 */ /* 0x000fc800078ec0ff */
[----:B------:R-:W-:-:S04]  /*81230*/  PRMT R8, R8, 0x3340, R1 ;  /* 0x0000334008087816 */ /* 0x000fc80000000001 */
[----:B------:R-:W-:Y:S02]  /*81240*/  PRMT R3, R3, 0x5410, R8 ;  /* 0x0000541003037816 */ /* 0x000fe40000000008 */
[----:B------:R-:W-:Y:S02]  /*81250*/  PRMT R10, R19, 0x5210, R36 ;  /* 0x00005210130a7816 */ /* 0x000fe40000000024 */
[----:B----4-:R-:W-:-:S05]  /*81260*/  PRMT R17, R24, 0x5410, R17 ;  /* 0x0000541018117816 */ /* 0x010fca0000000011 */
[----:B------:R-:W-:Y:S04]  /*81270*/  STL [R1+0x244], R17 ;  /* 0x0002441101007387 */ /* 0x000fe80000100800 */
[----:B------:R-:W4:Y:S04]  /*81280*/  LDL.LU R0, [R1+0x2ca0] ;  /* 0x002ca00001007983 */ /* 0x000f280000300800 */
[----:B------:R-:W-:Y:S04]  /*81290*/  STL [R1+0x254], R16 ;  /* 0x0002541001007387 */ /* 0x000fe80000100800 */
[----:B------:R-:W3:Y:S04]  /*812a0*/  LDL.LU R7, [R1+0x344] ;  /* 0x0003440001077983 */ /* 0x000ee80000300800 */
[----:B------:R-:W-:Y:S04]  /*812b0*/  STL [R1+0x2e0], R14 ;  /* 0x0002e00e01007387 */ /* 0x000fe80000100800 */
[----:B------:R-:W-:Y:S04]  /*812c0*/  STL [R1+0x2e4], R13 ;  /* 0x0002e40d01007387 */ /* 0x000fe80000100800 */
[----:B------:R-:W3:Y:S04]  /*812d0*/  LDL.LU R58, [R1+0x2c9c] ;  /* 0x002c9c00013a7983 */ /* 0x000ee80000300800 */
[----:B------:R-:W-:Y:S04]  /*812e0*/  STL [R1+0x2e8], R12 ;  /* 0x0002e80c01007387 */ /* 0x000fe80000100800 */
[----:B0-----:R-:W3:Y:S04]  /*812f0*/  LDL.LU R18, [R1+0xc74] ;  /* 0x000c740001127983 */ /* 0x001ee80000300800 */
[----:B------:R-:W3:Y:S04]  /*81300*/  LDL.LU R24, [R1+0xc80] ;  /* 0x000c800001187983 */ /* 0x000ee80000300800 */
[----:B------:R-:W3:Y:S01]  /*81310*/  LDL.LU R6, [R1+0xc8c] ;  /* 0x000c8c0001067983 */ /* 0x000ee20000300800 */
[----:B--2---:R-:W-:-:S02]  /*81320*/  PRMT R8, R11, 0x5210, R25 ;  /* 0x000052100b087816 */ /* 0x004fc40000000019 */
[----:B------:R-:W-:Y:S02]  /*81330*/  PRMT R11, R20, 0x5210, R28 ;  /* 0x00005210140b7816 */ /* 0x000fe4000000001c */
[----:B------:R-:W2:Y:S01]  /*81340*/  LDL.LU R28, [R1+0x340] ;  /* 0x00034000011c7983 */ /* 0x000ea20000300800 */
[----:B------:R-:W-:-:S03]  /*81350*/  PRMT R9, R15, 0x5210, R26 ;  /* 0x000052100f097816 */ /* 0x000fc6000000001a */
[----:B------:R-:W0:Y:S01]  /*81360*/  LDS.128 R12, [R55] ;  /* 0x00000000370c7984 */ /* 0x000e220000000c00 */
[----:B------:R-:W-:-:S03]  /*81370*/  NOP ;  /* 0x0000000000007918 */ /* 0x000fc60000000000 */
[----:B------:R1:W-:Y:S04]  /*81380*/  STSM.16.M88.4 [R55], R8 ;  /* 0x0000000837007844 */ /* 0x0003e80000000200 */
[----:B0-----:R-:W-:Y:S04]  /*81390*/  STL.64 [R1+0x120], R12 ;  /* 0x0001200c01007387 */ /* 0x001fe80000100a00 */
[----:B------:R-:W-:Y:S01]  /*813a0*/  STL.64 [R1+0x128], R14 ;  /* 0x0001280e01007387 */ /* 0x000fe20000100a00 */
[----:B------:R-:W-:-:S03]  /*813b0*/  NOP ;  /* 0x0000000000007918 */ /* 0x000fc60000000000 */
[----:B------:R-:W0:Y:S01]  /*813c0*/  LDS.128 R12, [R55] ;  /* 0x00000000370c7984 */ /* 0x000e220000000c00 */
[----:B-1----:R-:W-:Y:S02]  /*813d0*/  PRMT R8, R23, 0x5210, R32 ;  /* 0x0000521017087816 */ /* 0x002fe40000000020 */
[----:B------:R-:W-:Y:S01]  /*813e0*/  PRMT R9, R22, 0x5210, R27 ;  /* 0x0000521016097816 */ /* 0x000fe2000000001b */
[----:B0-----:R-:W-:Y:S04]  /*813f0*/  STL [R1+0x110], R12 ;  /* 0x0001100c01007387 */ /* 0x001fe80000100800 */
[----:B------:R-:W-:Y:S04]  /*81400*/  STL [R1+0x11c], R15 ;  /* 0x00011c0f01007387 */ /* 0x000fe80000100800 */
[----:B------:R-:W2:Y:S04]  /*81410*/  LDL.LU R25, [R1+0x2960] ;  /* 0x0029600001197983 */ /* 0x000ea80000300800 */
[----:B------:R-:W2:Y:S01]  /*81420*/  LDL.LU R26, [R1+0x295c] ;  /* 0x00295c00011a7983 */ /* 0x000ea20000300800 */
[----:B----4-:R-:W-:Y:S01]  /*81430*/  PRMT R11, R21, 0x5210, R0 ;  /* 0x00005210150b7816 */ /* 0x010fe20000000000 */
[----:B------:R-:W-:Y:S01]  /*81440*/  IMAD.MOV.U32 R0, RZ, RZ, R13 ;  /* 0x000000ffff007224 */ /* 0x000fe200078e000d */
[----:B---3--:R-:W-:Y:S01]  /*81450*/  PRMT R10, R37, 0x5210, R58 ;  /* 0x00005210250a7816 */ /* 0x008fe2000000003a */
[----:B------:R-:W-:-:S04]  /*81460*/  NOP ;  /* 0x0000000000007918 */ /* 0x000fc80000000000 */
[----:B------:R0:W-:Y:S01]  /*81470*/  STSM.16.M88.4 [R55], R8 ;  /* 0x0000000837007844 */ /* 0x0001e20000000200 */
[----:B------:R-:W-:Y:S01]  /*81480*/  IMAD.MOV.U32 R58, RZ, RZ, R14 ;  /* 0x000000ffff3a7224 */ /* 0x000fe200078e000e */
[----:B------:R-:W-:Y:S02]  /*81490*/  NOP ;  /* 0x0000000000007918 */ /* 0x000fe40000000000 */
[----:B------:R-:W1:Y:S04]  /*814a0*/  LDS.128 R12, [R55] ;  /* 0x00000000370c7984 */ /* 0x000e680000000c00 */
[----:B------:R-:W-:Y:S04]  /*814b0*/  STL [R1+0x2c00], R0 ;  /* 0x002c000001007387 */ /* 0x000fe80000100800 */
[----:B------:R-:W-:Y:S01]  /*814c0*/  STL [R1+0x2bd8], R58 ;  /* 0x002bd83a01007387 */ /* 0x000fe20000100800 */
[----:B0-----:R-:W-:-:S02]  /*814d0*/  PRMT R8, R39, 0x5210, R7 ;  /* 0x0000521027087816 */ /* 0x001fc40000000007 */
[----:B------:R-:W-:Y:S01]  /*814e0*/  PRMT R9, R41, 0x5210, R18 ;  /* 0x0000521029097816 */ /* 0x000fe20000000012 */
[----:B------:R-:W3:Y:S01]  /*814f0*/  LDL.LU R36, [R1+0x294c] ;  /* 0x00294c0001247983 */ /* 0x000ee20000300800 */
[----:B------:R-:W-:Y:S02]  /*81500*/  PRMT R10, R40, 0x5210, R24 ;  /* 0x00005210280a7816 */ /* 0x000fe40000000018 */
[----:B------:R-:W-:Y:S01]  /*81510*/  PRMT R11, R38, 0x5210, R6 ;  /* 0x00005210260b7816 */ /* 0x000fe20000000006 */
[----:B------:R-:W4:Y:S01]  /*81520*/  LDL.LU R32, [R1+0x2948] ;  /* 0x0029480001207983 */ /* 0x000f220000300800 */
[----:B------:R-:W-:-:S03]  /*81530*/  NOP ;  /* 0x0000000000007918 */ /* 0x000fc60000000000 */
[----:B------:R-:W4:Y:S04]  /*81540*/  LDL.LU R27, [R1+0x2cc] ;  /* 0x0002cc00011b7983 */ /* 0x000f280000300800 */
[----:B------:R-:W4:Y:S04]  /*81550*/  LDL.LU R7, [R1+0x2c8] ;  /* 0x0002c80001077983 */ /* 0x000f280000300800 */
[----:B------:R0:W-:Y:S04]  /*81560*/  STSM.16.M88.4 [R55], R8 ;  /* 0x0000000837007844 */ /* 0x0001e80000000200 */
[----:B-1----:R-:W-:Y:S01]  /*81570*/  STL.64 [R1+0x100], R12 ;  /* 0x0001000c01007387 */ /* 0x002fe20000100a00 */
[----:B------:R-:W-:-:S03]  /*81580*/  IMAD.MOV.U32 R6, RZ, RZ, R14 ;  /* 0x000000ffff067224 */ /* 0x000fc600078e000e */
[----:B------:R-:W-:Y:S01]  /*81590*/  STL [R1+0x10c], R15 ;  /* 0x00010c0f01007387 */ /* 0x000fe20000100800 */
[----:B------:R-:W-:-:S03]  /*815a0*/  NOP ;  /* 0x0000000000007918 */ /* 0x000fc60000000000 */
[----:B------:R1:W2:Y:S01]  /*815b0*/  LDS.128 R12, [R55] ;  /* 0x00000000370c7984 */ /* 0x0002a20000000c00 */
[----:B0-----:R-:W-:Y:S02]  /*815c0*/  PRMT R9, R43, 0x5210, R53 ;  /* 0x000052102b097816 */ /* 0x001fe40000000035 */
[----:B------:R-:W-:Y:S01]  /*815d0*/  PRMT R10, R44, 0x5210, R57 ;  /* 0x000052102c0a7816 */ /* 0x000fe20000000039 */
[----:B------:R-:W4:Y:S01]  /*815e0*/  LDL.LU R53, [R1+0x2c98] ;  /* 0x002c980001357983 */ /* 0x000f220000300800 */
[----:B------:R-:W-:-:S03]  /*815f0*/  PRMT R11, R35, 0x5210, R56 ;  /* 0x00005210230b7816 */ /* 0x000fc60000000038 */
[----:B-1----:R-:W4:Y:S01]  /*81600*/  LDL.LU R55, [R1+0x2c94] ;  /* 0x002c940001377983 */ /* 0x002f220000300800 */
[----:B--2---:R-:W-:Y:S01]  /*81610*/  PRMT R8, R42, 0x5210, R28 ;  /* 0x000052102a087816 */ /* 0x004fe2000000001c */
[----:B------:R-:W-:Y:S02]  /*81620*/  IMAD.MOV.U32 R57, RZ, RZ, R13 ;  /* 0x000000ffff397224 */ /* 0x000fe400078e000d */
[----:B------:R-:W-:Y:S01]  /*81630*/  IMAD.MOV.U32 R56, RZ, RZ, R14 ;  /* 0x000000ffff387224 */ /* 0x000fe200078e000e */
[----:B------:R-:W-:Y:S04]  /*81640*/  STL [R1+0xf0], R12 ;  /* 0x0000f00c01007387 */ /* 0x000fe80000100800 */
[----:B------:R-:W-:Y:S04]  /*81650*/  STL [R1+0xfc], R15 ;  /* 0x0000fc0f01007387 */ /* 0x000fe80000100800 */
[----:B------:R-:W2:Y:S04]  /*81660*/  LDL.LU R28, [R1+0x28dc] ;  /* 0x0028dc00011c7983 */ /* 0x000ea80000300800 */
[----:B------:R0:W-:Y:S04]  /*81670*/  STL.64 [R1+0x2bf0], R56 ;  /* 0x002bf03801007387 */ /* 0x0001e80000100a00 */
[----:B0-----:R-:W2:Y:S01]  /*81680*/  LDL R56, [R1+0x14c8] ;  /* 0x0014c80001387983 */ /* 0x001ea20000100800 */
[----:B------:R-:W-:-:S03]  /*81690*/  NOP ;  /* 0x0000000000007918 */ /* 0x000fc60000000000 */
[----:B------:R-:W2:Y:S04]  /*816a0*/  LDL.LU R21, [R1+0x28d8] ;  /* 0x0028d80001157983 */ /* 0x000ea80000300800 */
[----:B------:R-:W2:Y:S04]  /*816b0*/  LDL.LU R22, [R1+0x28cc] ;  /* 0x0028cc0001167983 */ /* 0x000ea80000300800 */
[----:B------:R-:W2:Y:S04]  /*816c0*/  LDL.LU R24, [R1+0x28c8] ;  /* 0x0028c80001187983 */ /* 0x000ea80000300800 */
[----:B------:R-:W2:Y:S01]  /*816d0*/  LDL.LU R39, [R1+0x328] ;  /* 0x0003280001277983 */ /* 0x000ea20000300800 */
[----:B---3--:R-:W-:-:S02]  /*816e0*/  LOP3.LUT R18, R36, 0xffff, RZ, 0xc0, !PT ;  /* 0x0000ffff24127812 */ /* 0x008fc400078ec0ff */
[----:B----4-:R-:W-:Y:S01]  /*816f0*/  LOP3.LUT R19, R32, 0xffff, RZ, 0xc0, !PT ;  /* 0x0000ffff20137812 */ /* 0x010fe200078ec0ff */
[----:B--2---:R0:W-:Y:S01]  /*81700*/  STSM.16.M88.4 [R56], R8 ;  /* 0x0000000838007844 */ /* 0x0041e20000000200 */
[----:B------:R-:W-:-:S03]  /*81710*/  NOP ;  /* 0x0000000000007918 */ /* 0x000fc60000000000 */
[----:B------:R-:W1:Y:S01]  /*81720*/  LDS.128 R40, [R56] ;  /* 0x0000000038287984 */ /* 0x000e620000000c00 */
[----:B0-----:R-:W-:-:S03]  /*81730*/  PRMT R10, R55, 0x4210, R18 ;  /* 0x00004210370a7816 */ /* 0x001fc60000000012 */
[----:B------:R-:W2:Y:S01]  /*81740*/  LDL.LU R55, [R1+0x2c90] ;  /* 0x002c900001377983 */ /* 0x000ea20000300800 */
[----:B------:R-:W-:-:S03]  /*81750*/  PRMT R11, R53, 0x4210, R19 ;  /* 0x00004210350b7816 */ /* 0x000fc60000000013 */
[----:B------:R-:W3:Y:S01]  /*81760*/  LDL.LU R53, [R1+0x2c8c] ;  /* 0x002c8c0001357983 */ /* 0x000ee20000300800 */
[----:B------:R-:W-:Y:S02]  /*81770*/  LOP3.LUT R17, R26, 0xffff, RZ, 0xc0, !PT ;  /* 0x0000ffff1a117812 */ /* 0x000fe400078ec0ff */
[----:B------:R-:W-:Y:S01]  /*81780*/  LOP3.LUT R16, R25, 0xffff, RZ, 0xc0, !PT ;  /* 0x0000ffff19107812 */ /* 0x000fe200078ec0ff */
[----:B------:R-:W4:Y:S01]  /*81790*/  LDL.LU R23, [R1+0x2800] ;  /* 0x0028000001177983 */ /* 0x000f220000300800 */
[----:B------:R-:W-:Y:S02]  /*817a0*/  PRMT R9, R7, 0x4210, R17 ;  /* 0x0000421007097816 */ /* 0x000fe40000000011 */
[----:B------:R-:W-:Y:S01]  /*817b0*/  PRMT R8, R27, 0x4210, R16 ;  /* 0x000042101b087816 */ /* 0x000fe20000000010 */
[----:B------:R-:W4:Y:S01]  /*817c0*/  LDL.LU R25, [R1+0x27fc] ;  /* 0x0027fc0001197983 */ /* 0x000f220000300800 */
[----:B------:R-:W-:Y:S01]  /*817d0*/  LOP3.LUT R20, R28, 0xffff, RZ, 0xc0, !PT ;  /* 0x0000ffff1c147812 */ /* 0x000fe200078ec0ff */
[----:B------:R-:W-:-:S02]  /*817e0*/  NOP ;  /* 0x0000000000007918 */ /* 0x000fc40000000000 */
[----:B------:R-:W4:Y:S04]  /*817f0*/  LDL.LU R26, [R1+0x27f0] ;  /* 0x0027f000011a7983 */ /* 0x000f280000300800 */
[----:B------:R-:W4:Y:S04]  /*81800*/  LDL.LU R27, [R1+0x27ec] ;  /* 0x0027ec00011b7983 */ /* 0x000f280000300800 */
[----:B------:R-:W4:Y:S01]  /*81810*/  LDL.LU R37, [R1+0xc54] ;  /* 0x000c540001257983 */ /* 0x000f220000300800 */
[----:B-1----:R-:W-:-:S03]  /*81820*/  IMAD.MOV.U32 R7, RZ, RZ, R42 ;  /* 0x000000ffff077224 */ /* 0x002fc600078e002a */
[----:B------:R-:W4:Y:S01]  /*81830*/  LDL.LU R15, [R1+0x34c] ;  /* 0x00034c00010f7983 */ /* 0x000f220000300800 */
[----:B------:R-:W-:-:S03]  /*81840*/  LOP3.LUT R21, R21, 0xffff, RZ, 0xc0, !PT ;  /* 0x0000ffff15157812 */ /* 0x000fc600078ec0ff */
[----:B------:R-:W-:Y:S01]  /*81850*/  STL [R1+0xec], R43 ;  /* 0x0000ec2b01007387 */ /* 0x000fe20000100800 */
[----:B------:R-:W-:-:S03]  /*81860*/  LOP3.LUT R22, R22, 0xffff, RZ, 0xc0, !PT ;  /* 0x0000ffff16167812 */ /* 0x000fc600078ec0ff */
[----:B------:R-:W-:Y:S04]  /*81870*/  STL.64 [R1+0x2bf8], R6 ;  /* 0x002bf80601007387 */ /* 0x000fe80000100a00 */
[----:B------:R-:W4:Y:S04]  /*81880*/  LDL.LU R28, [R1+0x2774] ;  /* 0x00277400011c7983 */ /* 0x000f280000300800 */
[----:B------:R-:W4:Y:S04]  /*81890*/  LDL.LU R32, [R1+0xd3c] ;  /* 0x000d3c0001207983 */ /* 0x000f280000300800 */
[----:B------:R-:W4:Y:S04]  /*818a0*/  LDL.LU R12, [R1+0xd34] ;  /* 0x000d3400010c7983 */ /* 0x000f280000300800 */
[----:B------:R-:W4:Y:S04]  /*818b0*/  LDL.LU R36, [R1+0xd1c] ;  /* 0x000d1c0001247983 */ /* 0x000f280000300800 */
[----:B------:R2:W-:Y:S04]  /*818c0*/  STSM.16.M88.4 [R56], R8 ;  /* 0x0000000838007844 */ /* 0x0005e80000000200 */
[----:B------:R-:W4:Y:S04]  /*818d0*/  LDL.LU R13, [R1+0xc98] ;  /* 0x000c9800010d7983 */ /* 0x000f280000300800 */
[----:B------:R-:W4:Y:S01]  /*818e0*/  LDL.LU R14, [R1+0xc60] ;  /* 0x000c6000010e7983 */ /* 0x000f220000300800 */
[----:B------:R-:W-:-:S02]  /*818f0*/  IMAD.MOV.U32 R0, RZ, RZ, R40 ;  /* 0x000000ffff007224 */ /* 0x000fc400078e0028 */
[----:B------:R-:W-:Y:S01]  /*81900*/  IMAD.MOV.U32 R58, RZ, RZ, R41 ;  /* 0x000000ffff3a7224 */ /* 0x000fe200078e0029 */
[----:B------:R-:W-:Y:S01]  /*81910*/  NOP ;  /* 0x0000000000007918 */ /* 0x000fe20000000000 */
[----:B------:R-:W0:Y:S01]  /*81920*/  LDS.128 R40, [R56] ;  /* 0x0000000038287984 */ /* 0x000e220000000c00 */
[----:B------:R-:W-:Y:S02]  /*81930*/  LOP3.LUT R24, R24, 0xffff, RZ, 0xc0, !PT ;  /* 0x0000ffff18187812 */ /* 0x000fe400078ec0ff */
[----:B--2---:R-:W-:Y:S02]  /*81940*/  PRMT R10, R55, 0x4210, R22 ;  /* 0x00004210370a7816 */ /* 0x004fe40000000016 */
[----:B---3--:R-:W-:Y:S02]  /*81950*/  PRMT R9, R53, 0x4210, R21 ;  /* 0x0000421035097816 */ /* 0x008fe40000000015 */
[----:B------:R-:W2:Y:S04]  /*81960*/  LDL.LU R53, [R1+0x2c88] ;  /* 0x002c880001357983 */ /* 0x000ea80000300800 */
[----:B------:R-:W3:Y:S01]  /*81970*/  LDL.LU R55, [R1+0x2c84] ;  /* 0x002c840001377983 */ /* 0x000ee20000300800 */
[----:B------:R-:W-:-:S02]  /*81980*/  PRMT R8, R39, 0x4210, R20 ;  /* 0x0000421027087816 */ /* 0x000fc40000000014 */
[----:B------:R-:W-:Y:S01]  /*81990*/  PRMT R11, R52, 0x4210, R24 ;  /* 0x00004210340b7816 */ /* 0x000fe20000000018 */
[----:B------:R-:W-:Y:S01]  /*819a0*/  NOP ;  /* 0x0000000000007918 */ /* 0x000fe20000000000 */
[----:B----4-:R-:W-:Y:S01]  /*819b0*/  LOP3.LUT R26, R26, 0xffff, RZ, 0xc0, !PT ;  /* 0x0000ffff1a1a7812 */ /* 0x010fe200078ec0ff */
[----:B------:R-:W4:Y:S04]  /*819c0*/  LDL.LU R52, [R1+0x2c80] ;  /* 0x002c800001347983 */ /* 0x000f280000300800 */
[----:B------:R3:W-:Y:S04]  /*819d0*/  STSM.16.M88.4 [R56], R8 ;  /* 0x0000000838007844 */ /* 0x0007e80000000200 */
[----:B0-----:R-:W-:Y:S04]  /*819e0*/  STL.64 [R1+0xd0], R40 ;  /* 0x0000d02801007387 */ /* 0x001fe80000100a00 */
[----:B------:R-:W-:Y:S01]  /*819f0*/  STL.64 [R1+0xd8], R42 ;  /* 0x0000d82a01007387 */ /* 0x000fe20000100a00 */
[----:B------:R-:W-:Y:S01]  /*81a00*/  LOP3.LUT R23, R23, 0xffff, RZ, 0xc0, !PT ;  /* 0x0000ffff17177812 */ /* 0x000fe200078ec0ff */
[----:B------:R-:W-:Y:S01]  /*81a10*/  NOP ;  /* 0x0000000000007918 */ /* 0x000fe20000000000 */
[----:B---3--:R-:W-:Y:S01]  /*81a20*/  PRMT R10, R55, 0x4210, R26 ;  /* 0x00004210370a7816 */ /* 0x008fe2000000001a */
[----:B------:R-:W0:Y:S04]  /*81a30*/  LDS.128 R40, [R56] ;  /* 0x0000000038287984 */ /* 0x000e280000000c00 */
[----:B------:R-:W3:Y:S01]  /*81a40*/  LDL.LU R55, [R1+0x2c7c] ;  /* 0x002c7c0001377983 */ /* 0x000ee20000300800 */
[----:B------:R-:W-:-:S02]  /*81a50*/  LOP3.LUT R25, R25, 0xffff, RZ, 0xc0, !PT ;  /* 0x0000ffff19197812 */ /* 0x000fc400078ec0ff */
[----:B------:R-:W-:Y:S02]  /*81a60*/  LOP3.LUT R27, R27, 0xffff, RZ, 0xc0, !PT ;  /* 0x0000ffff1b1b7812 */ /* 0x000fe400078ec0ff */
[----:B------:R-:W-:Y:S02]  /*81a70*/  PRMT R8, R37, 0x4210, R23 ;  /* 0x0000421025087816 */ /* 0x000fe40000000017 */
[----:B------:R-:W-:Y:S02]  /*81a80*/  PRMT R9, R15, 0x4210, R25 ;  /* 0x000042100f097816 */ /* 0x000fe40000000019 */
[----:B--2---:R-:W-:Y:S01]  /*81a90*/  PRMT R11, R53, 0x4210, R27 ;  /* 0x00004210350b7816 */ /* 0x004fe2000000001b */
[----:B------:R-:W-:Y:S01]  /*81aa0*/  NOP ;  /* 0x0000000000007918 */ /* 0x000fe20000000000 */
[----:B------:R-:W-:Y:S02]  /*81ab0*/  LOP3.LUT R28, R28, 0xffff, RZ, 0xc0, !PT ;  /* 0x0000ffff1c1c7812 */ /* 0x000fe400078ec0ff */
[----:B------:R-:W-:-:S02]  /*81ac0*/  LOP3.LUT R32, R32, 0xffff, RZ, 0xc0, !PT ;  /* 0x0000ffff20207812 */ /* 0x000fc400078ec0ff */
[----:B------:R-:W-:Y:S02]  /*81ad0*/  LOP3.LUT R35, R12, 0xffff, RZ, 0xc0, !PT ;  /* 0x0000ffff0c237812 */ /* 0x000fe400078ec0ff */
[----:B------:R-:W-:Y:S01]  /*81ae0*/  LOP3.LUT R36, R36, 0xffff, RZ, 0xc0, !PT ;  /* 0x0000ffff24247812 */ /* 0x000fe200078ec0ff */
[----:B------:R-:W-:Y:S01]  /*81af0*/  STSM.16.M88.4 [R56], R8 ;  /* 0x0000000838007844 */ /* 0x000fe20000000200 */
[----:B------:R-:W-:Y:S01]  /*81b00*/  PRMT R12, R13, 0x4210, R28 ;  /* 0x000042100d0c7816 */ /* 0x000fe2000000001c */
[----:B------:R-:W-:Y:S01]  /*81b10*/  NOP ;  /* 0x0000000000007918 */ /* 0x000fe20000000000 */
[----:B------:R-:W-:Y:S01]  /*81b20*/  PRMT R13, R14, 0x4210, R32 ;  /* 0x000042100e0d7816 */ /* 0x000fe20000000020 */
[----:B------:R-:W1:Y:S01]  /*81b30*/  LDS.128 R8, [R56] ;  /* 0x0000000038087984 */ /* 0x000e620000000c00 */
[----:B----4-:R-:W-:Y:S01]  /*81b40*/  PRMT R15, R52, 0x4210, R36 ;  /* 0x00004210340f7816 */ /* 0x010fe20000000024 */
[----:B0-----:R-:W-:Y:S02]  /*81b50*/  IMAD.MOV.U32 R53, RZ, RZ, R42 ;  /* 0x000000ffff357224 */ /* 0x001fe400078e002a */
[----:B------:R0:W-:Y:S04]  /*81b60*/  STL.64 [R1+0xc0], R40 ;  /* 0x0000c02801007387 */ /* 0x0001e80000100a00 */
[----:B------:R-:W-:Y:S04]  /*81b70*/  STL [R1+0xcc], R43 ;  /* 0x0000cc2b01007387 */ /* 0x000fe80000100800 */
[----:B------:R-:W-:Y:S04]  /*81b80*/  STL [R1+0x2ba4], R53 ;  /* 0x002ba43501007387 */ /* 0x000fe80000100800 */
[----:B0-----:R-:W2:Y:S04]  /*81b90*/  LDL.LU R40, [R1+0xc] ;  /* 0x00000c0001287983 */ /* 0x001ea80000300800 */
[----:B-1----:R0:W-:Y:S01]  /*81ba0*/  STL.64 [R1+0xb0], R8 ;  /* 0x0000b00801007387 */ /* 0x0021e20000100a00 */
[----:B------:R-:W-:Y:S01]  /*81bb0*/  IMAD.MOV.U32 R52, RZ, RZ, R11 ;  /* 0x000000ffff347224 */ /* 0x000fe200078e000b */
[----:B------:R-:W-:-:S02]  /*81bc0*/  PRMT R11, R59, 0x5210, R19 ;  /* 0x000052103b0b7816 */ /* 0x000fc40000000013 */
[----:B------:R1:W-:Y:S04]  /*81bd0*/  STL [R1+0xb8], R10 ;  /* 0x0000b80a01007387 */ /* 0x0003e80000100800 */
[----:B------:R-:W-:Y:S01]  /*81be0*/  STL [R1+0x2b90], R52 ;  /* 0x002b903401007387 */ /* 0x000fe20000100800 */
[----:B0-----:R-:W-:Y:S02]  /*81bf0*/  PRMT R8, R45, 0x5210, R16 ;  /* 0x000052102d087816 */ /* 0x001fe40000000010 */
[----:B------:R-:W-:Y:S02]  /*81c00*/  PRMT R9, R46, 0x5210, R17 ;  /* 0x000052102e097816 */ /* 0x000fe40000000011 */
[----:B-1----:R-:W-:Y:S01]  /*81c10*/  PRMT R10, R47, 0x5210, R18 ;  /* 0x000052102f0a7816 */ /* 0x002fe20000000012 */
[----:B------:R-:W-:Y:S01]  /*81c20*/  NOP ;  /* 0x0000000000007918 */ /* 0x000fe20000000000 */
[----:B---3--:R-:W-:-:S05]  /*81c30*/  PRMT R14, R55, 0x4210, R35 ;  /* 0x00004210370e7816 */ /* 0x008fca0000000023 */
[----:B------:R-:W-:Y:S01]  /*81c40*/  STSM.16.M88.4 [R56], R12 ;  /* 0x0000000c38007844 */ /* 0x000fe20000000200 */
[----:B------:R-:W-:-:S03]  /*81c50*/  NOP ;  /* 0x0000000000007918 */ /* 0x000fc60000000000 */
[----:B------:R-:W0:Y:S01]  /*81c60*/  LDS.128 R12, [R56] ;  /* 0x00000000380c7984 */ /* 0x000e220000000c00 */
[----:B------:R-:W-:-:S03]  /*81c70*/  NOP ;  /* 0x0000000000007918 */ /* 0x000fc60000000000 */
[----:B------:R1:W-:Y:S02]  /*81c80*/  STSM.16.M88.4 [R56], R8 ;  /* 0x0000000838007844 */ /* 0x0003e40000000200 */
[----:B-1----:R-:W-:Y:S02]  /*81c90*/  PRMT R8, R49, 0x5210, R20 ;  /* 0x0000521031087816 */ /* 0x002fe40000000014 */
[----:B0-----:R-:W-:Y:S04]  /*81ca0*/  STL [R1+0xa4], R13 ;  /* 0x0000a40d01007387 */ /* 0x001fe80000100800 */
[----:B------:R-:W-:Y:S04]  /*81cb0*/  STL.64 [R1+0xa8], R14 ;  /* 0x0000a80e01007387 */ /* 0x000fe80000100a00 */
[----:B------:R-:W3:Y:S01]  /*81cc0*/  LDL.LU R49, [R1+0x2c78] ;  /* 0x002c780001317983 */ /* 0x000ee20000300800 */
[----:B------:R-:W-:Y:S01]  /*81cd0*/  IMAD.MOV.U32 R55, RZ, RZ, R12 ;  /* 0x000000ffff377224 */ /* 0x000fe200078e000c */
[----:B------:R-:W-:-:S02]  /*81ce0*/  NOP ;  /* 0x0000000000007918 */ /* 0x000fc40000000000 */
[----:B------:R-:W0:Y:S01]  /*81cf0*/  LDS.128 R12, [R56] ;  /* 0x00000000380c7984 */ /* 0x000e220000000c00 */
[----:B------:R-:W-:Y:S02]  /*81d00*/  PRMT R9, R5, 0x5210, R21 ;  /* 0x0000521005097816 */ /* 0x000fe40000000015 */
[----:B------:R-:W-:Y:S01]  /*81d10*/  PRMT R10, R4, 0x5210, R22 ;  /* 0x00005210040a7816 */ /* 0x000fe20000000016 */
[----:B------:R-:W4:Y:S01]  /*81d20*/  LDL.LU R5, [R1+0x2c74] ;  /* 0x002c740001057983 */ /* 0x000f220000300800 */
[----:B------:R-:W-:Y:S01]  /*81d30*/  PRMT R11, R34, 0x5210, R24 ;  /* 0x00005210220b7816 */ /* 0x000fe20000000018 */
[----:B------:R-:W-:Y:S02]  /*81d40*/  NOP ;  /* 0x0000000000007918 */ /* 0x000fe40000000000 */
[----:B------:R-:W4:Y:S04]  /*81d50*/  LDL.LU R4, [R1+0x2c70] ;  /* 0x002c700001047983 */ /* 0x000f280000300800 */
[----:B------:R-:W4:Y:S04]  /*81d60*/  LDL.LU R6, [R1+0x298c] ;  /* 0x00298c0001067983 */ /* 0x000f280000300800 */
[----:B------:R-:W4:Y:S04]  /*81d70*/  LDL.LU R7, [R1+0x2988] ;  /* 0x0029880001077983 */ /* 0x000f280000300800 */
[----:B------:R-:W4:Y:S04]  /*81d80*/  LDL.LU R41, [R1+0x2974] ;  /* 0x0029740001297983 */ /* 0x000f280000300800 */
[----:B------:R-:W4:Y:S04]  /*81d90*/  LDL.LU R39, [R1+0x2970] ;  /* 0x0029700001277983 */ /* 0x000f280000300800 */
[----:B------:R-:W4:Y:S04]  /*81da0*/  LDL.LU R37, [R1+0xcc8] ;  /* 0x000cc80001257983 */ /* 0x000f280000300800 */
[----:B------:R2:W-:Y:S04]  /*81db0*/  STSM.16.M88.4 [R56], R8 ;  /* 0x0000000838007844 */ /* 0x0005e80000000200 */
[----:B0-----:R-:W-:Y:S04]  /*81dc0*/  STL.64 [R1+0x90], R12 ;  /* 0x0000900c01007387 */ /* 0x001fe80000100a00 */
[----:B------:R-:W-:Y:S01]  /*81dd0*/  STL.64 [R1+0x98], R14 ;  /* 0x0000980e01007387 */ /* 0x000fe20000100a00 */
[----:B------:R-:W-:-:S03]  /*81de0*/  NOP ;  /* 0x0000000000007918 */ /* 0x000fc60000000000 */
[----:B------:R-:W0:Y:S01]  /*81df0*/  LDS.128 R12, [R56] ;  /* 0x00000000380c7984 */ /* 0x000e220000000c00 */
[----:B--2---:R-:W-:Y:S01]  /*81e00*/  PRMT R8, R40, 0x5210, R23 ;  /* 0x0000521028087816 */ /* 0x004fe20000000017 */
[----:B------:R-:W-:Y:S01]  /*81e10*/  NOP ;  /* 0x0000000000007918 */ /* 0x000fe20000000000 */
[----:B------:R-:W-:Y:S02]  /*81e20*/  PRMT R9, R48, 0x5210, R25 ;  /* 0x0000521030097816 */ /* 0x000fe40000000019 */
[----:B------:R-:W-:Y:S01]  /*81e30*/  PRMT R10, R50, 0x5210, R26 ;  /* 0x00005210320a7816 */ /* 0x000fe2000000001a */
[----:B------:R-:W2:Y:S01]  /*81e40*/  LDL.LU R48, [R1+0x2c6c] ;  /* 0x002c6c0001307983 */ /* 0x000ea20000300800 */
[----:B------:R-:W-:-:S03]  /*81e50*/  PRMT R11, R33, 0x5210, R27 ;  /* 0x00005210210b7816 */ /* 0x000fc6000000001b */
[----:B------:R-:W2:Y:S04]  /*81e60*/  LDL.LU R50, [R1+0x2c68] ;  /* 0x002c680001327983 */ /* 0x000ea80000300800 */
[----:B------:R1:W-:Y:S02]  /*81e70*/  STSM.16.M88.4 [R56], R8 ;  /* 0x0000000838007844 */ /* 0x0003e40000000200 */
[----:B-1----:R-:W-:Y:S02]  /*81e80*/  PRMT R9, R54, 0x5210, R32 ;  /* 0x0000521036097816 */ /* 0x002fe40000000020 */
[----:B------:R-:W-:Y:S01]  /*81e90*/  PRMT R10, R51, 0x5210, R35 ;  /* 0x00005210330a7816 */ /* 0x000fe20000000023 */
[----:B0-----:R-:W-:Y:S04]  /*81ea0*/  STL.64 [R1+0x80], R12 ;  /* 0x0000800c01007387 */ /* 0x001fe80000100a00 */
[----:B------:R-:W-:Y:S01]  /*81eb0*/  STL.64 [R1+0x88], R14 ;  /* 0x0000880e01007387 */ /* 0x000fe20000100a00 */
[----:B------:R-:W-:-:S03]  /*81ec0*/  NOP ;  /* 0x0000000000007918 */ /* 0x000fc60000000000 */
[----:B------:R-:W0:Y:S01]  /*81ed0*/  LDS.128 R12, [R56] ;  /* 0x00000000380c7984 */ /* 0x000e220000000c00 */
[----:B---3--:R-:W-:-:S03]  /*81ee0*/  PRMT R8, R49, 0x5210, R28 ;  /* 0x0000521031087816 */ /* 0x008fc6000000001c */
[----:B------:R-:W3:Y:S04]  /*81ef0*/  LDL.LU R49, [R1+0x2c64] ;  /* 0x002c640001317983 */ /* 0x000ee80000300800 */
[----:B------:R-:W2:Y:S04]  /*81f00*/  LDL.LU R54, [R1+0x2c60] ;  /* 0x002c600001367983 */ /* 0x000ea80000300800 */
[----:B------:R-:W2:Y:S01]  /*81f10*/  LDL.LU R51, [R1+0x2c5c] ;  /* 0x002c5c0001337983 */ /* 0x000ea20000300800 */
[----:B------:R-:W-:Y:S01]  /*81f20*/  PRMT R11, R31, 0x5210, R36 ;  /* 0x000052101f0b7816 */ /* 0x000fe20000000024 */
[----:B------:R-:W-:-:S02]  /*81f30*/  NOP ;  /* 0x0000000000007918 */ /* 0x000fc40000000000 */
[----:B------:R-:W2:Y:S04]  /*81f40*/  LDL.LU R57, [R1+0x28fc] ;  /* 0x0028fc0001397983 */ /* 0x000ea80000300800 */
[----:B------:R-:W2:Y:S04]  /*81f50*/  LDL.LU R44, [R1+0x28f8] ;  /* 0x0028f800012c7983 */ /* 0x000ea80000300800 */
[----:B0-----:R-:W-:Y:S01]  /*81f60*/  STL.64 [R1+0x70], R12 ;  /* 0x0000700c01007387 */ /* 0x001fe20000100a00 */
[----:B----4-:R-:W-:-:S03]  /*81f70*/  LOP3.LUT R17, R7, 0xffff, RZ, 0xc0, !PT ;  /* 0x0000ffff07117812 */ /* 0x010fc600078ec0ff */
[----:B------:R-:W-:Y:S01]  /*81f80*/  STL.64 [R1+0x78], R14 ;  /* 0x0000780e01007387 */ /* 0x000fe20000100a00 */
[----:B------:R-:W-:-:S03]  /*81f90*/  LOP3.LUT R18, R41, 0xffff, RZ, 0xc0, !PT ;  /* 0x0000ffff29127812 */ /* 0x000fc600078ec0ff */
[----:B------:R-:W4:Y:S04]  /*81fa0*/  LDL.LU R43, [R1+0x28ec] ;  /* 0x0028ec00012b7983 */ /* 0x000f280000300800 */
[----:B------:R-:W4:Y:S04]  /*81fb0*/  LDL.LU R42, [R1+0x28e8] ;  /* 0x0028e800012a7983 */ /* 0x000f280000300800 */
[----:B------:R-:W4:Y:S04]  /*81fc0*/  LDL.LU R38, [R1+0xcec] ;  /* 0x000cec0001267983 */ /* 0x000f280000300800 */
[----:B------:R3:W-:Y:S01]  /*81fd0*/  STSM.16.M88.4 [R56], R8 ;  /* 0x0000000838007844 */ /* 0x0007e20000000200 */
[----:B------:R-:W-:-:S03]  /*81fe0*/  NOP ;  /* 0x0000000000007918 */ /* 0x000fc60000000000 */
[----:B------:R-:W4:Y:S04]  /*81ff0*/  LDL.LU R40, [R1+0xce4] ;  /* 0x000ce40001287983 */ /* 0x000f280000300800 */
[----:B------:R-:W0:Y:S01]  /*82000*/  LDS.128 R20, [R56] ;  /* 0x0000000038147984 */ /* 0x000e220000000c00 */
[----:B---3--:R-:W-:Y:S02]  /*82010*/  PRMT R10, R49, 0x4210, R18 ;  /* 0x00004210310a7816 */ /* 0x008fe40000000012 */
[----:B--2---:R-:W-:Y:S02]  /*82020*/  PRMT R9, R51, 0x4210, R17 ;  /* 0x0000421033097816 */ /* 0x004fe40000000011 */
[----:B------:R-:W2:Y:S04]  /*82030*/  LDL.LU R51, [R1+0x2c58] ;  /* 0x002c580001337983 */ /* 0x000ea80000300800 */
[----:B------:R-:W3:Y:S01]  /*82040*/  LDL.LU R49, [R1+0x2c54] ;  /* 0x002c540001317983 */ /* 0x000ee20000300800 */
[----:B------:R-:W-:-:S02]  /*82050*/  LOP3.LUT R19, R39, 0xffff, RZ, 0xc0, !PT ;  /* 0x0000ffff27137812 */ /* 0x000fc400078ec0ff */
[----:B------:R-:W-:Y:S01]  /*82060*/  LOP3.LUT R16, R6, 0xffff, RZ, 0xc0, !PT ;  /* 0x0000ffff06107812 */ /* 0x000fe200078ec0ff */
[----:B------:R-:W2:Y:S01]  /*82070*/  LDL.LU R14, [R1+0x2848] ;  /* 0x00284800010e7983 */ /* 0x000ea20000300800 */
[----:B------:R-:W-:Y:S01]  /*82080*/  PRMT R11, R54, 0x4210, R19 ;  /* 0x00004210360b7816 */ /* 0x000fe20000000013 */
[----:B0-----:R-:W-:Y:S02]  /*82090*/  IMAD.MOV.U32 R54, RZ, RZ, R20 ;  /* 0x000000ffff367224 */ /* 0x001fe400078e0014 */
[----:B------:R-:W2:Y:S01]  /*820a0*/  LDL.LU R15, [R1+0x2844] ;  /* 0x00284400010f7983 */ /* 0x000ea20000300800 */
[----:B------:R-:W-:Y:S02]  /*820b0*/  IMAD.MOV.U32 R53, RZ, RZ, R21 ;  /* 0x000000ffff357224 */ /* 0x000fe400078e0015 */
[----:B------:R-:W-:Y:S01]  /*820c0*/  IMAD.MOV.U32 R52, RZ, RZ, R22 ;  /* 0x000000ffff347224 */ /* 0x000fe200078e0016 */
[----:B------:R-:W2:Y:S01]  /*820d0*/  LDL.LU R41, [R1+0x2820] ;  /* 0x0028200001297983 */ /* 0x000ea20000300800 */
[----:B------:R-:W-:Y:S01]  /*820e0*/  PRMT R8, R37, 0x4210, R16 ;  /* 0x0000421025087816 */ /* 0x000fe20000000010 */
[----:B------:R-:W-:-:S02]  /*820f0*/  NOP ;  /* 0x0000000000007918 */ /* 0x000fc40000000000 */
[----:B------:R0:W-:Y:S04]  /*82100*/  STL [R1+0x6c], R23 ;  /* 0x00006c1701007387 */ /* 0x0001e80000100800 */
[----:B------:R-:W2:Y:S04]  /*82110*/  LDL.LU R6, [R1+0x281c] ;  /* 0x00281c0001067983 */ /* 0x000ea80000300800 */
[----:B------:R-:W2:Y:S01]  /*82120*/  LDL.LU R39, [R1+0xd18] ;  /* 0x000d180001277983 */ /* 0x000ea20000300800 */
[----:B------:R-:W-:-:S03]  /*82130*/  LOP3.LUT R20, R57, 0xffff, RZ, 0xc0, !PT ;  /* 0x0000ffff39147812 */ /* 0x000fc600078ec0ff */
[----:B------:R-:W2:Y:S01]  /*82140*/  LDL.LU R37, [R1+0xd0c] ;  /* 0x000d0c0001257983 */ /* 0x000ea20000300800 */
[----:B------:R-:W-:-:S03]  /*82150*/  LOP3.LUT R21, R44, 0xffff, RZ, 0xc0, !PT ;  /* 0x0000ffff2c157812 */ /* 0x000fc600078ec0ff */
[----:B------:R-:W-:Y:S01]  /*82160*/  STL.64 [R1+0x2bb8], R54 ;  /* 0x002bb83601007387 */ /* 0x000fe20000100a00 */
[----:B----4-:R-:W-:-:S03]  /*82170*/  LOP3.LUT R22, R43, 0xffff, RZ, 0xc0, !PT ;  /* 0x0000ffff2b167812 */ /* 0x010fc600078ec0ff */
[----:B------:R-:W-:Y:S01]  /*82180*/  STL.64 [R1+0x2ba8], R52 ;  /* 0x002ba83401007387 */ /* 0x000fe20000100a00 */
[----:B0-----:R-:W-:-:S03]  /*82190*/  LOP3.LUT R23, R42, 0xffff, RZ, 0xc0, !PT ;  /* 0x0000ffff2a177812 */ /* 0x001fc600078ec0ff */
[----:B------:R-:W4:Y:S04]  /*821a0*/  LDL.LU R7, [R1+0x27a0] ;  /* 0x0027a00001077983 */ /* 0x000f280000300800 */
[----:B------:R-:W4:Y:S04]  /*821b0*/  LDL.LU R57, [R1+0x279c] ;  /* 0x00279c0001397983 */ /* 0x000f280000300800 */
[----:B------:R-:W4:Y:S04]  /*821c0*/  LDL.LU R44, [R1+0x2780] ;  /* 0x00278000012c7983 */ /* 0x000f280000300800 */
[----:B------:R0:W-:Y:S01]  /*821d0*/  STSM.16.M88.4 [R56], R8 ;  /* 0x0000000838007844 */ /* 0x0001e20000000200 */
[----:B------:R-:W-:-:S03]  /*821e0*/  NOP ;  /* 0x0000000000007918 */ /* 0x000fc60000000000 */
[----:B------:R-:W4:Y:S04]  /*821f0*/  LDL.LU R43, [R1+0x277c] ;  /* 0x00277c00012b7983 */ /* 0x000f280000300800 */
[----:B------:R-:W4:Y:S04]  /*82200*/  LDL.LU R42, [R1+0xfd4] ;  /* 0x000fd400012a7983 */ /* 0x000f280000300800 */
[----:B------:R-:W1:Y:S01]  /*82210*/  LDS.128 R24, [R56] ;  /* 0x0000000038187984 */ /* 0x000e620000000c00 */
[----:B0-----:R-:W-:Y:S02]  /*82220*/  PRMT R8, R38, 0x4210, R20 ;  /* 0x0000421026087816 */ /* 0x001fe40000000014 */
[----:B------:R-:W-:Y:S01]  /*82230*/  PRMT R9, R40, 0x4210, R21 ;  /* 0x0000421028097816 */ /* 0x000fe20000000015 */
[----:B------:R-:W4:Y:S04]  /*82240*/  LDL.LU R38, [R1+0xfcc] ;  /* 0x000fcc0001267983 */ /* 0x000f280000300800 */
[----:B------:R-:W4:Y:S01]  /*82250*/  LDL.LU R40, [R1+0xfc0] ;  /* 0x000fc00001287983 */ /* 0x000f220000300800 */
[----:B------:R-:W-:Y:S01]  /*82260*/  NOP ;  /* 0x0000000000007918 */ /* 0x000fe20000000000 */
[----:B---3--:R-:W-:-:S02]  /*82270*/  PRMT R10, R49, 0x4210, R22 ;  /* 0x00004210310a7816 */ /* 0x008fc40000000016 */
[----:B------:R-:W3:Y:S01]  /*82280*/  LDL.LU R49, [R1+0x2c50] ;  /* 0x002c500001317983 */ /* 0x000ee20000300800 */
[----:B--2---:R-:W-:-:S03]  /*82290*/  PRMT R11, R51, 0x4210, R23 ;  /* 0x00004210330b7816 */ /* 0x004fc60000000017 */
[----:B-1----:R-:W-:Y:S04]  /*822a0*/  STL [R1+0x54], R25 ;  /* 0x0000541901007387 */ /* 0x002fe80000100800 */
[----:B------:R0:W-:Y:S04]  /*822b0*/  STL.64 [R1+0x58], R26 ;  /* 0x0000581a01007387 */ /* 0x0001e80000100a00 */
[----:B------:R1:W-:Y:S01]  /*822c0*/  STSM.16.M88.4 [R56], R8 ;  /* 0x0000000838007844 */ /* 0x0003e20000000200 */
[----:B0-----:R-:W-:-:S03]  /*822d0*/  LOP3.LUT R26, R41, 0xffff, RZ, 0xc0, !PT ;  /* 0x0000ffff291a7812 */ /* 0x001fc600078ec0ff */
[----:B------:R-:W2:Y:S01]  /*822e0*/  LDL.LU R41, [R1+0x28] ;  /* 0x0000280001297983 */ /* 0x000ea20000300800 */
[----:B------:R-:W-:Y:S01]  /*822f0*/  IMAD.MOV.U32 R51, RZ, RZ, R24 ;  /* 0x000000ffff337224 */ /* 0x000fe200078e0018 */
[----:B------:R-:W-:Y:S02]  /*82300*/  LOP3.LUT R24, R14, 0xffff, RZ, 0xc0, !PT ;  /* 0x0000ffff0e187812 */ /* 0x000fe400078ec0ff */
[----:B------:R-:W-:Y:S01]  /*82310*/  LOP3.LUT R25, R15, 0xffff, RZ, 0xc0, !PT ;  /* 0x0000ffff0f197812 */ /* 0x000fe200078ec0ff */
[----:B------:R-:W-:Y:S01]  /*82320*/  NOP ;  /* 0x0000000000007918 */ /* 0x000fe20000000000 */
[----:B------:R-:W-:Y:S01]  /*82330*/  LOP3.LUT R28, R6, 0xffff, RZ, 0xc0, !PT ;  /* 0x0000ffff061c7812 */ /* 0x000fe200078ec0ff */
[----:B------:R-:W0:Y:S01]  /*82340*/  LDS.128 R12, [R56] ;  /* 0x00000000380c7984 */ /* 0x000e220000000c00 */
[----:B-1----:R-:W-:Y:S02]  /*82350*/  PRMT R8, R39, 0x4210, R24 ;  /* 0x0000421027087816 */ /* 0x002fe40000000018 */
[----:B------:R-:W-:-:S02]  /*82360*/  PRMT R9, R37, 0x4210, R25 ;  /* 0x0000421025097816 */ /* 0x000fc40000000019 */
[----:B------:R-:W-:Y:S02]  /*82370*/  PRMT R11, R50, 0x4210, R28 ;  /* 0x00004210320b7816 */ /* 0x000fe4000000001c */
[----:B---3--:R-:W-:Y:S01]  /*82380*/  PRMT R10, R49, 0x4210, R26 ;  /* 0x00004210310a7816 */ /* 0x008fe2000000001a */
[----:B------:R-:W-:Y:S01]  /*82390*/  NOP ;  /* 0x0000000000007918 */ /* 0x000fe20000000000 */
[----:B------:R-:W3:Y:S04]  /*823a0*/  LDL.LU R49, [R1+0x2c4c] ;  /* 0x002c4c0001317983 */ /* 0x000ee80000300800 */
[----:B------:R-:W-:Y:S01]  /*823b0*/  STSM.16.M88.4 [R56], R8 ;  /* 0x0000000838007844 */ /* 0x000fe20000000200 */
[----:B------:R-:W-:-:S03]  /*823c0*/  NOP ;  /* 0x0000000000007918 */ /* 0x000fc60000000000 */
[----:B------:R-:W1:Y:S01]  /*823d0*/  LDS.128 R8, [R56] ;  /* 0x0000000038087984 */ /* 0x000e620000000c00 */
[----:B0-----:R-:W-:Y:S01]  /*823e0*/  IMAD.MOV.U32 R50, RZ, RZ, R13 ;  /* 0x000000ffff327224 */ /* 0x001fe200078e000d */
[----:B----4-:R-:W-:Y:S02]  /*823f0*/  LOP3.LUT R27, R7, 0xffff, RZ, 0xc0, !PT ;  /* 0x0000ffff071b7812 */ /* 0x010fe400078ec0ff */
[----:B------:R-:W4:Y:S01]  /*82400*/  LDL.LU R39, [R1+0x1e4] ;  /* 0x0001e40001277983 */ /* 0x000f220000300800 */
[----:B------:R-:W-:Y:S02]  /*82410*/  LOP3.LUT R31, R57, 0xffff, RZ, 0xc0, !PT ;  /* 0x0000ffff391f7812 */ /* 0x000fe400078ec0ff */
[----:B------:R-:W-:Y:S01]  /*82420*/  LOP3.LUT R32, R44, 0xffff, RZ, 0xc0, !PT ;  /* 0x0000ffff2c207812 */ /* 0x000fe200078ec0ff */
[----:B------:R-:W4:Y:S01]  /*82430*/  LDL.LU R37, [R1+0x1e8] ;  /* 0x0001e80001257983 */ /* 0x000f220000300800 */
[----:B------:R-:W-:-:S03]  /*82440*/  LOP3.LUT R33, R43, 0xffff, RZ, 0xc0, !PT ;  /* 0x0000ffff2b217812 */ /* 0x000fc600078ec0ff */
[----:B------:R0:W-:Y:S01]  /*82450*/  STL [R1+0x40], R12 ;  /* 0x0000400c01007387 */ /* 0x0001e20000100800 */
[----:B------:R-:W-:-:S03]  /*82460*/  PRMT R13, R38, 0x4210, R31 ;  /* 0x00004210260d7816 */ /* 0x000fc6000000001f */
[----:B------:R2:W-:Y:S04]  /*82470*/  STL.64 [R1+0x48], R14 ;  /* 0x0000480e01007387 */ /* 0x0005e80000100a00 */
[----:B------:R-:W-:Y:S01]  /*82480*/  STL [R1+0x2b7c], R50 ;  /* 0x002b7c3201007387 */ /* 0x000fe20000100800 */
[----:B0-----:R-:W-:-:S03]  /*82490*/  PRMT R12, R42, 0x4210, R27 ;  /* 0x000042102a0c7816 */ /* 0x001fc6000000001b */
[----:B------:R-:W4:Y:S01]  /*824a0*/  LDL.LU R42, [R1+0x1f4] ;  /* 0x0001f400012a7983 */ /* 0x000f220000300800 */
[----:B--2---:R-:W-:-:S03]  /*824b0*/  PRMT R14, R40, 0x4210, R32 ;  /* 0x00004210280e7816 */ /* 0x004fc60000000020 */
[----:B------:R-:W2:Y:S04]  /*824c0*/  LDL.LU R38, [R1+0x1f8] ;  /* 0x0001f80001267983 */ /* 0x000ea80000300800 */
[----:B------:R-:W2:Y:S04]  /*824d0*/  LDL.LU R40, [R1+0x1fc] ;  /* 0x0001fc0001287983 */ /* 0x000ea80000300800 */
[----:B-1----:R0:W-:Y:S04]  /*824e0*/  STL.64 [R1+0x30], R8 ;  /* 0x0000300801007387 */ /* 0x0021e80000100a00 */
[----:B------:R1:W-:Y:S01]  /*824f0*/  STL [R1+0x3c], R11 ;  /* 0x00003c0b01007387 */ /* 0x0003e20000100800 */
[----:B0-----:R-:W-:-:S03]  /*82500*/  PRMT R8, R48, 0x5210, R16 ;  /* 0x0000521030087816 */ /* 0x001fc60000000010 */
[----:B------:R-:W4:Y:S01]  /*82510*/  LDL.LU R48, [R1+0x2c48] ;  /* 0x002c480001307983 */ /* 0x000f220000300800 */
[----:B------:R-:W-:Y:S01]  /*82520*/  NOP ;  /* 0x0000000000007918 */ /* 0x000fe20000000000 */
[----:B---3--:R-:W-:Y:S01]  /*82530*/  PRMT R15, R49, 0x4210, R33 ;  /* 0x00004210310f7816 */ /* 0x008fe20000000021 */
[----:B------:R-:W-:Y:S01]  /*82540*/  IMAD.MOV.U32 R49, RZ, RZ, R10 ;  /* 0x000000ffff317224 */ /* 0x000fe200078e000a */
[----:B------:R-:W-:Y:S02]  /*82550*/  PRMT R10, R4, 0x5210, R18 ;  /* 0x00005210040a7816 */ /* 0x000fe40000000012 */
[----:B------:R-:W3:Y:S04]  /*82560*/  LDL.LU R4, [R1+0x2c44] ;  /* 0x002c440001047983 */ /* 0x000ee80000300800 */
[----:B------:R-:W-:Y:S01]  /*82570*/  STSM.16.M88.4 [R56], R12 ;  /* 0x0000000c38007844 */ /* 0x000fe20000000200 */
[----:B------:R-:W-:-:S03]  /*82580*/  NOP ;  /* 0x0000000000007918 */ /* 0x000fc60000000000 */
[----:B------:R-:W0:Y:S01]  /*82590*/  LDS.128 R12, [R56] ;  /* 0x00000000380c7984 */ /* 0x000e220000000c00 */
[----:B------:R-:W-:Y:S02]  /*825a0*/  PRMT R9, R41, 0x5210, R17 ;  /* 0x0000521029097816 */ /* 0x000fe40000000011 */
[----:B-1----:R-:W-:Y:S01]  /*825b0*/  PRMT R11, R5, 0x5210, R19 ;  /* 0x00005210050b7816 */ /* 0x002fe20000000013 */
[----:B------:R-:W-:-:S04]  /*825c0*/  NOP ;  /* 0x0000000000007918 */ /* 0x000fc80000000000 */
[----:B------:R4:W-:Y:S04]  /*825d0*/  STSM.16.M88.4 [R56], R8 ;  /* 0x0000000838007844 */ /* 0x0009e80000000200 */
[----:B0-----:R-:W-:Y:S01]  /*825e0*/  STL.64 [R1+0x20], R12 ;  /* 0x0000200c01007387 */ /* 0x001fe20000100a00 */
[----:B------:R-:W-:-:S03]  /*825f0*/  IMAD.MOV.U32 R5, RZ, RZ, R15 ;  /* 0x000000ffff057224 */ /* 0x000fc600078e000f */
[----:B------:R-:W-:Y:S01]  /*82600*/  STL [R1+0x28], R14 ;  /* 0x0000280e01007387 */ /* 0x000fe20000100800 */
[----:B------:R-:W-:-:S03]  /*82610*/  NOP ;  /* 0x0000000000007918 */ /* 0x000fc60000000000 */
[----:B------:R-:W0:Y:S01]  /*82620*/  LDS.128 R12, [R56] ;  /* 0x00000000380c7984 */ /* 0x000e220000000c00 */
[----:B----4-:R-:W-:Y:S02]  /*82630*/  PRMT R10, R48, 0x5210, R22 ;  /* 0x00005210300a7816 */ /* 0x010fe40000000016 */
[----:B------:R-:W-:Y:S01]  /*82640*/  PRMT R8, R39, 0x5210, R20 ;  /* 0x0000521027087816 */ /* 0x000fe20000000014 */
[----:B------:R-:W4:Y:S01]  /*82650*/  LDL.LU R41, [R1+0x200] ;  /* 0x0002000001297983 */ /* 0x000f220000300800 */
[----:B------:R-:W-:-:S03]  /*82660*/  PRMT R9, R37, 0x5210, R21 ;  /* 0x0000521025097816 */ /* 0x000fc60000000015 */
[----:B------:R-:W4:Y:S04]  /*82670*/  LDL.LU R39, [R1+0x204] ;  /* 0x0002040001277983 */ /* 0x000f280000300800 */
[----:B------:R-:W4:Y:S01]  /*82680*/  LDL.LU R37, [R1+0x208] ;  /* 0x0002080001257983 */ /* 0x000f220000300800 */
[----:B0-----:R-:W-:-:S03]  /*82690*/  IMAD.MOV.U32 R48, RZ, RZ, R14 ;  /* 0x000000ffff307224 */ /* 0x001fc600078e000e */
[----:B------:R0:W-:Y:S04]  /*826a0*/  STL.64 [R1+0x10], R12 ;  /* 0x0000100c01007387 */ /* 0x0001e80000100a00 */
[----:B------:R-:W-:Y:S01]  /*826b0*/  STL.64 [R1+0x2b58], R48 ;  /* 0x002b583001007387 */ /* 0x000fe20000100a00 */
[----:B---3--:R-:W-:Y:S01]  /*826c0*/  PRMT R11, R4, 0x5210, R23 ;  /* 0x00005210040b7816 */ /* 0x008fe20000000017 */
[----:B------:R-:W-:Y:S01]  /*826d0*/  IMAD.MOV.U32 R4, RZ, RZ, R15 ;  /* 0x000000ffff047224 */ /* 0x000fe200078e000f */
[----:B------:R-:W-:-:S04]  /*826e0*/  NOP ;  /* 0x0000000000007918 */ /* 0x000fc80000000000 */
[----:B------:R-:W-:Y:S04]  /*826f0*/  STL.64 [R1+0x2b38], R4 ;  /* 0x002b380401007387 */ /* 0x000fe80000100a00 */
        /* <DEDUP_REMOVED lines=8> */
[----:B------:R-:W-:Y:S01]  /*82780*/  STSM.16.M88.4 [R56], R8 ;  /* 0x0000000838007844 */ /* 0x000fe20000000200 */
[----:B------:R-:W-:-:S03]  /*82790*/  NOP ;  /* 0x0000000000007918 */ /* 0x000fc60000000000 */
[----:B------:R-:W1:Y:S01]  /*827a0*/  LDS.128 R8, [R56] ;  /* 0x0000000038087984 */ /* 0x000e620000000c00 */
[----:B0-----:R-:W-:Y:S02]  /*827b0*/  PRMT R12, R42, 0x5210, R24 ;  /* 0x000052102a0c7816 */ /* 0x001fe40000000018 */
[----:B--2---:R-:W-:Y:S02]  /*827c0*/  PRMT R13, R38, 0x5210, R25 ;  /* 0x00005210260d7816 */ /* 0x004fe40000000019 */
[----:B------:R-:W-:Y:S02]  /*827d0*/  PRMT R14, R40, 0x5210, R26 ;  /* 0x00005210280e7816 */ /* 0x000fe4000000001a */
[----:B------:R-:W-:Y:S01]  /*827e0*/  PRMT R15, R30, 0x5210, R28 ;  /* 0x000052101e0f7816 */ /* 0x000fe2000000001c */
[----:B------:R-:W-:-:S04]  /*827f0*/  NOP ;  /* 0x0000000000007918 */ /* 0x000fc80000000000 */
[----:B------:R-:W-:Y:S01]  /*82800*/  STSM.16.M88.4 [R56], R12 ;  /* 0x0000000c38007844 */ /* 0x000fe20000000200 */
[----:B------:R-:W-:Y:S01]  /*82810*/  NOP ;  /* 0x0000000000007918 */ /* 0x000fe20000000000 */
[----:B-1----:R-:W-:Y:S02]  /*82820*/  IMAD.MOV.U32 R50, RZ, RZ, R8 ;  /* 0x000000ffff327224 */ /* 0x002fe400078e0008 */
[----:B------:R-:W-:Y:S01]  /*82830*/  STL [R1+0xc], R11 ;  /* 0x00000c0b01007387 */ /* 0x000fe20000100800 */
[----:B------:R-:W-:Y:S02]  /*82840*/  IMAD.MOV.U32 R5, RZ, RZ, R9 ;  /* 0x000000ffff057224 */ /* 0x000fe400078e0009 */
[----:B------:R-:W-:Y:S02]  /*82850*/  IMAD.MOV.U32 R4, RZ, RZ, R10 ;  /* 0x000000ffff047224 */ /* 0x000fe400078e000a */
[----:B------:R-:W0:Y:S01]  /*82860*/  LDS.128 R8, [R56] ;  /* 0x0000000038087984 */ /* 0x000e220000000c00 */
[----:B----4-:R-:W-:-:S03]  /*82870*/  PRMT R18, R37, 0x5210, R32 ;  /* 0x0000521025127816 */ /* 0x010fc60000000020 */
[----:B------:R-:W-:Y:S01]  /*82880*/  STL.64 [R1+0x2b98], R50 ;  /* 0x002b983201007387 */ /* 0x000fe20000100a00 */
[----:B------:R-:W-:-:S03]  /*82890*/  PRMT R17, R39, 0x5210, R31 ;  /* 0x0000521027117816 */ /* 0x000fc6000000001f */
[----:B------:R-:W-:Y:S04]  /*828a0*/  STL.64 [R1+0x2b60], R4 ;  /* 0x002b600401007387 */ /* 0x000fe80000100a00 */
[----:B------:R-:W2:Y:S04]  /*828b0*/  LDL.LU R6, [R1+0x292c] ;  /* 0x00292c0001067983 */ /* 0x000ea80000300800 */
[----:B------:R-:W4:Y:S04]  /*828c0*/  LDL.LU R37, [R1+0x2928] ;  /* 0x0029280001257983 */ /* 0x000f280000300800 */
[----:B------:R-:W4:Y:S01]  /*828d0*/  LDL.LU R38, [R1+0x2918] ;  /* 0x0029180001267983 */ /* 0x000f220000300800 */
[----:B------:R-:W-:-:S03]  /*828e0*/  PRMT R16, R41, 0x5210, R27 ;  /* 0x0000521029107816 */ /* 0x000fc6000000001b */
[----:B------:R-:W4:Y:S04]  /*828f0*/  LDL.LU R39, [R1+0x2914] ;  /* 0x0029140001277983 */ /* 0x000f280000300800 */
[----:B------:R-:W4:Y:S01]  /*82900*/  LDL.LU R43, [R1+0x2540] ;  /* 0x00254000012b7983 */ /* 0x000f220000300800 */
[----:B------:R-:W-:Y:S01]  /*82910*/  PRMT R19, R29, 0x5210, R33 ;  /* 0x000052101d137816 */ /* 0x000fe20000000021 */
[----:B------:R-:W-:Y:S02]  /*82920*/  NOP ;  /* 0x0000000000007918 */ /* 0x000fe40000000000 */
[----:B------:R-:W4:Y:S04]  /*82930*/  LDL.LU R42, [R1+0x2530] ;  /* 0x00253000012a7983 */ /* 0x000f280000300800 */
[----:B------:R-:W4:Y:S04]  /*82940*/  LDL.LU R40, [R1+0x2534] ;  /* 0x0025340001287983 */ /* 0x000f280000300800 */
[----:B------:R-:W4:Y:S04]  /*82950*/  LDL.LU R41, [R1+0x284] ;  /* 0x0002840001297983 */ /* 0x000f280000300800 */
[----:B0-----:R-:W-:Y:S04]  /*82960*/  STL.64 [R1+0x2b80], R8 ;  /* 0x002b800801007387 */ /* 0x001fe80000100a00 */
[----:B------:R-:W-:Y:S01]  /*82970*/  STL.64 [R1+0x2b68], R10 ;  /* 0x002b680a01007387 */ /* 0x000fe20000100a00 */
[----:B---3--:R-:W-:-:S02]  /*82980*/  LOP3.LUT R32, R34, 0xffff, RZ, 0xc0, !PT ;  /* 0x0000ffff22207812 */ /* 0x008fc400078ec0ff */
[----:B------:R-:W-:Y:S02]  /*82990*/  LOP3.LUT R33, R59, 0xffff, RZ, 0xc0, !PT ;  /* 0x0000ffff3b217812 */ /* 0x000fe400078ec0ff */
[----:B------:R-:W-:Y:S02]  /*829a0*/  LOP3.LUT R35, R46, 0xffff, RZ, 0xc0, !PT ;  /* 0x0000ffff2e237812 */ /* 0x000fe400078ec0ff */
[----:B------:R-:W-:Y:S02]  /*829b0*/  LOP3.LUT R34, R47, 0xffff, RZ, 0xc0, !PT ;  /* 0x0000ffff2f227812 */ /* 0x000fe400078ec0ff */
[----:B------:R-:W-:Y:S02]  /*829c0*/  PRMT R20, R45, 0x4210, R32 ;  /* 0x000042102d147816 */ /* 0x000fe40000000020 */
[----:B------:R-:W-:Y:S02]  /*829d0*/  PRMT R21, R7, 0x4210, R33 ;  /* 0x0000421007157816 */ /* 0x000fe40000000021 */
[----:B------:R-:W-:-:S02]  /*829e0*/  PRMT R23, R44, 0x4210, R35 ;  /* 0x000042102c177816 */ /* 0x000fc40000000023 */
[----:B------:R-:W3:Y:S04]  /*829f0*/  LDL.LU R44, [R1+0x2898] ;  /* 0x00289800012c7983 */ /* 0x000ee80000300800 */
[----:B------:R-:W3:Y:S04]  /*82a00*/  LDL.LU R45, [R1+0x2894] ;  /* 0x00289400012d7983 */ /* 0x000ee80000300800 */
[----:B------:R-:W3:Y:S04]  /*82a10*/  LDL.LU R46, [R1+0x287c] ;  /* 0x00287c00012e7983 */ /* 0x000ee80000300800 */
[----:B------:R-:W3:Y:S04]  /*82a20*/  LDL.LU R47, [R1+0x2878] ;  /* 0x00287800012f7983 */ /* 0x000ee80000300800 */
[----:B------:R-:W3:Y:S01]  /*82a30*/  LDL.LU R7, [R1+0x2564] ;  /* 0x0025640001077983 */ /* 0x000ee20000300800 */
[----:B------:R-:W-:-:S03]  /*82a40*/  PRMT R22, R57, 0x4210, R34 ;  /* 0x0000421039167816 */ /* 0x000fc60000000022 */
[----:B------:R-:W3:Y:S04]  /*82a50*/  LDL.LU R54, [R1+0x2554] ;  /* 0x0025540001367983 */ /* 0x000ee80000300800 */
[----:B------:R-:W3:Y:S04]  /*82a60*/  LDL.LU R55, [R1+0x2548] ;  /* 0x0025480001377983 */ /* 0x000ee80000300800 */
[----:B------:R-:W3:Y:S04]  /*82a70*/  LDL.LU R57, [R1+0x253c] ;  /* 0x00253c0001397983 */ /* 0x000ee80000300800 */
[----:B------:R-:W-:Y:S01]  /*82a80*/  STSM.16.M88.4 [R56], R16 ;  /* 0x0000001038007844 */ /* 0x000fe20000000200 */
[----:B------:R-:W-:-:S03]  /*82a90*/  NOP ;  /* 0x0000000000007918 */ /* 0x000fc60000000000 */
[----:B------:R-:W0:Y:S01]  /*82aa0*/  LDS.128 R12, [R56] ;  /* 0x00000000380c7984 */ /* 0x000e220000000c00 */
[----:B------:R-:W-:-:S03]  /*82ab0*/  NOP ;  /* 0x0000000000007918 */ /* 0x000fc60000000000 */
[----:B------:R-:W-:Y:S01]  /*82ac0*/  STSM.16.M88.4 [R56], R20 ;  /* 0x0000001438007844 */ /* 0x000fe20000000200 */
[----:B------:R-:W-:-:S03]  /*82ad0*/  NOP ;  /* 0x0000000000007918 */ /* 0x000fc60000000000 */
[----:B------:R-:W1:Y:S01]  /*82ae0*/  LDS.128 R16, [R56] ;  /* 0x0000000038107984 */ /* 0x000e620000000c00 */
[----:B--2---:R-:W-:Y:S02]  /*82af0*/  LOP3.LUT R36, R6, 0xffff, RZ, 0xc0, !PT ;  /* 0x0000ffff06247812 */ /* 0x004fe400078ec0ff */
[----:B----4-:R-:W-:Y:S02]  /*82b00*/  LOP3.LUT R37, R37, 0xffff, RZ, 0xc0, !PT ;  /* 0x0000ffff25257812 */ /* 0x010fe400078ec0ff */
[----:B------:R-:W-:Y:S01]  /*82b10*/  LOP3.LUT R38, R38, 0xffff, RZ, 0xc0, !PT ;  /* 0x0000ffff26267812 */ /* 0x000fe200078ec0ff */
[----:B0-----:R-:W-:Y:S01]  /*82b20*/  STL.64 [R1+0x2c08], R12 ;  /* 0x002c080c01007387 */ /* 0x001fe20000100a00 */
[----:B------:R-:W-:-:S03]  /*82b30*/  LOP3.LUT R39, R39, 0xffff, RZ, 0xc0, !PT ;  /* 0x0000ffff27277812 */ /* 0x000fc600078ec0ff */
[----:B------:R-:W-:Y:S04]  /*82b40*/  STL.64 [R1+0x2b70], R14 ;  /* 0x002b700e01007387 */ /* 0x000fe80000100a00 */
[----:B------:R-:W2:Y:S04]  /*82b50*/  LDL.LU R59, [R1+0x27d0] ;  /* 0x0027d000013b7983 */ /* 0x000ea80000300800 */
[----:B------:R-:W4:Y:S01]  /*82b60*/  LDL.LU R52, [R1+0x27cc] ;  /* 0x0027cc0001347983 */ /* 0x000f220000300800 */
[----:B------:R-:W-:-:S03]  /*82b70*/  PRMT R25, R42, 0x4210, R37 ;  /* 0x000042102a197816 */ /* 0x000fc60000000025 */
[----:B------:R-:W2:Y:S01]  /*82b80*/  LDL.LU R53, [R1+0x27bc] ;  /* 0x0027bc0001357983 */ /* 0x000ea20000300800 */
[----:B------:R-:W-:-:S03]  /*82b90*/  PRMT R26, R40, 0x4210, R38 ;  /* 0x00004210281a7816 */ /* 0x000fc60000000026 */
[----:B------:R-:W2:Y:S01]  /*82ba0*/  LDL.LU R6, [R1+0x27b8] ;  /* 0x0027b80001067983 */ /* 0x000ea20000300800 */
[----:B------:R-:W-:-:S03]  /*82bb0*/  PRMT R27, R41, 0x4210, R39 ;  /* 0x00004210291b7816 */ /* 0x000fc60000000027 */
[----:B------:R-:W2:Y:S01]  /*82bc0*/  LDL.LU R40, [R1+0x2594] ;  /* 0x0025940001287983 */ /* 0x000ea20000300800 */
[----:B------:R-:W-:Y:S01]  /*82bd0*/  PRMT R24, R43, 0x4210, R36 ;  /* 0x000042102b187816 */ /* 0x000fe20000000024 */
[----:B------:R-:W-:Y:S02]  /*82be0*/  NOP ;  /* 0x0000000000007918 */ /* 0x000fe40000000000 */
[----:B------:R-:W2:Y:S04]  /*82bf0*/  LDL.LU R41, [R1+0x258c] ;  /* 0x00258c0001297983 */ /* 0x000ea80000300800 */
[----:B------:R-:W2:Y:S04]  /*82c00*/  LDL.LU R42, [R1+0x2574] ;  /* 0x00257400012a7983 */ /* 0x000ea80000300800 */
[----:B------:R-:W2:Y:S04]  /*82c10*/  LDL.LU R43, [R1+0x256c] ;  /* 0x00256c00012b7983 */ /* 0x000ea80000300800 */
[----:B-1----:R-:W-:Y:S04]  /*82c20*/  STL.64 [R1+0x2b30], R16 ;  /* 0x002b301001007387 */ /* 0x002fe80000100a00 */
[----:B------:R-:W-:Y:S01]  /*82c30*/  STL.64 [R1+0x2b18], R18 ;  /* 0x002b181201007387 */ /* 0x000fe20000100a00 */
[----:B---3--:R-:W-:-:S04]  /*82c40*/  LOP3.LUT R44, R44, 0xffff, RZ, 0xc0, !PT ;  /* 0x0000ffff2c2c7812 */ /* 0x008fc800078ec0ff */
[----:B------:R-:W-:Y:S02]  /*82c50*/  PRMT R28, R7, 0x4210, R44 ;  /* 0x00004210071c7816 */ /* 0x000fe4000000002c */
[----:B------:R-:W3:Y:S01]  /*82c60*/  LDL.LU R7, [R1+0x218] ;  /* 0x0002180001077983 */ /* 0x000ee20000300800 */
[----:B------:R-:W-:Y:S02]  /*82c70*/  LOP3.LUT R45, R45, 0xffff, RZ, 0xc0, !PT ;  /* 0x0000ffff2d2d7812 */ /* 0x000fe400078ec0ff */
[----:B------:R-:W-:Y:S02]  /*82c80*/  LOP3.LUT R46, R46, 0xffff, RZ, 0xc0, !PT ;  /* 0x0000ffff2e2e7812 */ /* 0x000fe400078ec0ff */
[----:B------:R-:W-:Y:S02]  /*82c90*/  LOP3.LUT R47, R47, 0xffff, RZ, 0xc0, !PT ;  /* 0x0000ffff2f2f7812 */ /* 0x000fe400078ec0ff */
[----:B------:R-:W-:Y:S02]  /*82ca0*/  PRMT R29, R54, 0x4210, R45 ;  /* 0x00004210361d7816 */ /* 0x000fe4000000002d */
[----:B------:R-:W-:Y:S01]  /*82cb0*/  PRMT R30, R55, 0x4210, R46 ;  /* 0x00004210371e7816 */ /* 0x000fe2000000002e */
[----:B------:R-:W3:Y:S01]  /*82cc0*/  LDL.LU R54, [R1+0x21c] ;  /* 0x00021c0001367983 */ /* 0x000ee20000300800 */
[----:B------:R-:W-:-:S03]  /*82cd0*/  PRMT R31, R57, 0x4210, R47 ;  /* 0x00004210391f7816 */ /* 0x000fc6000000002f */
        /* <DEDUP_REMOVED lines=8> */
[----:B------:R-:W1:Y:S04]  /*82d60*/  LDS.128 R24, [R56] ;  /* 0x0000000038187984 */ /* 0x000e680000000c00 */
[----:B0-----:R-:W-:Y:S04]  /*82d70*/  STL.64 [R1+0x2b40], R20 ;  /* 0x002b401401007387 */ /* 0x001fe80000100a00 */
[----:B------:R-:W-:Y:S01]  /*82d80*/  STL.64 [R1+0x2b20], R22 ;  /* 0x002b201601007387 */ /* 0x000fe20000100a00 */
[----:B----4-:R-:W-:-:S03]  /*82d90*/  LOP3.LUT R9, R52, 0xffff, RZ, 0xc0, !PT ;  /* 0x0000ffff34097812 */ /* 0x010fc600078ec0ff */
[----:B------:R-:W4:Y:S01]  /*82da0*/  LDL.LU R49, [R1+0x228] ;  /* 0x0002280001317983 */ /* 0x000f220000300800 */
[----:B--2---:R-:W-:-:S03]  /*82db0*/  LOP3.LUT R8, R53, 0xffff, RZ, 0xc0, !PT ;  /* 0x0000ffff35087812 */ /* 0x004fc600078ec0ff */
[----:B------:R-:W2:Y:S01]  /*82dc0*/  LDL.LU R52, [R1+0x22c] ;  /* 0x00022c0001347983 */ /* 0x000ea20000300800 */
[----:B------:R-:W-:-:S03]  /*82dd0*/  LOP3.LUT R4, R6, 0xffff, RZ, 0xc0, !PT ;  /* 0x0000ffff06047812 */ /* 0x000fc600078ec0ff */
[----:B------:R-:W2:Y:S04]  /*82de0*/  LDL.LU R53, [R1+0x230] ;  /* 0x0002300001357983 */ /* 0x000ea80000300800 */
[----:B------:R-:W2:Y:S04]  /*82df0*/  LDL.LU R6, [R1+0x20c] ;  /* 0x00020c0001067983 */ /* 0x000ea80000300800 */
[----:B-1----:R-:W-:Y:S04]  /*82e00*/  STL.64 [R1+0x2c10], R24 ;  /* 0x002c101801007387 */ /* 0x002fe80000100a00 */
[----:B------:R-:W-:Y:S04]  /*82e10*/  STL.64 [R1+0x2b48], R26 ;  /* 0x002b481a01007387 */ /* 0x000fe80000100a00 */
[----:B------:R-:W2:Y:S04]  /*82e20*/  LDL.LU R10, [R1+0x234] ;  /* 0x00023400010a7983 */ /* 0x000ea80000300800 */
[----:B------:R-:W2:Y:S01]  /*82e30*/  LDL.LU R11, [R1+0x238] ;  /* 0x00023800010b7983 */ /* 0x000ea20000300800 */
[----:B---3--:R-:W-:-:S03]  /*82e40*/  PRMT R32, R7, 0x5210, R32 ;  /* 0x0000521007207816 */ /* 0x008fc60000000020 */
[----:B------:R-:W3:Y:S04]  /*82e50*/  LDL.LU R7, [R1+0x23c] ;  /* 0x00023c0001077983 */ /* 0x000ee80000300800 */
[----:B------:R-:W3:Y:S01]  /*82e60*/  LDL.LU R50, [R1+0x210] ;  /* 0x0002100001327983 */ /* 0x000ee20000300800 */
[----:B------:R-:W-:-:S03]  /*82e70*/  PRMT R33, R54, 0x5210, R33 ;  /* 0x0000521036217816 */ /* 0x000fc60000000021 */
[----:B------:R-:W3:Y:S01]  /*82e80*/  LDL.LU R54, [R1+0x248] ;  /* 0x0002480001367983 */ /* 0x000ee20000300800 */
[----:B------:R-:W-:-:S03]  /*82e90*/  PRMT R34, R55, 0x5210, R34 ;  /* 0x0000521037227816 */ /* 0x000fc60000000022 */
[----:B------:R-:W3:Y:S01]  /*82ea0*/  LDL.LU R55, [R1+0x24c] ;  /* 0x00024c0001377983 */ /* 0x000ee20000300800 */
[----:B------:R-:W-:Y:S01]  /*82eb0*/  PRMT R35, R57, 0x5210, R35 ;  /* 0x0000521039237816 */ /* 0x000fe20000000023 */
[----:B------:R-:W-:Y:S02]  /*82ec0*/  NOP ;  /* 0x0000000000007918 */ /* 0x000fe40000000000 */
[----:B------:R-:W3:Y:S01]  /*82ed0*/  LDL.LU R57, [R1+0x250] ;  /* 0x0002500001397983 */ /* 0x000ee20000300800 */
[----:B------:R-:W-:Y:S02]  /*82ee0*/  LOP3.LUT R59, R59, 0xffff, RZ, 0xc0, !PT ;  /* 0x0000ffff3b3b7812 */ /* 0x000fe400078ec0ff */
[----:B------:R-:W-:Y:S02]  /*82ef0*/  PRMT R41, R41, 0x4210, R9 ;  /* 0x0000421029297816 */ /* 0x000fe40000000009 */
[----:B------:R-:W-:Y:S02]  /*82f00*/  PRMT R40, R40, 0x4210, R59 ;  /* 0x0000421028287816 */ /* 0x000fe4000000003b */
[----:B------:R-:W-:-:S02]  /*82f10*/  PRMT R42, R42, 0x4210, R8 ;  /* 0x000042102a2a7816 */ /* 0x000fc40000000008 */
[----:B------:R-:W-:-:S05]  /*82f20*/  PRMT R43, R43, 0x4210, R4 ;  /* 0x000042102b2b7816 */ /* 0x000fca0000000004 */
[----:B------:R-:W-:Y:S01]  /*82f30*/  STSM.16.M88.4 [R56], R40 ;  /* 0x0000002838007844 */ /* 0x000fe20000000200 */
[----:B------:R-:W-:-:S03]  /*82f40*/  NOP ;  /* 0x0000000000007918 */ /* 0x000fc60000000000 */
[----:B------:R-:W0:Y:S01]  /*82f50*/  LDS.128 R28, [R56] ;  /* 0x00000000381c7984 */ /* 0x000e220000000c00 */
[----:B------:R-:W-:Y:S01]  /*82f60*/  NOP ;  /* 0x0000000000007918 */ /* 0x000fe20000000000 */
[----:B----4-:R-:W-:Y:S02]  /*82f70*/  PRMT R36, R49, 0x5210, R36 ;  /* 0x0000521031247816 */ /* 0x010fe40000000024 */
[----:B0-----:R-:W-:Y:S04]  /*82f80*/  STL.64 [R1+0x2c30], R30 ;  /* 0x002c301e01007387 */ /* 0x001fe80000100a00 */
[----:B------:R-:W-:Y:S01]  /*82f90*/  STL.64 [R1+0x2c28], R28 ;  /* 0x002c281c01007387 */ /* 0x000fe20000100a00 */
[----:B--2---:R-:W-:-:S03]  /*82fa0*/  PRMT R39, R6, 0x5210, R39 ;  /* 0x0000521006277816 */ /* 0x004fc60000000027 */
[----:B------:R-:W2:Y:S01]  /*82fb0*/  LDL.LU R5, [R1+0x29d0] ;  /* 0x0029d00001057983 */ /* 0x000ea20000300800 */
[----:B------:R-:W-:-:S03]  /*82fc0*/  PRMT R37, R52, 0x5210, R37 ;  /* 0x0000521034257816 */ /* 0x000fc60000000025 */
[----:B------:R-:W4:Y:S01]  /*82fd0*/  LDL.LU R51, [R1+0x29cc] ;  /* 0x0029cc0001337983 */ /* 0x000f220000300800 */
[----:B------:R-:W-:-:S03]  /*82fe0*/  PRMT R38, R53, 0x5210, R38 ;  /* 0x0000521035267816 */ /* 0x000fc60000000026 */
[----:B------:R-:W4:Y:S04]  /*82ff0*/  LDL.LU R48, [R1+0x29c8] ;  /* 0x0029c80001307983 */ /* 0x000f280000300800 */
[----:B------:R-:W4:Y:S04]  /*83000*/  LDL.LU R6, [R1+0x29c4] ;  /* 0x0029c40001067983 */ /* 0x000f280000300800 */
[----:B------:R-:W4:Y:S04]  /*83010*/  LDL.LU R49, [R1+0x25ac] ;  /* 0x0025ac0001317983 */ /* 0x000f280000300800 */
[----:B------:R-:W4:Y:S04]  /*83020*/  LDL.LU R52, [R1+0x25a8] ;  /* 0x0025a80001347983 */ /* 0x000f280000300800 */
[----:B------:R-:W4:Y:S01]  /*83030*/  LDL.LU R53, [R1+0x259c] ;  /* 0x00259c0001357983 */ /* 0x000f220000300800 */
[----:B------:R-:W-:-:S02]  /*83040*/  PRMT R41, R11, 0x5210, R45 ;  /* 0x000052100b297816 */ /* 0x000fc4000000002d */
[----:B------:R-:W-:Y:S02]  /*83050*/  PRMT R40, R10, 0x5210, R44 ;  /* 0x000052100a287816 */ /* 0x000fe4000000002c */
[----:B---3--:R-:W-:Y:S02]  /*83060*/  PRMT R42, R7, 0x5210, R46 ;  /* 0x00005210072a7816 */ /* 0x008fe4000000002e */
[----:B------:R-:W3:Y:S01]  /*83070*/  LDL.LU R7, [R1+0x2598] ;  /* 0x0025980001077983 */ /* 0x000ee20000300800 */
[----:B------:R-:W-:Y:S02]  /*83080*/  PRMT R43, R50, 0x5210, R47 ;  /* 0x00005210322b7816 */ /* 0x000fe4000000002f */
[----:B------:R-:W-:Y:S02]  /*83090*/  PRMT R44, R54, 0x5210, R59 ;  /* 0x00005210362c7816 */ /* 0x000fe4000000003b */
[----:B------:R-:W-:Y:S02]  /*830a0*/  PRMT R45, R55, 0x5210, R9 ;  /* 0x00005210372d7816 */ /* 0x000fe40000000009 */
[----:B------:R-:W-:-:S02]  /*830b0*/  PRMT R47, R2, 0x5210, R4 ;  /* 0x00005210022f7816 */ /* 0x000fc40000000004 */
[----:B------:R-:W-:Y:S02]  /*830c0*/  PRMT R46, R57, 0x5210, R8 ;  /* 0x00005210392e7816 */ /* 0x000fe40000000008 */
        /* <DEDUP_REMOVED lines=8> */
[----:B--2---:R-:W-:-:S03]  /*83150*/  LOP3.LUT R59, R5, 0xffff, RZ, 0xc0, !PT ;  /* 0x0000ffff053b7812 */ /* 0x004fc600078ec0ff */
[----:B------:R-:W2:Y:S01]  /*83160*/  LDL.LU R5, [R1+0x28d4] ;  /* 0x0028d40001057983 */ /* 0x000ea20000300800 */
[----:B----4-:R-:W-:-:S03]  /*83170*/  LOP3.LUT R21, R51, 0xffff, RZ, 0xc0, !PT ;  /* 0x0000ffff33157812 */ /* 0x010fc600078ec0ff */
[----:B------:R-:W4:Y:S01]  /*83180*/  LDL.LU R51, [R1+0x28d0] ;  /* 0x0028d00001337983 */ /* 0x000f220000300800 */
[----:B------:R-:W-:-:S03]  /*83190*/  LOP3.LUT R22, R48, 0xffff, RZ, 0xc0, !PT ;  /* 0x0000ffff30167812 */ /* 0x000fc600078ec0ff */
[----:B------:R-:W4:Y:S01]  /*831a0*/  LDL.LU R48, [R1+0x28bc] ;  /* 0x0028bc0001307983 */ /* 0x000f220000300800 */
[----:B------:R-:W-:Y:S02]  /*831b0*/  LOP3.LUT R6, R6, 0xffff, RZ, 0xc0, !PT ;  /* 0x0000ffff06067812 */ /* 0x000fe400078ec0ff */
[----:B------:R-:W-:Y:S02]  /*831c0*/  PRMT R12, R49, 0x4210, R59 ;  /* 0x00004210310c7816 */ /* 0x000fe4000000003b */
[----:B------:R-:W4:Y:S01]  /*831d0*/  LDL.LU R49, [R1+0x28b8] ;  /* 0x0028b80001317983 */ /* 0x000f220000300800 */
[----:B------:R-:W-:-:S03]  /*831e0*/  PRMT R13, R52, 0x4210, R21 ;  /* 0x00004210340d7816 */ /* 0x000fc60000000015 */
[----:B------:R-:W4:Y:S04]  /*831f0*/  LDL.LU R52, [R1+0x2984] ;  /* 0x0029840001347983 */ /* 0x000f280000300800 */
[----:B------:R-:W-:Y:S01]  /*83200*/  STSM.16.M88.4 [R56], R32 ;  /* 0x0000002038007844 */ /* 0x000fe20000000200 */
[----:B------:R-:W-:-:S03]  /*83210*/  NOP ;  /* 0x0000000000007918 */ /* 0x000fc60000000000 */
[----:B------:R-:W-:Y:S01]  /*83220*/  LDS.128 R32, [R56] ;  /* 0x0000000038207984 */ /* 0x000fe20000000c00 */
[----:B------:R-:W-:-:S03]  /*83230*/  NOP ;  /* 0x0000000000007918 */ /* 0x000fc60000000000 */
[----:B------:R-:W-:Y:S01]  /*83240*/  STSM.16.M88.4 [R56], R36 ;  /* 0x0000002438007844 */ /* 0x000fe20000000200 */
[----:B------:R-:W-:-:S03]  /*83250*/  NOP ;  /* 0x0000000000007918 */ /* 0x000fc60000000000 */
[----:B------:R-:W-:Y:S01]  /*83260*/  LDS.128 R36, [R56] ;  /* 0x0000000038247984 */ /* 0x000fe20000000c00 */
[----:B------:R-:W-:-:S03]  /*83270*/  NOP ;  /* 0x0000000000007918 */ /* 0x000fc60000000000 */
[----:B------:R-:W-:Y:S01]  /*83280*/  STSM.16.M88.4 [R56], R40 ;  /* 0x0000002838007844 */ /* 0x000fe20000000200 */
[----:B------:R-:W-:-:S03]  /*83290*/  NOP ;  /* 0x0000000000007918 */ /* 0x000fc60000000000 */
[----:B------:R-:W-:Y:S01]  /*832a0*/  LDS.128 R40, [R56] ;  /* 0x0000000038287984 */ /* 0x000fe20000000c00 */
[----:B------:R-:W-:Y:S01]  /*832b0*/  NOP ;  /* 0x0000000000007918 */ /* 0x000fe20000000000 */
[----:B------:R-:W-:Y:S02]  /*832c0*/  PRMT R14, R53, 0x4210, R22 ;  /* 0x00004210350e7816 */ /* 0x000fe40000000016 */
[----:B------:R-:W-:Y:S01]  /*832d0*/  STSM.16.M88.4 [R56], R44 ;  /* 0x0000002c38007844 */ /* 0x000fe20000000200 */
[----:B------:R-:W-:-:S03]  /*832e0*/  NOP ;  /* 0x0000000000007918 */ /* 0x000fc60000000000 */
[----:B------:R-:W-:Y:S01]  /*832f0*/  LDS.128 R44, [R56] ;  /* 0x00000000382c7984 */ /* 0x000fe20000000c00 */
[----:B---3--:R-:W-:Y:S01]  /*83300*/  PRMT R15, R7, 0x4210, R6 ;  /* 0x00004210070f7816 */ /* 0x008fe20000000006 */
[----:B------:R-:W-:Y:S02]  /*83310*/  NOP ;  /* 0x0000000000007918 */ /* 0x000fe40000000000 */
[----:B------:R-:W3:Y:S04]  /*83320*/  LDL.LU R7, [R1+0x25e4] ;  /* 0x0025e40001077983 */ /* 0x000ee80000300800 */
[----:B------:R0:W-:Y:S01]  /*83330*/  STSM.16.M88.4 [R56], R12 ;  /* 0x0000000c38007844 */ /* 0x0001e20000000200 */
[----:B------:R-:W-:-:S03]  /*83340*/  NOP ;  /* 0x0000000000007918 */ /* 0x000fc60000000000 */
[----:B------:R-:W3:Y:S04]  /*83350*/  LDL.LU R53, [R1+0x25e0] ;  /* 0x0025e00001357983 */ /* 0x000ee80000300800 */
[----:B------:R-:W1:Y:S01]  /*83360*/  LDS.128 R28, [R56] ;  /* 0x00000000381c7984 */ /* 0x000e620000000c00 */
[----:B0-----:R-:W-:-:S03]  /*83370*/  LOP3.LUT R12, R54, 0xffff, RZ, 0xc0, !PT ;  /* 0x0000ffff360c7812 */ /* 0x001fc600078ec0ff */
[----:B------:R-:W3:Y:S01]  /*83380*/  LDL.LU R54, [R1+0x27f8] ;  /* 0x0027f80001367983 */ /* 0x000ee20000300800 */
[----:B------:R-:W-:-:S03]  /*83390*/  LOP3.LUT R11, R55, 0xffff, RZ, 0xc0, !PT ;  /* 0x0000ffff370b7812 */ /* 0x000fc600078ec0ff */
[----:B------:R-:W3:Y:S01]  /*833a0*/  LDL.LU R55, [R1+0x27f4] ;  /* 0x0027f40001377983 */ /* 0x000ee20000300800 */
[----:B------:R-:W-:-:S03]  /*833b0*/  PRMT R27, R2, 0x4210, R11 ;  /* 0x00004210021b7816 */ /* 0x000fc6000000000b */
[----:B------:R-:W3:Y:S01]  /*833c0*/  LDL.LU R2, [R1+0x2c3c] ;  /* 0x002c3c0001027983 */ /* 0x000ee20000300800 */
[----:B------:R-:W-:-:S03]  /*833d0*/  LOP3.LUT R19, R8, 0xffff, RZ, 0xc0, !PT ;  /* 0x0000ffff08137812 */ /* 0x000fc600078ec0ff */
[----:B------:R-:W3:Y:S01]  /*833e0*/  LDL.LU R8, [R1+0x27e0] ;  /* 0x0027e00001087983 */ /* 0x000ee20000300800 */
[----:B------:R-:W-:-:S03]  /*833f0*/  PRMT R24, R4, 0x4210, R19 ;  /* 0x0000421004187816 */ /* 0x000fc60000000013 */
[----:B------:R-:W3:Y:S01]  /*83400*/  LDL.LU R4, [R1+0x27dc] ;  /* 0x0027dc0001047983 */ /* 0x000ee20000300800 */
[----:B------:R-:W-:-:S03]  /*83410*/  PRMT R26, R57, 0x4210, R12 ;  /* 0x00004210391a7816 */ /* 0x000fc6000000000c */
[----:B------:R-:W3:Y:S04]  /*83420*/  LDL.LU R13, [R1+0x29b4] ;  /* 0x0029b400010d7983 */ /* 0x000ee80000300800 */
[----:B------:R-:W3:Y:S01]  /*83430*/  LDL.LU R57, [R1+0x29a0] ;  /* 0x0029a00001397983 */ /* 0x000ee20000300800 */
[----:B------:R-:W-:-:S04]  /*83440*/  LOP3.LUT R18, R9, 0xffff, RZ, 0xc0, !PT ;  /* 0x0000ffff09127812 */ /* 0x000fc800078ec0ff */
[----:B------:R-:W-:Y:S01]  /*83450*/  PRMT R25, R50, 0x4210, R18 ;  /* 0x0000421032197816 */ /* 0x000fe20000000012 */
[----:B------:R-:W-:Y:S01]  /*83460*/  NOP ;  /* 0x0000000000007918 */ /* 0x000fe20000000000 */
[----:B------:R-:W3:Y:S04]  /*83470*/  LDL.LU R50, [R1+0x299c] ;  /* 0x00299c0001327983 */ /* 0x000ee80000300800 */
[----:B-1----:R-:W-:Y:S04]  /*83480*/  STL.64 [R1+0x2a0], R28 ;  /* 0x0002a01c01007387 */ /* 0x002fe80000100a00 */
[----:B------:R-:W-:Y:S04]  /*83490*/  STL.64 [R1+0x2a8], R30 ;  /* 0x0002a81e01007387 */ /* 0x000fe80000100a00 */
[----:B------:R0:W-:Y:S01]  /*834a0*/  STSM.16.M88.4 [R56], R24 ;  /* 0x0000001838007844 */ /* 0x0001e20000000200 */
[----:B------:R-:W-:-:S03]  /*834b0*/  NOP ;  /* 0x0000000000007918 */ /* 0x000fc60000000000 */
[----:B------:R-:W1:Y:S01]  /*834c0*/  LDS.128 R28, [R56] ;  /* 0x00000000381c7984 */ /* 0x000e620000000c00 */
[----:B--2---:R-:W-:Y:S02]  /*834d0*/  LOP3.LUT R5, R5, 0xffff, RZ, 0xc0, !PT ;  /* 0x0000ffff05057812 */ /* 0x004fe400078ec0ff */
[----:B----4-:R-:W-:Y:S02]  /*834e0*/  LOP3.LUT R17, R51, 0xffff, RZ, 0xc0, !PT ;  /* 0x0000ffff33117812 */ /* 0x010fe400078ec0ff */
[----:B------:R-:W2:Y:S01]  /*834f0*/  LDL.LU R51, [R1+0x258] ;  /* 0x0002580001337983 */ /* 0x000ea20000300800 */
[----:B------:R-:W-:-:S03]  /*83500*/  LOP3.LUT R16, R48, 0xffff, RZ, 0xc0, !PT ;  /* 0x0000ffff30107812 */ /* 0x000fc600078ec0ff */
[----:B------:R-:W4:Y:S01]  /*83510*/  LDL.LU R48, [R1+0x25c] ;  /* 0x00025c0001307983 */ /* 0x000f220000300800 */
[----:B0-----:R-:W-:-:S03]  /*83520*/  PRMT R24, R52, 0x4210, R5 ;  /* 0x0000421034187816 */ /* 0x001fc60000000005 */
[----:B------:R-:W4:Y:S01]  /*83530*/  LDL.LU R52, [R1+0x264] ;  /* 0x0002640001347983 */ /* 0x000f220000300800 */
[----:B------:R-:W-:Y:S02]  /*83540*/  LOP3.LUT R15, R49, 0xffff, RZ, 0xc0, !PT ;  /* 0x0000ffff310f7812 */ /* 0x000fe400078ec0ff */
[----:B---3--:R-:W-:Y:S02]  /*83550*/  PRMT R25, R7, 0x4210, R17 ;  /* 0x0000421007197816 */ /* 0x008fe40000000011 */
[----:B------:R-:W3:Y:S01]  /*83560*/  LDL.LU R7, [R1+0x260] ;  /* 0x0002600001077983 */ /* 0x000ee20000300800 */
[----:B------:R-:W-:-:S03]  /*83570*/  PRMT R27, R2, 0x4210, R15 ;  /* 0x00004210021b7816 */ /* 0x000fc6000000000f */
[----:B------:R-:W3:Y:S01]  /*83580*/  LDL.LU R2, [R1+0x2c38] ;  /* 0x002c380001027983 */ /* 0x000ee20000300800 */
[----:B------:R-:W-:Y:S01]  /*83590*/  PRMT R26, R53, 0x4210, R16 ;  /* 0x00004210351a7816 */ /* 0x000fe20000000010 */
[----:B------:R-:W-:-:S04]  /*835a0*/  NOP ;  /* 0x0000000000007918 */ /* 0x000fc80000000000 */
[----:B------:R0:W-:Y:S04]  /*835b0*/  STSM.16.M88.4 [R56], R24 ;  /* 0x0000001838007844 */ /* 0x0001e80000000200 */
[----:B-1----:R-:W-:Y:S04]  /*835c0*/  STL.64 [R1+0x290], R28 ;  /* 0x0002901c01007387 */ /* 0x002fe80000100a00 */
[----:B------:R-:W-:Y:S01]  /*835d0*/  STL.64 [R1+0x298], R30 ;  /* 0x0002981e01007387 */ /* 0x000fe20000100a00 */
[----:B------:R-:W-:-:S03]  /*835e0*/  NOP ;  /* 0x0000000000007918 */ /* 0x000fc60000000000 */
[----:B------:R-:W1:Y:S01]  /*835f0*/  LDS.128 R28, [R56] ;  /* 0x00000000381c7984 */ /* 0x000e620000000c00 */
[----:B------:R-:W-:Y:S02]  /*83600*/  LOP3.LUT R9, R55, 0xffff, RZ, 0xc0, !PT ;  /* 0x0000ffff37097812 */ /* 0x000fe400078ec0ff */
[----:B------:R-:W-:Y:S01]  /*83610*/  LOP3.LUT R10, R54, 0xffff, RZ, 0xc0, !PT ;  /* 0x0000ffff360a7812 */ /* 0x000fe200078ec0ff */
[----:B------:R-:W3:Y:S01]  /*83620*/  LDL.LU R49, [R1+0x268] ;  /* 0x0002680001317983 */ /* 0x000ee20000300800 */
[----:B0-----:R-:W-:-:S03]  /*83630*/  PRMT R25, R57, 0x4210, R9 ;  /* 0x0000421039197816 */ /* 0x001fc60000000009 */
[----:B------:R-:W3:Y:S04]  /*83640*/  LDL.LU R53, [R1+0x26c] ;  /* 0x00026c0001357983 */ /* 0x000ee80000300800 */
[----:B------:R-:W3:Y:S04]  /*83650*/  LDL.LU R54, [R1+0x270] ;  /* 0x0002700001367983 */ /* 0x000ee80000300800 */
[----:B------:R-:W3:Y:S04]  /*83660*/  LDL.LU R55, [R1+0x240] ;  /* 0x0002400001377983 */ /* 0x000ee80000300800 */
[----:B------:R-:W3:Y:S01]  /*83670*/  LDL.LU R57, [R1+0x2b0] ;  /* 0x0002b00001397983 */ /* 0x000ee20000300800 */
[----:B------:R-:W-:-:S03]  /*83680*/  PRMT R24, R13, 0x4210, R10 ;  /* 0x000042100d187816 */ /* 0x000fc6000000000a */
[----:B-1----:R-:W-:Y:S04]  /*83690*/  STL [R1+0x284], R29 ;  /* 0x0002841d01007387 */ /* 0x002fe80000100800 */
[----:B------:R-:W-:Y:S04]  /*836a0*/  STL.64 [R1+0x288], R30 ;  /* 0x0002881e01007387 */ /* 0x000fe80000100a00 */
[----:B------:R-:W3:Y:S04]  /*836b0*/  LDL.LU R13, [R1+0x2b4] ;  /* 0x0002b400010d7983 */ /* 0x000ee80000300800 */
[----:B------:R-:W3:Y:S01]  /*836c0*/  LDL.LU R14, [R1+0x2b8] ;  /* 0x0002b800010e7983 */ /* 0x000ee20000300800 */
[----:B------:R-:W-:-:S04]  /*836d0*/  LOP3.LUT R8, R8, 0xffff, RZ, 0xc0, !PT ;  /* 0x0000ffff08087812 */ /* 0x000fc800078ec0ff */
[----:B------:R-:W-:Y:S02]  /*836e0*/  PRMT R26, R50, 0x4210, R8 ;  /* 0x00004210321a7816 */ /* 0x000fe40000000008 */
[----:B------:R-:W3:Y:S01]  /*836f0*/  LDL.LU R50, [R1+0x244] ;  /* 0x0002440001327983 */ /* 0x000ee20000300800 */
[----:B--2---:R-:W-:Y:S02]  /*83700*/  PRMT R20, R51, 0x5210, R59 ;  /* 0x0000521033147816 */ /* 0x004fe4000000003b */
[----:B----4-:R-:W-:Y:S01]  /*83710*/  PRMT R22, R52, 0x5210, R22 ;  /* 0x0000521034167816 */ /* 0x010fe20000000016 */
[----:B------:R-:W2:Y:S04]  /*83720*/  LDL.LU R51, [R1+0x2bc] ;  /* 0x0002bc0001337983 */ /* 0x000ea80000300800 */
[----:B------:R-:W4:Y:S01]  /*83730*/  LDL.LU R52, [R1+0x2ec] ;  /* 0x0002ec0001347983 */ /* 0x000f220000300800 */
[----:B------:R-:W-:-:S02]  /*83740*/  LOP3.LUT R4, R4, 0xffff, RZ, 0xc0, !PT ;  /* 0x0000ffff04047812 */ /* 0x000fc400078ec0ff */
[----:B------:R-:W-:Y:S02]  /*83750*/  PRMT R21, R48, 0x5210, R21 ;  /* 0x0000521030157816 */ /* 0x000fe40000000015 */
[----:B---3--:R-:W-:Y:S01]  /*83760*/  PRMT R23, R7, 0x5210, R6 ;  /* 0x0000521007177816 */ /* 0x008fe20000000006 */
[----:B------:R-:W-:Y:S01]  /*83770*/  NOP ;  /* 0x0000000000007918 */ /* 0x000fe20000000000 */
[----:B------:R-:W3:Y:S04]  /*83780*/  LDL.LU R6, [R1+0x2f0] ;  /* 0x0002f00001067983 */ /* 0x000ee80000300800 */
[----:B------:R-:W3:Y:S01]  /*83790*/  LDL.LU R7, [R1+0x254] ;  /* 0x0002540001077983 */ /* 0x000ee20000300800 */
[----:B------:R-:W-:-:S05]  /*837a0*/  PRMT R27, R2, 0x4210, R4 ;  /* 0x00004210021b7816 */ /* 0x000fca0000000004 */
[----:B------:R-:W-:Y:S01]  /*837b0*/  STSM.16.M88.4 [R56], R24 ;  /* 0x0000001838007844 */ /* 0x000fe20000000200 */
[----:B------:R-:W-:-:S03]  /*837c0*/  NOP ;  /* 0x0000000000007918 */ /* 0x000fc60000000000 */
        /* <DEDUP_REMOVED lines=8> */
[----:B------:R-:W-:Y:S02]  /*83850*/  PRMT R23, R55, 0x5210, R11 ;  /* 0x0000521037177816 */ /* 0x000fe4000000000b */
[----:B------:R-:W-:Y:S02]  /*83860*/  PRMT R12, R57, 0x5210, R5 ;  /* 0x00005210390c7816 */ /* 0x000fe40000000005 */
[----:B------:R-:W-:Y:S02]  /*83870*/  PRMT R20, R49, 0x5210, R19 ;  /* 0x0000521031147816 */ /* 0x000fe40000000013 */
[----:B------:R-:W-:Y:S01]  /*83880*/  PRMT R21, R53, 0x5210, R18 ;  /* 0x0000521035157816 */ /* 0x000fe20000000012 */
[----:B------:R-:W-:-:S04]  /*83890*/  NOP ;  /* 0x0000000000007918 */ /* 0x000fc80000000000 */
[----:B------:R-:W-:Y:S01]  /*838a0*/  STSM.16.M88.4 [R56], R20 ;  /* 0x0000001438007844 */ /* 0x000fe20000000200 */
[----:B------:R-:W-:Y:S02]  /*838b0*/  PRMT R13, R13, 0x5210, R17 ;  /* 0x000052100d0d7816 */ /* 0x000fe40000000011 */
[----:B------:R-:W-:Y:S01]  /*838c0*/  PRMT R14, R14, 0x5210, R16 ;  /* 0x000052100e0e7816 */ /* 0x000fe20000000010 */
[----:B------:R-:W-:Y:S01]  /*838d0*/  NOP ;  /* 0x0000000000007918 */ /* 0x000fe20000000000 */
[----:B------:R-:W1:Y:S04]  /*838e0*/  LDS.128 R16, [R56] ;  /* 0x0000000038107984 */ /* 0x000e680000000c00 */
[----:B0-----:R-:W-:Y:S04]  /*838f0*/  STL.64 [R1+0x270], R24 ;  /* 0x0002701801007387 */ /* 0x001fe80000100a00 */
        /* <DEDUP_REMOVED lines=9> */
[----:B------:R-:W-:Y:S01]  /*83990*/  PRMT R15, R50, 0x5210, R15 ;  /* 0x00005210320f7816 */ /* 0x000fe2000000000f */
[----:B------:R-:W-:-:S04]  /*839a0*/  NOP ;  /* 0x0000000000007918 */ /* 0x000fc80000000000 */
[----:B------:R4:W-:Y:S04]  /*839b0*/  STSM.16.M88.4 [R56], R12 ;  /* 0x0000000c38007844 */ /* 0x0009e80000000200 */
[----:B-1----:R-:W-:Y:S04]  /*839c0*/  STL.64 [R1+0x2c0], R16 ;  /* 0x0002c01001007387 */ /* 0x002fe80000100a00 */
[----:B------:R-:W-:Y:S01]  /*839d0*/  STL.64 [R1+0x2c8], R18 ;  /* 0x0002c81201007387 */ /* 0x000fe20000100a00 */
[----:B------:R-:W-:-:S03]  /*839e0*/  NOP ;  /* 0x0000000000007918 */ /* 0x000fc60000000000 */
[----:B------:R-:W0:Y:S01]  /*839f0*/  LDS.128 R16, [R56] ;  /* 0x0000000038107984 */ /* 0x000e220000000c00 */
[----:B----4-:R-:W-:-:S03]  /*83a00*/  PRMT R13, R52, 0x5210, R9 ;  /* 0x00005210340d7816 */ /* 0x010fc60000000009 */
[----:B------:R-:W4:Y:S01]  /*83a10*/  LDL.LU R52, [R1+0x2980] ;  /* 0x0029800001347983 */ /* 0x000f220000300800 */
[----:B--2---:R-:W-:Y:S02]  /*83a20*/  PRMT R12, R51, 0x5210, R10 ;  /* 0x00005210330c7816 */ /* 0x004fe4000000000a */
[----:B---3--:R-:W-:Y:S02]  /*83a30*/  PRMT R14, R6, 0x5210, R8 ;  /* 0x00005210060e7816 */ /* 0x008fe40000000008 */
[----:B------:R-:W2:Y:S01]  /*83a40*/  LDL.LU R8, [R1+0x2978] ;  /* 0x0029780001087983 */ /* 0x000ea20000300800 */
[----:B------:R-:W-:Y:S01]  /*83a50*/  PRMT R15, R7, 0x5210, R4 ;  /* 0x00005210070f7816 */ /* 0x000fe20000000004 */
[----:B------:R-:W-:Y:S02]  /*83a60*/  NOP ;  /* 0x0000000000007918 */ /* 0x000fe40000000000 */
[----:B------:R-:W3:Y:S04]  /*83a70*/  LDL.LU R9, [R1+0x296c] ;  /* 0x00296c0001097983 */ /* 0x000ee80000300800 */
[----:B------:R-:W3:Y:S04]  /*83a80*/  LDL.LU R4, [R1+0x2968] ;  /* 0x0029680001047983 */ /* 0x000ee80000300800 */
[----:B------:R-:W3:Y:S04]  /*83a90*/  LDL.LU R6, [R1+0x2a08] ;  /* 0x002a080001067983 */ /* 0x000ee80000300800 */
[----:B------:R-:W3:Y:S04]  /*83aa0*/  LDL.LU R50, [R1+0x29fc] ;  /* 0x0029fc0001327983 */ /* 0x000ee80000300800 */
[----:B------:R-:W3:Y:S04]  /*83ab0*/  LDL.LU R51, [R1+0x29f8] ;  /* 0x0029f80001337983 */ /* 0x000ee80000300800 */
[----:B0-----:R-:W-:Y:S04]  /*83ac0*/  STL.64 [R1+0x260], R16 ;  /* 0x0002601001007387 */ /* 0x001fe80000100a00 */
[----:B------:R-:W-:Y:S04]  /*83ad0*/  STL.64 [R1+0x268], R18 ;  /* 0x0002681201007387 */ /* 0x000fe80000100a00 */
[----:B------:R-:W3:Y:S04]  /*83ae0*/  LDL.LU R7, [R1+0x310] ;  /* 0x0003100001077983 */ /* 0x000ee80000300800 */
[----:B------:R0:W-:Y:S01]  /*83af0*/  STSM.16.M88.4 [R56], R12 ;  /* 0x0000000c38007844 */ /* 0x0001e20000000200 */
[----:B------:R-:W-:-:S03]  /*83b00*/  NOP ;  /* 0x0000000000007918 */ /* 0x000fc60000000000 */
[----:B------:R-:W1:Y:S01]  /*83b10*/  LDS.128 R16, [R56] ;  /* 0x0000000038107984 */ /* 0x000e620000000c00 */
[----:B------:R-:W-:Y:S02]  /*83b20*/  LOP3.LUT R59, R11, 0xffff, RZ, 0xc0, !PT ;  /* 0x0000ffff0b3b7812 */ /* 0x000fe400078ec0ff */
[----:B------:R-:W-:Y:S02]  /*83b30*/  LOP3.LUT R21, R5, 0xffff, RZ, 0xc0, !PT ;  /* 0x0000ffff05157812 */ /* 0x000fe400078ec0ff */
[----:B------:R-:W3:Y:S01]  /*83b40*/  LDL.LU R5, [R1+0x28f4] ;  /* 0x0028f40001057983 */ /* 0x000ee20000300800 */
[----:B------:R-:W-:Y:S02]  /*83b50*/  LOP3.LUT R22, R48, 0xffff, RZ, 0xc0, !PT ;  /* 0x0000ffff30167812 */ /* 0x000fe400078ec0ff */
[----:B0-----:R-:W-:Y:S02]  /*83b60*/  PRMT R12, R53, 0x4210, R59 ;  /* 0x00004210350c7816 */ /* 0x001fe4000000003b */
[----:B------:R-:W3:Y:S01]  /*83b70*/  LDL.LU R53, [R1+0x28f0] ;  /* 0x0028f00001357983 */ /* 0x000ee20000300800 */
[----:B------:R-:W-:-:S03]  /*83b80*/  PRMT R13, R54, 0x4210, R21 ;  /* 0x00004210360d7816 */ /* 0x000fc60000000015 */
[----:B------:R-:W3:Y:S01]  /*83b90*/  LDL.LU R54, [R1+0x28e4] ;  /* 0x0028e40001367983 */ /* 0x000ee20000300800 */
[----:B------:R-:W-:-:S03]  /*83ba0*/  PRMT R14, R55, 0x4210, R22 ;  /* 0x00004210370e7816 */ /* 0x000fc60000000016 */
[----:B------:R-:W3:Y:S01]  /*83bb0*/  LDL.LU R55, [R1+0x28e0] ;  /* 0x0028e00001377983 */ /* 0x000ee20000300800 */
[----:B------:R-:W-:-:S03]  /*83bc0*/  LOP3.LUT R23, R49, 0xffff, RZ, 0xc0, !PT ;  /* 0x0000ffff31177812 */ /* 0x000fc600078ec0ff */
[----:B-1----:R-:W-:Y:S01]  /*83bd0*/  STL.64 [R1+0x2b0], R16 ;  /* 0x0002b01001007387 */ /* 0x002fe20000100a00 */
[----:B------:R-:W-:Y:S01]  /*83be0*/  PRMT R15, R57, 0x4210, R23 ;  /* 0x00004210390f7816 */ /* 0x000fe20000000017 */
[----:B------:R-:W-:Y:S02]  /*83bf0*/  NOP ;  /* 0x0000000000007918 */ /* 0x000fe40000000000 */
[----:B------:R4:W-:Y:S04]  /*83c00*/  STL.64 [R1+0x2b8], R18 ;  /* 0x0002b81201007387 */ /* 0x0009e80000100a00 */
[----:B------:R-:W3:Y:S04]  /*83c10*/  LDL.LU R57, [R1+0x2a24] ;  /* 0x002a240001397983 */ /* 0x000ee80000300800 */
[----:B------:R-:W3:Y:S04]  /*83c20*/  LDL.LU R48, [R1+0x2a18] ;  /* 0x002a180001307983 */ /* 0x000ee80000300800 */
[----:B------:R-:W3:Y:S01]  /*83c30*/  LDL.LU R49, [R1+0x2a14] ;  /* 0x002a140001317983 */ /* 0x000ee20000300800 */
[----:B----4-:R-:W-:-:S03]  /*83c40*/  LOP3.LUT R19, R52, 0xffff, RZ, 0xc0, !PT ;  /* 0x0000ffff34137812 */ /* 0x010fc600078ec0ff */
[----:B------:R-:W4:Y:S04]  /*83c50*/  LDL.LU R52, [R1+0x314] ;  /* 0x0003140001347983 */ /* 0x000f280000300800 */
[----:B------:R3:W-:Y:S01]  /*83c60*/  STSM.16.M88.4 [R56], R12 ;  /* 0x0000000c38007844 */ /* 0x0007e20000000200 */
[----:B--2---:R-:W-:Y:S02]  /*83c70*/  LOP3.LUT R18, R8, 0xffff, RZ, 0xc0, !PT ;  /* 0x0000ffff08127812 */ /* 0x004fe400078ec0ff */
[----:B---3--:R-:W-:Y:S02]  /*83c80*/  LOP3.LUT R12, R9, 0xffff, RZ, 0xc0, !PT ;  /* 0x0000ffff090c7812 */ /* 0x008fe400078ec0ff */
[----:B------:R-:W-:Y:S02]  /*83c90*/  LOP3.LUT R8, R4, 0xffff, RZ, 0xc0, !PT ;  /* 0x0000ffff04087812 */ /* 0x000fe400078ec0ff */
[----:B------:R-:W-:-:S02]  /*83ca0*/  PRMT R24, R6, 0x4210, R19 ;  /* 0x0000421006187816 */ /* 0x000fc40000000013 */
[----:B------:R-:W2:Y:S04]  /*83cb0*/  LDL.LU R6, [R1+0x2828] ;  /* 0x0028280001067983 */ /* 0x000ea80000300800 */
[----:B------:R-:W3:Y:S04]  /*83cc0*/  LDL.LU R10, [R1+0x2824] ;  /* 0x00282400010a7983 */ /* 0x000ee80000300800 */
[----:B------:R-:W3:Y:S04]  /*83cd0*/  LDL.LU R9, [R1+0x280c] ;  /* 0x00280c0001097983 */ /* 0x000ee80000300800 */
[----:B------:R-:W3:Y:S01]  /*83ce0*/  LDL.LU R4, [R1+0x2808] ;  /* 0x0028080001047983 */ /* 0x000ee20000300800 */
[----:B------:R-:W-:-:S03]  /*83cf0*/  PRMT R27, R7, 0x4210, R8 ;  /* 0x00004210071b7816 */ /* 0x000fc60000000008 */
[----:B------:R-:W3:Y:S01]  /*83d00*/  LDL.LU R7, [R1+0x2a2c] ;  /* 0x002a2c0001077983 */ /* 0x000ee20000300800 */
[----:B------:R-:W-:Y:S01]  /*83d10*/  IMAD.MOV.U32 R2, RZ, RZ, R28 ;  /* 0x000000ffff027224 */ /* 0x000fe200078e001c */
[----:B------:R-:W-:Y:S02]  /*83d20*/  NOP ;  /* 0x0000000000007918 */ /* 0x000fe40000000000 */
[----:B------:R-:W0:Y:S04]  /*83d30*/  LDS.128 R28, [R56] ;  /* 0x00000000381c7984 */ /* 0x000e280000000c00 */
[----:B------:R-:W3:Y:S01]  /*83d40*/  LDL.LU R13, [R1+0x2a28] ;  /* 0x002a2800010d7983 */ /* 0x000ee20000300800 */
[----:B------:R-:W-:-:S03]  /*83d50*/  PRMT R25, R50, 0x4210, R18 ;  /* 0x0000421032197816 */ /* 0x000fc60000000012 */
[----:B------:R-:W3:Y:S01]  /*83d60*/  LDL.LU R50, [R1+0x2a20] ;  /* 0x002a200001327983 */ /* 0x000ee20000300800 */
[----:B------:R-:W-:Y:S01]  /*83d70*/  PRMT R26, R51, 0x4210, R12 ;  /* 0x00004210331a7816 */ /* 0x000fe2000000000c */
[----:B------:R-:W-:Y:S02]  /*83d80*/  NOP ;  /* 0x0000000000007918 */ /* 0x000fe40000000000 */
[----:B0-----:R-:W-:Y:S04]  /*83d90*/  STL.64 [R1+0x340], R28 ;  /* 0x0003401c01007387 */ /* 0x001fe80000100a00 */
[----:B------:R-:W-:Y:S04]  /*83da0*/  STL.64 [R1+0x348], R30 ;  /* 0x0003481e01007387 */ /* 0x000fe80000100a00 */
[----:B------:R-:W3:Y:S04]  /*83db0*/  LDL.LU R51, [R1+0x2a1c] ;  /* 0x002a1c0001337983 */ /* 0x000ee80000300800 */
[----:B------:R0:W-:Y:S01]  /*83dc0*/  STSM.16.M88.4 [R56], R24 ;  /* 0x0000001838007844 */ /* 0x0001e20000000200 */
[----:B------:R-:W-:-:S03]  /*83dd0*/  NOP ;  /* 0x0000000000007918 */ /* 0x000fc60000000000 */
[----:B------:R-:W1:Y:S01]  /*83de0*/  LDS.128 R28, [R56] ;  /* 0x00000000381c7984 */ /* 0x000e620000000c00 */
[----:B------:R-:W-:-:S03]  /*83df0*/  LOP3.LUT R17, R53, 0xffff, RZ, 0xc0, !PT ;  /* 0x0000ffff35117812 */ /* 0x000fc600078ec0ff */
[----:B------:R-:W3:Y:S01]  /*83e00*/  LDL.LU R53, [R1+0x2f4] ;  /* 0x0002f40001357983 */ /* 0x000ee20000300800 */
[----:B------:R-:W-:-:S03]  /*83e10*/  LOP3.LUT R16, R54, 0xffff, RZ, 0xc0, !PT ;  /* 0x0000ffff36107812 */ /* 0x000fc600078ec0ff */
[----:B------:R-:W3:Y:S01]  /*83e20*/  LDL.LU R54, [R1+0x2f8] ;  /* 0x0002f80001367983 */ /* 0x000ee20000300800 */
[----:B------:R-:W-:-:S03]  /*83e30*/  LOP3.LUT R15, R55, 0xffff, RZ, 0xc0, !PT ;  /* 0x0000ffff370f7812 */ /* 0x000fc600078ec0ff */
[----:B------:R-:W3:Y:S01]  /*83e40*/  LDL.LU R55, [R1+0x2fc] ;  /* 0x0002fc0001377983 */ /* 0x000ee20000300800 */
[----:B------:R-:W-:-:S04]  /*83e50*/  LOP3.LUT R5, R5, 0xffff, RZ, 0xc0, !PT ;  /* 0x0000ffff05057812 */ /* 0x000fc800078ec0ff */
[----:B0-----:R-:W-:Y:S02]  /*83e60*/  PRMT R24, R57, 0x4210, R5 ;  /* 0x0000421039187816 */ /* 0x001fe40000000005 */
[----:B------:R-:W3:Y:S01]  /*83e70*/  LDL.LU R57, [R1+0x300] ;  /* 0x0003000001397983 */ /* 0x000ee20000300800 */
[----:B------:R-:W-:-:S03]  /*83e80*/  PRMT R25, R48, 0x4210, R17 ;  /* 0x0000421030197816 */ /* 0x000fc60000000011 */
[----:B-1----:R-:W-:Y:S01]  /*83e90*/  STL.64 [R1+0x330], R28 ;  /* 0x0003301c01007387 */ /* 0x002fe20000100a00 */
[----:B------:R-:W-:-:S03]  /*83ea0*/  PRMT R26, R49, 0x4210, R16 ;  /* 0x00004210311a7816 */ /* 0x000fc60000000010 */
[----:B------:R-:W-:Y:S01]  /*83eb0*/  STL.64 [R1+0x338], R30 ;  /* 0x0003381e01007387 */ /* 0x000fe20000100a00 */
[----:B------:R-:W-:Y:S01]  /*83ec0*/  NOP ;  /* 0x0000000000007918 */ /* 0x000fe20000000000 */
[----:B----4-:R-:W-:Y:S02]  /*83ed0*/  PRMT R27, R52, 0x4210, R15 ;  /* 0x00004210341b7816 */ /* 0x010fe4000000000f */
[----:B------:R-:W4:Y:S04]  /*83ee0*/  LDL.LU R48, [R1+0x304] ;  /* 0x0003040001307983 */ /* 0x000f280000300800 */
[----:B------:R-:W4:Y:S04]  /*83ef0*/  LDL.LU R49, [R1+0x308] ;  /* 0x0003080001317983 */ /* 0x000f280000300800 */
[----:B------:R3:W-:Y:S01]  /*83f00*/  STSM.16.M88.4 [R56], R24 ;  /* 0x0000001838007844 */ /* 0x0007e20000000200 */
[----:B------:R-:W-:-:S03]  /*83f10*/  NOP ;  /* 0x0000000000007918 */ /* 0x000fc60000000000 */
[----:B------:R-:W4:Y:S04]  /*83f20*/  LDL.LU R52, [R1+0x30c] ;  /* 0x00030c0001347983 */ /* 0x000f280000300800 */
[----:B------:R-:W0:Y:S01]  /*83f30*/  LDS.128 R28, [R56] ;  /* 0x00000000381c7984 */ /* 0x000e220000000c00 */
[----:B--2---:R-:W-:-:S03]  /*83f40*/  LOP3.LUT R11, R6, 0xffff, RZ, 0xc0, !PT ;  /* 0x0000ffff060b7812 */ /* 0x004fc600078ec0ff */
[----:B------:R-:W2:Y:S01]  /*83f50*/  LDL.LU R6, [R1+0x2e0] ;  /* 0x0002e00001067983 */ /* 0x000ea20000300800 */
[----:B---3--:R-:W-:-:S03]  /*83f60*/  PRMT R24, R7, 0x4210, R11 ;  /* 0x0000421007187816 */ /* 0x008fc6000000000b */
[----:B------:R-:W3:Y:S01]  /*83f70*/  LDL.LU R7, [R1+0x358] ;  /* 0x0003580001077983 */ /* 0x000ee20000300800 */
[----:B------:R-:W-:-:S03]  /*83f80*/  LOP3.LUT R10, R10, 0xffff, RZ, 0xc0, !PT ;  /* 0x0000ffff0a0a7812 */ /* 0x000fc600078ec0ff */
[----:B0-----:R-:W-:Y:S04]  /*83f90*/  STL.64 [R1+0x250], R28 ;  /* 0x0002501c01007387 */ /* 0x001fe80000100a00 */
[----:B------:R-:W-:Y:S01]  /*83fa0*/  STL.64 [R1+0x258], R30 ;  /* 0x0002581e01007387 */ /* 0x000fe20000100a00 */
[----:B------:R-:W-:Y:S01]  /*83fb0*/  LOP3.LUT R9, R9, 0xffff, RZ, 0xc0, !PT ;  /* 0x0000ffff09097812 */ /* 0x000fe200078ec0ff */
[----:B------:R-:W-:Y:S01]  /*83fc0*/  NOP ;  /* 0x0000000000007918 */ /* 0x000fe20000000000 */
[----:B------:R-:W-:Y:S02]  /*83fd0*/  PRMT R25, R13, 0x4210, R10 ;  /* 0x000042100d197816 */ /* 0x000fe4000000000a */
[----:B------:R-:W3:Y:S04]  /*83fe0*/  LDL.LU R13, [R1+0xc00] ;  /* 0x000c0000010d7983 */ /* 0x000ee80000300800 */
[----:B------:R-:W3:Y:S01]  /*83ff0*/  LDL.LU R14, [R1+0xc04] ;  /* 0x000c0400010e7983 */ /* 0x000ee20000300800 */
[----:B------:R-:W-:-:S02]  /*84000*/  LOP3.LUT R4, R4, 0xffff, RZ, 0xc0, !PT ;  /* 0x0000ffff04047812 */ /* 0x000fc400078ec0ff */
[----:B------:R-:W-:Y:S02]  /*84010*/  PRMT R26, R50, 0x4210, R9 ;  /* 0x00004210321a7816 */ /* 0x000fe40000000009 */
[----:B------:R-:W3:Y:S01]  /*84020*/  LDL.LU R50, [R1+0x2e4] ;  /* 0x0002e40001327983 */ /* 0x000ee20000300800 */
[----:B------:R-:W-:-:S05]  /*84030*/  PRMT R27, R51, 0x4210, R4 ;  /* 0x00004210331b7816 */ /* 0x000fca0000000004 */
[----:B------:R-:W-:Y:S01]  /*84040*/  STSM.16.M88.4 [R56], R24 ;  /* 0x0000001838007844 */ /* 0x000fe20000000200 */
[----:B------:R-:W-:-:S03]  /*84050*/  NOP ;  /* 0x0000000000007918 */ /* 0x000fc60000000000 */
[----:B------:R-:W0:Y:S01]  /*84060*/  LDS.128 R24, [R56] ;  /* 0x0000000038187984 */ /* 0x000e220000000c00 */
[----:B------:R-:W-:-:S03]  /*84070*/  PRMT R22, R55, 0x5210, R22 ;  /* 0x0000521037167816 */ /* 0x000fc60000000016 */
[----:B------:R-:W3:Y:S01]  /*84080*/  LDL.LU R55, [R1+0xc08] ;  /* 0x000c080001377983 */ /* 0x000ee20000300800 */
[----:B------:R-:W-:Y:S02]  /*84090*/  PRMT R20, R53, 0x5210, R59 ;  /* 0x0000521035147816 */ /* 0x000fe4000000003b */
[----:B------:R-:W-:Y:S01]  /*840a0*/  PRMT R21, R54, 0x5210, R21 ;  /* 0x0000521036157816 */ /* 0x000fe20000000015 */
[----:B------:R-:W3:Y:S04]  /*840b0*/  LDL.LU R53, [R1+0xc0c] ;  /* 0x000c0c0001357983 */ /* 0x000ee80000300800 */
[----:B------:R-:W3:Y:S04]  /*840c0*/  LDL.LU R54, [R1+0xc10] ;  /* 0x000c100001367983 */ /* 0x000ee80000300800 */
[----:B0-----:R-:W-:Y:S01]  /*840d0*/  STL.64 [R1+0x320], R24 ;  /* 0x0003201801007387 */ /* 0x001fe20000100a00 */
[----:B------:R-:W-:Y:S01]  /*840e0*/  PRMT R23, R57, 0x5210, R23 ;  /* 0x0000521039177816 */ /* 0x000fe20000000017 */
[----:B------:R-:W-:-:S02]  /*840f0*/  NOP ;  /* 0x0000000000007918 */ /* 0x000fc40000000000 */
[----:B------:R-:W-:Y:S04]  /*84100*/  STL.64 [R1+0x328], R26 ;  /* 0x0003281a01007387 */ /* 0x000fe80000100a00 */
[----:B------:R-:W3:Y:S04]  /*84110*/  LDL.LU R57, [R1+0x2e8] ;  /* 0x0002e80001397983 */ /* 0x000ee80000300800 */
[----:B------:R4:W-:Y:S01]  /*84120*/  STSM.16.M88.4 [R56], R20 ;  /* 0x0000001438007844 */ /* 0x0009e20000000200 */
[----:B------:R-:W-:-:S03]  /*84130*/  NOP ;  /* 0x0000000000007918 */ /* 0x000fc60000000000 */
[----:B------:R-:W0:Y:S01]  /*84140*/  LDS.128 R24, [R56] ;  /* 0x0000000038187984 */ /* 0x000e220000000c00 */
[----:B----4-:R-:W-:-:S03]  /*84150*/  PRMT R22, R52, 0x5210, R12 ;  /* 0x0000521034167816 */ /* 0x010fc6000000000c */
[----:B0-----:R-:W-:Y:S04]  /*84160*/  STL.64 [R1+0x310], R24 ;  /* 0x0003101801007387 */ /* 0x001fe80000100a00 */
[----:B------:R-:W-:Y:S01]  /*84170*/  STL.64 [R1+0x318], R26 ;  /* 0x0003181a01007387 */ /* 0x000fe20000100a00 */
[----:B--2---:R-:W-:-:S03]  /*84180*/  PRMT R23, R6, 0x5210, R8 ;  /* 0x0000521006177816 */ /* 0x004fc60000000008 */
[----:B------:R-:W2:Y:S01]  /*84190*/  LDL.LU R8, [R1+0x2a10] ;  /* 0x002a100001087983 */ /* 0x000ea20000300800 */
[----:B---3--:R-:W-:-:S03]  /*841a0*/  PRMT R12, R7, 0x5210, R5 ;  /* 0x00005210070c7816 */ /* 0x008fc60000000005 */
[----:B------:R-:W3:Y:S04]  /*841b0*/  LDL.LU R5, [R1+0x2a0c] ;  /* 0x002a0c0001057983 */ /* 0x000ee80000300800 */
[----:B------:R-:W4:Y:S01]  /*841c0*/  LDL.LU R51, [R1+0x2a04] ;  /* 0x002a040001337983 */ /* 0x000f220000300800 */
[----:B------:R-:W-:Y:S02]  /*841d0*/  PRMT R20, R48, 0x5210, R19 ;  /* 0x0000521030147816 */ /* 0x000fe40000000013 */
[----:B------:R-:W-:Y:S01]  /*841e0*/  PRMT R21, R49, 0x5210, R18 ;  /* 0x0000521031157816 */ /* 0x000fe20000000012 */
[----:B------:R-:W-:-:S04]  /*841f0*/  NOP ;  /* 0x0000000000007918 */ /* 0x000fc80000000000 */
[----:B------:R-:W-:Y:S01]  /*84200*/  STSM.16.M88.4 [R56], R20 ;  /* 0x0000001438007844 */ /* 0x000fe20000000200 */
[----:B------:R-:W-:Y:S01]  /*84210*/  NOP ;  /* 0x0000000000007918 */ /* 0x000fe20000000000 */
[----:B------:R-:W-:Y:S02]  /*84220*/  PRMT R13, R13, 0x5210, R17 ;  /* 0x000052100d0d7816 */ /* 0x000fe40000000011 */
[----:B------:R-:W2:Y:S01]  /*84230*/  LDL.LU R48, [R1+0x2a00] ;  /* 0x002a000001307983 */ /* 0x000ea20000300800 */
[----:B------:R-:W-:-:S03]  /*84240*/  PRMT R14, R14, 0x5210, R16 ;  /* 0x000052100e0e7816 */ /* 0x000fc60000000010 */
[----:B------:R-:W0:Y:S04]  /*84250*/  LDS.128 R16, [R56] ;  /* 0x0000000038107984 */ /* 0x000e280000000c00 */
[----:B------:R-:W2:Y:S01]  /*84260*/  LDL.LU R49, [R1+0x2a3c] ;  /* 0x002a3c0001317983 */ /* 0x000ea20000300800 */
[----:B------:R-:W-:Y:S01]  /*84270*/  PRMT R15, R50, 0x5210, R15 ;  /* 0x00005210320f7816 */ /* 0x000fe2000000000f */
[----:B------:R-:W-:Y:S02]  /*84280*/  NOP ;  /* 0x0000000000007918 */ /* 0x000fe40000000000 */
[----:B------:R-:W2:Y:S04]  /*84290*/  LDL.LU R52, [R1+0x2a38] ;  /* 0x002a380001347983 */ /* 0x000ea80000300800 */
[----:B------:R-:W2:Y:S04]  /*842a0*/  LDL.LU R6, [R1+0x2a30] ;  /* 0x002a300001067983 */ /* 0x000ea80000300800 */
[----:B------:R-:W2:Y:S04]  /*842b0*/  LDL.LU R7, [R1+0x2a34] ;  /* 0x002a340001077983 */ /* 0x000ea80000300800 */
[----:B------:R1:W-:Y:S04]  /*842c0*/  STSM.16.M88.4 [R56], R12 ;  /* 0x0000000c38007844 */ /* 0x0003e80000000200 */
[----:B0-----:R-:W-:Y:S04]  /*842d0*/  STL.64 [R1+0x300], R16 ;  /* 0x0003001001007387 */ /* 0x001fe80000100a00 */
[----:B------:R-:W-:Y:S01]  /*842e0*/  STL.64 [R1+0x308], R18 ;  /* 0x0003081201007387 */ /* 0x000fe20000100a00 */
[----:B------:R-:W-:-:S03]  /*842f0*/  NOP ;  /* 0x0000000000007918 */ /* 0x000fc60000000000 */
[----:B------:R-:W0:Y:S01]  /*84300*/  LDS.128 R16, [R56] ;  /* 0x0000000038107984 */ /* 0x000e220000000c00 */
[----:B-1----:R-:W-:-:S03]  /*84310*/  PRMT R12, R55, 0x5210, R11 ;  /* 0x00005210370c7816 */ /* 0x002fc6000000000b */
[----:B------:R-:W2:Y:S04]  /*84320*/  LDL.LU R55, [R1+0x29b0] ;  /* 0x0029b00001377983 */ /* 0x000ea80000300800 */
[----:B------:R-:W2:Y:S01]  /*84330*/  LDL.LU R11, [R1+0x29ac] ;  /* 0x0029ac00010b7983 */ /* 0x000ea20000300800 */
[----:B------:R-:W-:-:S03]  /*84340*/  PRMT R14, R54, 0x5210, R9 ;  /* 0x00005210360e7816 */ /* 0x000fc60000000009 */
[----:B------:R-:W2:Y:S01]  /*84350*/  LDL.LU R9, [R1+0x2998] ;  /* 0x0029980001097983 */ /* 0x000ea20000300800 */
[----:B------:R-:W-:Y:S02]  /*84360*/  PRMT R13, R53, 0x5210, R10 ;  /* 0x00005210350d7816 */ /* 0x000fe4000000000a */
[----:B------:R-:W-:Y:S01]  /*84370*/  PRMT R15, R57, 0x5210, R4 ;  /* 0x00005210390f7816 */ /* 0x000fe20000000004 */
[----:B------:R-:W-:Y:S01]  /*84380*/  NOP ;  /* 0x0000000000007918 */ /* 0x000fe20000000000 */
[----:B------:R-:W2:Y:S04]  /*84390*/  LDL.LU R4, [R1+0x2994] ;  /* 0x0029940001047983 */ /* 0x000ea80000300800 */
[----:B------:R-:W2:Y:S04]  /*843a0*/  LDL.LU R50, [R1+0x2a48] ;  /* 0x002a480001327983 */ /* 0x000ea80000300800 */
[----:B------:R-:W2:Y:S04]  /*843b0*/  LDL.LU R53, [R1+0x2a44] ;  /* 0x002a440001357983 */ /* 0x000ea80000300800 */
[----:B------:R-:W2:Y:S04]  /*843c0*/  LDL.LU R54, [R1+0x2a40] ;  /* 0x002a400001367983 */ /* 0x000ea80000300800 */
[----:B------:R-:W2:Y:S04]  /*843d0*/  LDL.LU R57, [R1+0xc48] ;  /* 0x000c480001397983 */ /* 0x000ea80000300800 */
[----:B0-----:R-:W-:Y:S04]  /*843e0*/  STL.64 [R1+0x2f0], R16 ;  /* 0x0002f01001007387 */ /* 0x001fe80000100a00 */
[----:B------:R3:W-:Y:S02]  /*843f0*/  STL.64 [R1+0x2f8], R18 ;  /* 0x0002f81201007387 */ /* 0x0007e40000100a00 */
[----:B---3--:R-:W-:-:S02]  /*84400*/  LOP3.LUT R18, R5, 0xffff, RZ, 0xc0, !PT ;  /* 0x0000ffff05127812 */ /* 0x008fc400078ec0ff */
[----:B----4-:R-:W-:Y:S02]  /*84410*/  LOP3.LUT R5, R51, 0xffff, RZ, 0xc0, !PT ;  /* 0x0000ffff33057812 */ /* 0x010fe400078ec0ff */
[----:B------:R-:W3:Y:S04]  /*84420*/  LDL.LU R51, [R1+0x2920] ;  /* 0x0029200001337983 */ /* 0x000ee80000300800 */
[----:B------:R0:W-:Y:S01]  /*84430*/  STSM.16.M88.4 [R56], R12 ;  /* 0x0000000c38007844 */ /* 0x0001e20000000200 */
[----:B------:R-:W-:-:S03]  /*84440*/  NOP ;  /* 0x0000000000007918 */ /* 0x000fc60000000000 */
[----:B------:R-:W1:Y:S01]  /*84450*/  LDS.128 R20, [R56] ;  /* 0x0000000038147984 */ /* 0x000e620000000c00 */
[----:B--2---:R-:W-:Y:S02]  /*84460*/  LOP3.LUT R59, R8, 0xffff, RZ, 0xc0, !PT ;  /* 0x0000ffff083b7812 */ /* 0x004fe400078ec0ff */
[----:B------:R-:W-:Y:S02]  /*84470*/  LOP3.LUT R17, R48, 0xffff, RZ, 0xc0, !PT ;  /* 0x0000ffff30117812 */ /* 0x000fe400078ec0ff */
[----:B------:R-:W2:Y:S01]  /*84480*/  LDL.LU R48, [R1+0x291c] ;  /* 0x00291c0001307983 */ /* 0x000ea20000300800 */
[----:B0-----:R-:W-:Y:S02]  /*84490*/  PRMT R12, R49, 0x4210, R59 ;  /* 0x00004210310c7816 */ /* 0x001fe4000000003b */
[----:B------:R-:W-:Y:S02]  /*844a0*/  PRMT R13, R52, 0x4210, R18 ;  /* 0x00004210340d7816 */ /* 0x000fe40000000012 */
[----:B------:R-:W-:-:S02]  /*844b0*/  PRMT R14, R6, 0x4210, R5 ;  /* 0x00004210060e7816 */ /* 0x000fc40000000005 */
[----:B------:R-:W-:Y:S01]  /*844c0*/  PRMT R15, R7, 0x4210, R17 ;  /* 0x00004210070f7816 */ /* 0x000fe20000000011 */
[----:B------:R-:W-:Y:S01]  /*844d0*/  NOP ;  /* 0x0000000000007918 */ /* 0x000fe20000000000 */
[----:B------:R-:W4:Y:S04]  /*844e0*/  LDL.LU R7, [R1+0x2904] ;  /* 0x0029040001077983 */ /* 0x000f280000300800 */
[----:B-1----:R-:W-:Y:S04]  /*844f0*/  STL.64 [R1+0x2e0], R20 ;  /* 0x0002e01401007387 */ /* 0x002fe80000100a00 */
[----:B------:R-:W-:Y:S04]  /*84500*/  STL.64 [R1+0x2e8], R22 ;  /* 0x0002e81601007387 */ /* 0x000fe80000100a00 */
[----:B------:R0:W-:Y:S01]  /*84510*/  STSM.16.M88.4 [R56], R12 ;  /* 0x0000000c38007844 */ /* 0x0001e20000000200 */
[----:B------:R-:W-:-:S03]  /*84520*/  NOP ;  /* 0x0000000000007918 */ /* 0x000fc60000000000 */
[----:B------:R-:W4:Y:S04]  /*84530*/  LDL.LU R6, [R1+0x2900] ;  /* 0x0029000001067983 */ /* 0x000f280000300800 */
[----:B------:R-:W4:Y:S04]  /*84540*/  LDL.LU R8, [R1+0x2a54] ;  /* 0x002a540001087983 */ /* 0x000f280000300800 */
[----:B------:R-:W4:Y:S04]  /*84550*/  LDL.LU R49, [R1+0x2a50] ;  /* 0x002a500001317983 */ /* 0x000f280000300800 */
[----:B------:R-:W1:Y:S04]  /*84560*/  LDS.128 R28, [R56] ;  /* 0x00000000381c7984 */ /* 0x000e680000000c00 */
[----:B------:R-:W4:Y:S01]  /*84570*/  LDL.LU R52, [R1+0x2a4c] ;  /* 0x002a4c0001347983 */ /* 0x000f220000300800 */
[----:B------:R-:W-:-:S03]  /*84580*/  LOP3.LUT R16, R55, 0xffff, RZ, 0xc0, !PT ;  /* 0x0000ffff37107812 */ /* 0x000fc600078ec0ff */
[----:B------:R-:W4:Y:S01]  /*84590*/  LDL.LU R55, [R1+0xc4c] ;  /* 0x000c4c0001377983 */ /* 0x000f220000300800 */
[----:B0-----:R-:W-:Y:S02]  /*845a0*/  LOP3.LUT R15, R11, 0xffff, RZ, 0xc0, !PT ;  /* 0x0000ffff0b0f7812 */ /* 0x001fe400078ec0ff */
[----:B------:R-:W-:Y:S02]  /*845b0*/  LOP3.LUT R14, R9, 0xffff, RZ, 0xc0, !PT ;  /* 0x0000ffff090e7812 */ /* 0x000fe400078ec0ff */
[----:B------:R-:W4:Y:S01]  /*845c0*/  LDL.LU R9, [R1+0x2888] ;  /* 0x0028880001097983 */ /* 0x000f220000300800 */
[----:B------:R-:W-:Y:S02]  /*845d0*/  LOP3.LUT R13, R4, 0xffff, RZ, 0xc0, !PT ;  /* 0x0000ffff040d7812 */ /* 0x000fe400078ec0ff */
[----:B------:R-:W-:Y:S02]  /*845e0*/  PRMT R25, R53, 0x4210, R15 ;  /* 0x0000421035197816 */ /* 0x000fe4000000000f */
[----:B------:R-:W4:Y:S01]  /*845f0*/  LDL.LU R53, [R1+0x2884] ;  /* 0x0028840001357983 */ /* 0x000f220000300800 */
[----:B------:R-:W-:-:S03]  /*84600*/  PRMT R26, R54, 0x4210, R14 ;  /* 0x00004210361a7816 */ /* 0x000fc6000000000e */
[----:B------:R-:W4:Y:S04]  /*84610*/  LDL.LU R54, [R1+0x285c] ;  /* 0x00285c0001367983 */ /* 0x000f280000300800 */
[----:B------:R-:W4:Y:S04]  /*84620*/  LDL.LU R4, [R1+0x2854] ;  /* 0x0028540001047983 */ /* 0x000f280000300800 */
[----:B------:R-:W4:Y:S01]  /*84630*/  LDL.LU R20, [R1+0x2a68] ;  /* 0x002a680001147983 */ /* 0x000f220000300800 */
[----:B------:R-:W-:-:S03]  /*84640*/  PRMT R27, R57, 0x4210, R13 ;  /* 0x00004210391b7816 */ /* 0x000fc6000000000d */
[----:B-1----:R-:W-:Y:S04]  /*84650*/  STL.64 [R1+0x240], R28 ;  /* 0x0002401c01007387 */ /* 0x002fe80000100a00 */
[----:B------:R-:W-:Y:S01]  /*84660*/  STL.64 [R1+0x248], R30 ;  /* 0x0002481e01007387 */ /* 0x000fe20000100a00 */
[----:B------:R-:W-:-:S03]  /*84670*/  NOP ;  /* 0x0000000000007918 */ /* 0x000fc60000000000 */
[----:B------:R-:W4:Y:S04]  /*84680*/  LDL.LU R21, [R1+0x2a64] ;  /* 0x002a640001157983 */ /* 0x000f280000300800 */
[----:B------:R-:W4:Y:S04]  /*84690*/  LDL.LU R23, [R1+0x2a60] ;  /* 0x002a600001177983 */ /* 0x000f280000300800 */
[----:B------:R-:W4:Y:S01]  /*846a0*/  LDL.LU R57, [R1+0x2a58] ;  /* 0x002a580001397983 */ /* 0x000f220000300800 */
[----:B------:R-:W-:-:S03]  /*846b0*/  PRMT R24, R50, 0x4210, R16 ;  /* 0x0000421032187816 */ /* 0x000fc60000000010 */
[----:B------:R-:W4:Y:S04]  /*846c0*/  LDL.LU R19, [R1+0xc14] ;  /* 0x000c140001137983 */ /* 0x000f280000300800 */
[----:B------:R-:W4:Y:S01]  /*846d0*/  LDL.LU R50, [R1+0xc18] ;  /* 0x000c180001327983 */ /* 0x000f220000300800 */
[----:B---3--:R-:W-:-:S03]  /*846e0*/  LOP3.LUT R12, R51, 0xffff, RZ, 0xc0, !PT ;  /* 0x0000ffff330c7812 */ /* 0x008fc600078ec0ff */
[----:B------:R-:W3:Y:S04]  /*846f0*/  LDL.LU R51, [R1+0xc1c] ;  /* 0x000c1c0001337983 */ /* 0x000ee80000300800 */
[----:B------:R0:W-:Y:S01]  /*84700*/  STSM.16.M88.4 [R56], R24 ;  /* 0x0000001838007844 */ /* 0x0001e20000000200 */
[----:B------:R-:W-:-:S03]  /*84710*/  NOP ;  /* 0x0000000000007918 */ /* 0x000fc60000000000 */
[----:B------:R-:W1:Y:S01]  /*84720*/  LDS.128 R28, [R56] ;  /* 0x00000000381c7984 */ /* 0x000e620000000c00 */
[----:B--2---:R-:W-:-:S03]  /*84730*/  LOP3.LUT R11, R48, 0xffff, RZ, 0xc0, !PT ;  /* 0x0000ffff300b7812 */ /* 0x004fc600078ec0ff */
[----:B------:R-:W2:Y:S01]  /*84740*/  LDL.LU R48, [R1+0xc20] ;  /* 0x000c200001307983 */ /* 0x000ea20000300800 */
[----:B----4-:R-:W-:Y:S02]  /*84750*/  LOP3.LUT R7, R7, 0xffff, RZ, 0xc0, !PT ;  /* 0x0000ffff07077812 */ /* 0x010fe400078ec0ff */
[----:B------:R-:W-:Y:S02]  /*84760*/  LOP3.LUT R6, R6, 0xffff, RZ, 0xc0, !PT ;  /* 0x0000ffff06067812 */ /* 0x000fe400078ec0ff */
[----:B0-----:R-:W-:Y:S02]  /*84770*/  PRMT R24, R8, 0x4210, R12 ;  /* 0x0000421008187816 */ /* 0x001fe4000000000c */
[----:B------:R-:W-:Y:S02]  /*84780*/  PRMT R25, R49, 0x4210, R11 ;  /* 0x0000421031197816 */ /* 0x000fe4000000000b */
[----:B------:R-:W4:Y:S01]  /*84790*/  LDL.LU R49, [R1+0xc24] ;  /* 0x000c240001317983 */ /* 0x000f220000300800 */
[----:B------:R-:W-:-:S03]  /*847a0*/  PRMT R26, R52, 0x4210, R7 ;  /* 0x00004210341a7816 */ /* 0x000fc60000000007 */
[----:B------:R-:W4:Y:S01]  /*847b0*/  LDL.LU R52, [R1+0xc28] ;  /* 0x000c280001347983 */ /* 0x000f220000300800 */
[----:B------:R-:W-:Y:S01]  /*847c0*/  PRMT R27, R55, 0x4210, R6 ;  /* 0x00004210371b7816 */ /* 0x000fe20000000006 */
[----:B------:R-:W-:-:S04]  /*847d0*/  NOP ;  /* 0x0000000000007918 */ /* 0x000fc80000000000 */
[----:B------:R-:W-:Y:S01]  /*847e0*/  STSM.16.M88.4 [R56], R24 ;  /* 0x0000001838007844 */ /* 0x000fe20000000200 */
[----:B------:R-:W-:-:S03]  /*847f0*/  NOP ;  /* 0x0000000000007918 */ /* 0x000fc60000000000 */
[----:B------:R-:W0:Y:S01]  /*84800*/  LDS.128 R24, [R56] ;  /* 0x0000000038187984 */ /* 0x000e220000000c00 */
[----:B------:R-:W-:-:S03]  /*84810*/  LOP3.LUT R10, R9, 0xffff, RZ, 0xc0, !PT ;  /* 0x0000ffff090a7812 */ /* 0x000fc600078ec0ff */
[----:B------:R-:W4:Y:S04]  /*84820*/  LDL.LU R55, [R1+0xc2c] ;  /* 0x000c2c0001377983 */ /* 0x000f280000300800 */
[----:B-1----:R-:W-:Y:S04]  /*84830*/  STL.64 [R1+0x230], R28 ;  /* 0x0002301c01007387 */ /* 0x002fe80000100a00 */
[----:B------:R1:W-:Y:S01]  /*84840*/  STL.64 [R1+0x238], R30 ;  /* 0x0002381e01007387 */ /* 0x0003e20000100a00 */
[----:B------:R-:W-:-:S03]  /*84850*/  LOP3.LUT R9, R53, 0xffff, RZ, 0xc0, !PT ;  /* 0x0000ffff35097812 */ /* 0x000fc600078ec0ff */
[----:B-1----:R-:W4:Y:S01]  /*84860*/  LDL.LU.64 R30, [R1+0x2c30] ;  /* 0x002c3000011e7983 */ /* 0x002f220000300a00 */
[----:B------:R-:W-:-:S03]  /*84870*/  LOP3.LUT R8, R54, 0xffff, RZ, 0xc0, !PT ;  /* 0x0000ffff36087812 */ /* 0x000fc600078ec0ff */
[----:B------:R-:W4:Y:S01]  /*84880*/  LDL.LU.64 R28, [R1+0x2c28] ;  /* 0x002c2800011c7983 */ /* 0x000f220000300a00 */
[----:B------:R-:W-:-:S03]  /*84890*/  LOP3.LUT R4, R4, 0xffff, RZ, 0xc0, !PT ;  /* 0x0000ffff04047812 */ /* 0x000fc600078ec0ff */
[----:B------:R-:W4:Y:S01]  /*848a0*/  LDL.LU R53, [R1+0xc30] ;  /* 0x000c300001357983 */ /* 0x000f220000300800 */
[----:B------:R-:W-:-:S03]  /*848b0*/  PRMT R20, R20, 0x4210, R10 ;  /* 0x0000421014147816 */ /* 0x000fc6000000000a */
[----:B------:R-:W4:Y:S01]  /*848c0*/  LDL.LU R54, [R1+0xc34] ;  /* 0x000c340001367983 */ /* 0x000f220000300800 */
[----:B------:R-:W-:Y:S02]  /*848d0*/  PRMT R21, R21, 0x4210, R9 ;  /* 0x0000421015157816 */ /* 0x000fe40000000009 */
[----:B------:R-:W-:Y:S02]  /*848e0*/  PRMT R22, R23, 0x4210, R8 ;  /* 0x0000421017167816 */ /* 0x000fe40000000008 */
[----:B------:R-:W-:Y:S01]  /*848f0*/  PRMT R23, R57, 0x4210, R4 ;  /* 0x0000421039177816 */ /* 0x000fe20000000004 */
[----:B------:R-:W-:Y:S01]  /*84900*/  NOP ;  /* 0x0000000000007918 */ /* 0x000fe20000000000 */
[----:B------:R-:W4:Y:S04]  /*84910*/  LDL.LU R57, [R1+0xc3c] ;  /* 0x000c3c0001397983 */ /* 0x000f280000300800 */
[----:B0-----:R-:W-:Y:S04]  /*84920*/  STL.64 [R1+0x220], R24 ;  /* 0x0002201801007387 */ /* 0x001fe80000100a00 */
[----:B------:R0:W-:Y:S04]  /*84930*/  STSM.16.M88.4 [R56], R20 ;  /* 0x0000001438007844 */ /* 0x0001e80000000200 */
[----:B------:R-:W-:Y:S01]  /*84940*/  STL.64 [R1+0x228], R26 ;  /* 0x0002281a01007387 */ /* 0x000fe20000100a00 */
[----:B------:R-:W-:-:S03]  /*84950*/  NOP ;  /* 0x0000000000007918 */ /* 0x000fc60000000000 */
[----:B------:R-:W1:Y:S01]  /*84960*/  LDS.128 R24, [R56] ;  /* 0x0000000038187984 */ /* 0x000e620000000c00 */
[----:B0-----:R-:W-:Y:S02]  /*84970*/  PRMT R20, R19, 0x5210, R59 ;  /* 0x0000521013147816 */ /* 0x001fe4000000003b */
[----:B------:R-:W-:Y:S02]  /*84980*/  PRMT R19, R60, 0x5210, R13 ;  /* 0x000052103c137816 */ /* 0x000fe4000000000d */
[----:B---3--:R-:W-:Y:S02]  /*84990*/  PRMT R22, R51, 0x5210, R5 ;  /* 0x0000521033167816 */ /* 0x008fe40000000005 */
[----:B------:R-:W3:Y:S04]  /*849a0*/  LDL R5, [R1+0x14cc] ;  /* 0x0014cc0001057983 */ /* 0x000ee80000100800 */
[----:B-1----:R-:W-:Y:S04]  /*849b0*/  STL.64 [R1+0x200], R24 ;  /* 0x0002001801007387 */ /* 0x002fe80000100a00 */
[----:B------:R-:W-:Y:S04]  /*849c0*/  STL.64 [R1+0x208], R26 ;  /* 0x0002081a01007387 */ /* 0x000fe80000100a00 */
[----:B------:R-:W3:Y:S01]  /*849d0*/  LDL.LU R60, [R1+0x2c24] ;  /* 0x002c2400013c7983 */ /* 0x000ee20000300800 */
[----:B------:R-:W-:-:S02]  /*849e0*/  PRMT R21, R50, 0x5210, R18 ;  /* 0x0000521032157816 */ /* 0x000fc40000000012 */
[----:B--2---:R-:W-:Y:S01]  /*849f0*/  PRMT R23, R48, 0x5210, R17 ;  /* 0x0000521030177816 */ /* 0x004fe20000000011 */
[----:B------:R-:W-:-:S04]  /*84a00*/  NOP ;  /* 0x0000000000007918 */ /* 0x000fc80000000000 */
[----:B------:R-:W-:Y:S01]  /*84a10*/  STSM.16.M88.4 [R56], R20 ;  /* 0x0000001438007844 */ /* 0x000fe20000000200 */
[----:B------:R-:W-:-:S03]  /*84a20*/  NOP ;  /* 0x0000000000007918 */ /* 0x000fc60000000000 */
[----:B------:R-:W0:Y:S01]  /*84a30*/  LDS.128 R20, [R56] ;  /* 0x0000000038147984 */ /* 0x000e220000000c00 */
[----:B----4-:R-:W-:Y:S02]  /*84a40*/  PRMT R16, R49, 0x5210, R16 ;  /* 0x0000521031107816 */ /* 0x010fe40000000010 */
[----:B------:R-:W-:Y:S02]  /*84a50*/  PRMT R18, R55, 0x5210, R14 ;  /* 0x0000521037127816 */ /* 0x000fe4000000000e */
[----:B------:R-:W2:Y:S04]  /*84a60*/  LDL R55, [R1+0x1800] ;  /* 0x0018000001377983 */ /* 0x000ea80000100800 */
[----:B0-----:R-:W-:Y:S04]  /*84a70*/  STL.64 [R1+0x1f0], R20 ;  /* 0x0001f01401007387 */ /* 0x001fe80000100a00 */
[----:B------:R-:W-:Y:S01]  /*84a80*/  STL.64 [R1+0x1f8], R22 ;  /* 0x0001f81601007387 */ /* 0x000fe20000100a00 */
[----:B------:R-:W-:Y:S01]  /*84a90*/  PRMT R17, R52, 0x5210, R15 ;  /* 0x0000521034117816 */ /* 0x000fe2000000000f */
[----:B------:R-:W-:-:S02]  /*84aa0*/  NOP ;  /* 0x0000000000007918 */ /* 0x000fc40000000000 */
[----:B------:R-:W4:Y:S01]  /*84ab0*/  LDL.LU.64 R48, [R1+0x1ac0] ;  /* 0x001ac00001307983 */ /* 0x000f220000300a00 */
[----:B------:R-:W-:Y:S02]  /*84ac0*/  PRMT R15, R61, 0x5210, R6 ;  /* 0x000052103d0f7816 */ /* 0x000fe40000000006 */
[----:B---3--:R-:W-:Y:S02]  /*84ad0*/  PRMT R14, R60, 0x5210, R7 ;  /* 0x000052103c0e7816 */ /* 0x008fe40000000007 */
[----:B------:R-:W3:Y:S04]  /*84ae0*/  LDL.LU R60, [R1+0x2c20] ;  /* 0x002c2000013c7983 */ /* 0x000ee80000300800 */
[----:B------:R-:W2:Y:S04]  /*84af0*/  LDL.LU R61, [R1+0x2c1c] ;  /* 0x002c1c00013d7983 */ /* 0x000ea80000300800 */
[----:B------:R-:W-:Y:S01]  /*84b00*/  STSM.16.M88.4 [R56], R16 ;  /* 0x0000001038007844 */ /* 0x000fe20000000200 */
[----:B------:R-:W-:-:S03]  /*84b10*/  NOP ;  /* 0x0000000000007918 */ /* 0x000fc60000000000 */
[----:B------:R-:W0:Y:S01]  /*84b20*/  LDS.128 R16, [R56] ;  /* 0x0000000038107984 */ /* 0x000e220000000c00 */
[----:B------:R-:W-:Y:S02]  /*84b30*/  PRMT R12, R53, 0x5210, R12 ;  /* 0x00005210350c7816 */ /* 0x000fe4000000000c */
[----:B------:R-:W-:Y:S01]  /*84b40*/  PRMT R13, R54, 0x5210, R11 ;  /* 0x00005210360d7816 */ /* 0x000fe2000000000b */
[----:B------:R-:W-:-:S04]  /*84b50*/  NOP ;  /* 0x0000000000007918 */ /* 0x000fc80000000000 */
[----:B------:R1:W-:Y:S01]  /*84b60*/  STSM.16.M88.4 [R56], R12 ;  /* 0x0000000c38007844 */ /* 0x0003e20000000200 */
[----:B------:R-:W-:-:S03]  /*84b70*/  NOP ;  /* 0x0000000000007918 */ /* 0x000fc60000000000 */
[----:B------:R-:W3:Y:S04]  /*84b80*/  LDS.128 R20, [R56] ;  /* 0x0000000038147984 */ /* 0x000ee80000000c00 */
[----:B0-----:R0:W-:Y:S04]  /*84b90*/  STL.64 [R1+0x1e0], R16 ;  /* 0x0001e01001007387 */ /* 0x0011e80000100a00 */
[----:B------:R0:W-:Y:S04]  /*84ba0*/  STL.64 [R1+0x1e8], R18 ;  /* 0x0001e81201007387 */ /* 0x0001e80000100a00 */
[----:B------:R-:W4:Y:S04]  /*84bb0*/  LDL.LU.64 R6, [R1+0x1ab8] ;  /* 0x001ab80001067983 */ /* 0x000f280000300a00 */
[----:B-1----:R-:W4:Y:S01]  /*84bc0*/  LDL R14, [R1+0x17fc] ;  /* 0x0017fc00010e7983 */ /* 0x002f220000100800 */
[----:B0-----:R-:W-:-:S02]  /*84bd0*/  PRMT R16, R57, 0x5210, R10 ;  /* 0x0000521039107816 */ /* 0x001fc4000000000a */
[----:B------:R-:W-:Y:S02]  /*84be0*/  PRMT R19, R3, 0x5210, R4 ;  /* 0x0000521003137816 */ /* 0x000fe40000000004 */
[----:B------:R-:W-:Y:S01]  /*84bf0*/  ISETP.LT.AND P5, PT, R5, UR25, !P5 ;  /* 0x0000001905007c0c */ /* 0x000fe2000efa1270 */
[----:B------:R-:W-:Y:S01]  /*84c00*/  NOP ;  /* 0x0000000000007918 */ /* 0x000fe20000000000 */
[----:B---3--:R-:W-:Y:S02]  /*84c10*/  PRMT R17, R60, 0x5210, R9 ;  /* 0x000052103c117816 */ /* 0x008fe40000000009 */
[----:B------:R-:W3:Y:S04]  /*84c20*/  LDL.LU R60, [R1+0x2c18] ;  /* 0x002c1800013c7983 */ /* 0x000ee80000300800 */
[----:B------:R-:W4:Y:S04]  /*84c30*/  LDL R53, [R1+0x17f8] ;  /* 0x0017f80001357983 */ /* 0x000f280000100800 */
[----:B------:R-:W4:Y:S04]  /*84c40*/  LDL.LU.64 R10, [R1+0x1ab0] ;  /* 0x001ab000010a7983 */ /* 0x000f280000300a00 */
[----:B------:R-:W4:Y:S04]  /*84c50*/  LDL R15, [R1+0x17f4] ;  /* 0x0017f400010f7983 */ /* 0x000f280000100800 */
[----:B------:R-:W-:Y:S04]  /*84c60*/  STL.64 [R1+0x210], R20 ;  /* 0x0002101401007387 */ /* 0x000fe80000100a00 */
[----:B------:R-:W-:Y:S04]  /*84c70*/  STL [R1+0x218], R22 ;  /* 0x0002181601007387 */ /* 0x000fe80000100800 */
[----:B------:R-:W4:Y:S01]  /*84c80*/  LDL.LU.64 R50, [R1+0x1aa8] ;  /* 0x001aa80001327983 */ /* 0x000f220000300a00 */
[----:B--2---:R-:W-:Y:S01]  /*84c90*/  PRMT R18, R61, 0x5210, R8 ;  /* 0x000052103d127816 */ /* 0x004fe20000000008 */
[----:B------:R-:W-:-:S02]  /*84ca0*/  IMAD.MOV.U32 R61, RZ, RZ, R23 ;  /* 0x000000ffff3d7224 */ /* 0x000fc400078e0017 */
[----:B------:R-:W2:Y:S04]  /*84cb0*/  LDL.LU R57, [R1+0x1c0] ;  /* 0x0001c00001397983 */ /* 0x000ea80000300800 */
[----:B------:R-:W2:Y:S04]  /*84cc0*/  LDL R3, [R1+0x17f0] ;  /* 0x0017f00001037983 */ /* 0x000ea80000100800 */
[----:B------:R-:W-:Y:S04]  /*84cd0*/  STL [R1+0x2b08], R61 ;  /* 0x002b083d01007387 */ /* 0x000fe80000100800 */
[----:B------:R-:W2:Y:S04]  /*84ce0*/  LDL.LU.64 R8, [R1+0x1aa0] ;  /* 0x001aa00001087983 */ /* 0x000ea80000300a00 */
[----:B------:R-:W-:Y:S01]  /*84cf0*/  STSM.16.M88.4 [R56], R16 ;  /* 0x0000001038007844 */ /* 0x000fe20000000200 */
[----:B------:R-:W-:Y:S01]  /*84d00*/  NOP ;  /* 0x0000000000007918 */ /* 0x000fe20000000000 */
[----:B---3--:R-:W-:-:S05]  /*84d10*/  PRMT R59, R60, 0x7770, RZ ;  /* 0x000077703c3b7816 */ /* 0x008fca00000000ff */
[----:B----4-:R0:W-:Y:S01]  /*84d20*/  @P5 STG.E.U8 desc[UR32][R48.64], R59 ;  /* 0x0000003b30005986 */ /* 0x0101e2000c101120 */
[----:B------:R-:W-:-:S04]  /*84d30*/  ISETP.GE.AND P5, PT, R5, UR35, PT ;  /* 0x0000002305007c0c */ /* 0x000fc8000bfa6270 */
[----:B------:R-:W-:Y:S01]  /*84d40*/  ISETP.LT.AND P6, PT, R55, UR10, !P5 ;  /* 0x0000000a37007c0c */ /* 0x000fe2000efc1270 */
[----:B0-----:R-:W3:Y:S04]  /*84d50*/  LDL.LU.64 R48, [R1+0x1a98] ;  /* 0x001a980001307983 */ /* 0x001ee80000300a00 */
[----:B------:R-:W4:Y:S01]  /*84d60*/  LDL R26, [R1+0x17ec] ;  /* 0x0017ec00011a7983 */ /* 0x000f220000100800 */
[----:B------:R-:W-:-:S03]  /*84d70*/  PRMT R59, R60, 0x7771, RZ ;  /* 0x000077713c3b7816 */ /* 0x000fc600000000ff */
[----:B------:R-:W4:Y:S04]  /*84d80*/  LDL R18, [R1+0x17e8] ;  /* 0x0017e80001127983 */ /* 0x000f280000100800 */
[----:B------:R0:W-:Y:S04]  /*84d90*/  @P6 STG.E.U8 desc[UR32][R6.64], R59 ;  /* 0x0000003b06006986 */ /* 0x0001e8000c101120 */
[----:B0-----:R-:W4:Y:S01]  /*84da0*/  LDL.LU.64 R6, [R1+0x1a90] ;  /* 0x001a900001067983 */ /* 0x001f220000300a00 */
[----:B------:R-:W-:Y:S02]  /*84db0*/  ISETP.LT.AND P6, PT, R14, UR12, !P5 ;  /* 0x0000000c0e007c0c */ /* 0x000fe4000efc1270 */
[----:B------:R-:W-:Y:S01]  /*84dc0*/  PRMT R59, R60, 0x7772, RZ ;  /* 0x000077723c3b7816 */ /* 0x000fe200000000ff */
[----:B------:R-:W4:Y:S04]  /*84dd0*/  LDL R19, [R1+0x17e4] ;  /* 0x0017e40001137983 */ /* 0x000f280000100800 */
[----:B------:R-:W4:Y:S04]  /*84de0*/  LDL.LU R61, [R1+0x17e0] ;  /* 0x0017e000013d7983 */ /* 0x000f280000300800 */
[----:B------:R-:W4:Y:S04]  /*84df0*/  LDL.LU.64 R22, [R1+0x1a88] ;  /* 0x001a880001167983 */ /* 0x000f280000300a00 */
[----:B------:R0:W-:Y:S01]  /*84e00*/  @P6 STG.E.U8 desc[UR32][R10.64], R59 ;  /* 0x0000003b0a006986 */ /* 0x0001e2000c101120 */
[----:B------:R-:W-:-:S03]  /*84e10*/  ISETP.LT.AND P6, PT, R53, UR14, !P5 ;  /* 0x0000000e35007c0c */ /* 0x000fc6000efc1270 */
[----:B------:R-:W4:Y:S01]  /*84e20*/  LDL.LU R52, [R1+0x1b0] ;  /* 0x0001b00001347983 */ /* 0x000f220000300800 */
[----:B0-----:R-:W-:-:S09]  /*84e30*/  PRMT R59, R60, 0x7773, RZ ;  /* 0x000077733c3b7816 */ /* 0x001fd200000000ff */
[----:B------:R0:W-:Y:S04]  /*84e40*/  @P6 STG.E.U8 desc[UR32][R50.64], R59 ;  /* 0x0000003b32006986 */ /* 0x0001e8000c101120 */
[----:B0-----:R-:W4:Y:S04]  /*84e50*/  LDL.LU.64 R50, [R1+0x1a80] ;  /* 0x001a800001327983 */ /* 0x001f280000300a00 */
[----:B------:R-:W4:Y:S04]  /*84e60*/  LDL R16, [R1+0x17dc] ;  /* 0x0017dc0001107983 */ /* 0x000f280000100800 */
[----:B------:R-:W4:Y:S01]  /*84e70*/  LDL.LU.64 R20, [R1+0x1a78] ;  /* 0x001a780001147983 */ /* 0x000f220000300a00 */
[----:B------:R-:W-:-:S02]  /*84e80*/  ISETP.LT.AND P6, PT, R15, UR16, !P5 ;  /* 0x000000100f007c0c */ /* 0x000fc4000efc1270 */
[----:B--2---:R-:W-:-:S11]  /*84e90*/  PRMT R59, R57, 0x7770, RZ ;  /* 0x00007770393b7816 */ /* 0x004fd600000000ff */
[----:B------:R0:W-:Y:S04]  /*84ea0*/  @P6 STG.E.U8 desc[UR32][R8.64], R59 ;  /* 0x0000003b08006986 */ /* 0x0001e8000c101120 */
[----:B0-----:R-:W2:Y:S04]  /*84eb0*/  LDL R8, [R1+0x17d8] ;  /* 0x0017d80001087983 */ /* 0x001ea80000100800 */
[----:B------:R-:W2:Y:S04]  /*84ec0*/  LDL.LU.64 R12, [R1+0x1a70] ;  /* 0x001a7000010c7983 */ /* 0x000ea80000300a00 */
[----:B------:R-:W2:Y:S01]  /*84ed0*/  LDL.LU.64 R10, [R1+0x1a68] ;  /* 0x001a6800010a7983 */ /* 0x000ea20000300a00 */
[----:B------:R-:W-:-:S02]  /*84ee0*/  ISETP.LT.AND P6, PT, R3, UR18, !P5 ;  /* 0x0000001203007c0c */ /* 0x000fc4000efc1270 */
[----:B------:R-:W-:Y:S01]  /*84ef0*/  PRMT R59, R57, 0x7771, RZ ;  /* 0x00007771393b7816 */ /* 0x000fe200000000ff */
[----:B------:R-:W2:Y:S04]  /*84f00*/  LDL.LU R56, [R1+0x1a0] ;  /* 0x0001a00001387983 */ /* 0x000ea80000300800 */
[----:B------:R-:W2:Y:S06]  /*84f10*/  LDL R9, [R1+0x17d4] ;  /* 0x0017d40001097983 */ /* 0x000eac0000100800 */
[----:B---3--:R0:W-:Y:S01]  /*84f20*/  @P6 STG.E.U8 desc[UR32][R48.64], R59 ;  /* 0x0000003b30006986 */ /* 0x0081e2000c101120 */
[----:B----4-:R-:W-:-:S02]  /*84f30*/  ISETP.LT.AND P6, PT, R26, UR20, !P5 ;  /* 0x000000141a007c0c */ /* 0x010fc4000efc1270 */
[----:B0-----:R-:W-:Y:S01]  /*84f40*/  PRMT R59, R57, 0x7772, RZ ;  /* 0x00007772393b7816 */ /* 0x001fe200000000ff */
[----:B------:R-:W3:Y:S10]  /*84f50*/  LDL R48, [R1+0x17d0] ;  /* 0x0017d00001307983 */ /* 0x000ef40000100800 */
[----:B------:R0:W-:Y:S04]  /*84f60*/  @P6 STG.E.U8 desc[UR32][R6.64], R59 ;  /* 0x0000003b06006986 */ /* 0x0001e8000c101120 */
[----:B0-----:R-:W4:Y:S01]  /*84f70*/  LDL.LU.64 R6, [R1+0x1a60] ;  /* 0x001a600001067983 */ /* 0x001f220000300a00 */
[----:B------:R-:W-:-:S02]  /*84f80*/  ISETP.LT.AND P6, PT, R18, UR22, !P5 ;  /* 0x0000001612007c0c */ /* 0x000fc4000efc1270 */
[----:B------:R-:W-:Y:S01]  /*84f90*/  PRMT R59, R57, 0x7773, RZ ;  /* 0x00007773393b7816 */ /* 0x000fe200000000ff */
[----:B------:R-:W3:Y:S10]  /*84fa0*/  LDL.LU R60, [R1+0x17cc] ;  /* 0x0017cc00013c7983 */ /* 0x000ef40000300800 */
[----:B------:R0:W-:Y:S01]  /*84fb0*/  @P6 STG.E.U8 desc[UR32][R22.64], R59 ;  /* 0x0000003b16006986 */ /* 0x0001e2000c101120 */
[----:B------:R-:W-:-:S03]  /*84fc0*/  ISETP.LT.AND P6, PT, R19, UR8, !P5 ;  /* 0x0000000813007c0c */ /* 0x000fc6000efc1270 */
[----:B0-----:R-:W3:Y:S01]  /*84fd0*/  LDL.LU.64 R22, [R1+0x1a58] ;  /* 0x001a580001167983 */ /* 0x001ee20000300a00 */
[----:B------:R-:W-:-:S03]  /*84fe0*/  PRMT R59, R52, 0x7770, RZ ;  /* 0x00007770343b7816 */ /* 0x000fc600000000ff */
[----:B------:R-:W3:Y:S06]  /*84ff0*/  LDL R49, [R1+0x17c8] ;  /* 0x0017c80001317983 */ /* 0x000eec0000100800 */
[----:B------:R0:W-:Y:S01]  /*85000*/  @P6 STG.E.U8 desc[UR32][R50.64], R59 ;  /* 0x0000003b32006986 */ /* 0x0001e2000c101120 */
[----:B------:R-:W-:Y:S01]  /*85010*/  ISETP.LT.AND P6, PT, R61, UR6, !P5 ;  /* 0x000000063d007c0c */ /* 0x000fe2000efc1270 */
[----:B------:R-:W-:Y:S02]  /*85020*/  ULDC UR6, c[0x0][0x228] ;  /* 0x00008a0000067ab9 */ /* 0x000fe40000000800 */
[----:B0-----:R-:W3:Y:S01]  /*85030*/  LDL.LU.64 R50, [R1+0x1a50] ;  /* 0x001a500001327983 */ /* 0x001ee20000300a00 */
[----:B------:R-:W-:-:S03]  /*85040*/  PRMT R59, R52, 0x7771, RZ ;  /* 0x00007771343b7816 */ /* 0x000fc600000000ff */
[----:B------:R-:W3:Y:S06]  /*85050*/  LDL R54, [R1+0x17c0] ;  /* 0x0017c00001367983 */ /* 0x000eec0000100800 */
[----:B------:R0:W-:Y:S04]  /*85060*/  @P6 STG.E.U8 desc[UR32][R20.64], R59 ;  /* 0x0000003b14006986 */ /* 0x0001e8000c101120 */
[----:B0-----:R-:W3:Y:S01]  /*85070*/  LDL.LU.64 R20, [R1+0x1558] ;  /* 0x0015580001147983 */ /* 0x001ee20000300a00 */
[----:B------:R-:W-:Y:S01]  /*85080*/  ISETP.LT.AND P6, PT, R16, UR4, !P5 ;  /* 0x0000000410007c0c */ /* 0x000fe2000efc1270 */
[----:B------:R-:W-:Y:S01]  /*85090*/  ULDC UR4, c[0x0][0x228] ;  /* 0x00008a0000047ab9 */ /* 0x000fe20000000800 */
[----:B------:R-:W-:Y:S01]  /*850a0*/  PRMT R59, R52, 0x7772, RZ ;  /* 0x00007772343b7816 */ /* 0x000fe200000000ff */
[----:B------:R-:W3:Y:S10]  /*850b0*/  LDL.LU R57, [R1+0x190] ;  /* 0x0001900001397983 */ /* 0x000ef40000300800 */
[----:B--2---:R0:W-:Y:S01]  /*850c0*/  @P6 STG.E.U8 desc[UR32][R12.64], R59 ;  /* 0x0000003b0c006986 */ /* 0x0041e2000c101120 */
[----:B------:R-:W-:-:S03]  /*850d0*/  ISETP.LT.AND P6, PT, R8, UR26, !P5 ;  /* 0x0000001a08007c0c */ /* 0x000fc6000efc1270 */
[----:B0-----:R-:W2:Y:S01]  /*850e0*/  LDL.LU.64 R12, [R1+0x1a48] ;  /* 0x001a4800010c7983 */ /* 0x001ea20000300a00 */
[----:B------:R-:W-:-:S09]  /*850f0*/  PRMT R59, R52, 0x7773, RZ ;  /* 0x00007773343b7816 */ /* 0x000fd200000000ff */
[----:B------:R0:W-:Y:S04]  /*85100*/  @P6 STG.E.U8 desc[UR32][R10.64], R59 ;  /* 0x0000003b0a006986 */ /* 0x0001e8000c101120 */
[----:B0-----:R-:W2:Y:S01]  /*85110*/  LDL.LU.64 R10, [R1+0x1a40] ;  /* 0x001a4000010a7983 */ /* 0x001ea20000300a00 */
[----:B------:R-:W-:Y:S02]  /*85120*/  ISETP.LT.AND P6, PT, R9, UR28, !P5 ;  /* 0x0000001c09007c0c */ /* 0x000fe4000efc1270 */
[----:B------:R-:W-:-:S11]  /*85130*/  PRMT R59, R56, 0x7770, RZ ;  /* 0x00007770383b7816 */ /* 0x000fd600000000ff */
[----:B----4-:R0:W-:Y:S04]  /*85140*/  @P6 STG.E.U8 desc[UR32][R6.64], R59 ;  /* 0x0000003b06006986 */ /* 0x0101e8000c101120 */
[----:B0-----:R-:W4:Y:S01]  /*85150*/  LDL.LU.64 R6, [R1+0x1a38] ;  /* 0x001a380001067983 */ /* 0x001f220000300a00 */
[----:B---3--:R-:W-:Y:S01]  /*85160*/  ISETP.LT.AND P6, PT, R48, UR4, !P5 ;  /* 0x0000000430007c0c */ /* 0x008fe2000efc1270 */
[----:B------:R-:W-:Y:S01]  /*85170*/  ULDC UR4, c[0x0][0x228] ;  /* 0x00008a0000047ab9 */ /* 0x000fe20000000800 */
[----:B------:R-:W-:-:S11]  /*85180*/  PRMT R59, R56, 0x7771, RZ ;  /* 0x00007771383b7816 */ /* 0x000fd600000000ff */
[----:B------:R0:W-:Y:S01]  /*85190*/  @P6 STG.E.U8 desc[UR32][R22.64], R59 ;  /* 0x0000003b16006986 */ /* 0x0001e2000c101120 */
[----:B------:R-:W-:Y:S01]  /*851a0*/  ISETP.LT.AND P6, PT, R60, UR4, !P5 ;  /* 0x000000043c007c0c */ /* 0x000fe2000efc1270 */
[----:B------:R-:W-:Y:S02]  /*851b0*/  ULDC UR4, c[0x0][0x228] ;  /* 0x00008a0000047ab9 */ /* 0x000fe40000000800 */
[----:B0-----:R-:W3:Y:S01]  /*851c0*/  LDL.LU.64 R22, [R1+0x1a30] ;  /* 0x001a300001167983 */ /* 0x001ee20000300a00 */
[----:B------:R-:W-:-:S03]  /*851d0*/  PRMT R59, R56, 0x7772, RZ ;  /* 0x00007772383b7816 */ /* 0x000fc600000000ff */
[----:B------:R-:W3:Y:S01]  /*851e0*/  LDL.LU R52, [R1+0x180] ;  /* 0x0001800001347983 */ /* 0x000ee20000300800 */
[----:B------:R-:W-:Y:S01]  /*851f0*/  ISETP.LT.AND P5, PT, R49, UR4, !P5 ;  /* 0x0000000431007c0c */ /* 0x000fe2000efa1270 */
[----:B------:R-:W-:-:S04]  /*85200*/  ULDC UR4, c[0x0][0x228] ;  /* 0x00008a0000047ab9 */ /* 0x000fc80000000800 */
[----:B------:R0:W-:Y:S04]  /*85210*/  @P6 STG.E.U8 desc[UR32][R50.64], R59 ;  /* 0x0000003b32006986 */ /* 0x0001e8000c101120 */
[----:B0-----:R-:W3:Y:S01]  /*85220*/  LDL.LU.64 R50, [R1+0x1a28] ;  /* 0x001a280001327983 */ /* 0x001ee20000300a00 */
[----:B------:R-:W-:-:S05]  /*85230*/  PRMT R59, R56, 0x7773, RZ ;  /* 0x00007773383b7816 */ /* 0x000fca00000000ff */
[----:B------:R0:W-:Y:S04]  /*85240*/  @P5 STG.E.U8 desc[UR32][R20.64], R59 ;  /* 0x0000003b14005986 */ /* 0x0001e8000c101120 */
[----:B0-----:R-:W3:Y:S01]  /*85250*/  LDL.LU.64 R20, [R1+0x1a20] ;  /* 0x001a200001147983 */ /* 0x001ee20000300a00 */
[----:B------:R-:W-:-:S05]  /*85260*/  VIADD R59, R5, 0x1 ;  /* 0x00000001053b7836 */ /* 0x000fca0000000000 */
[----:B------:R-:W-:-:S04]  /*85270*/  ISETP.GE.AND P5, PT, R59, UR31, PT ;  /* 0x0000001f3b007c0c */ /* 0x000fc8000bfa6270 */
[----:B------:R-:W-:Y:S01]  /*85280*/  ISETP.LT.AND P6, PT, R54, UR4, !P5 ;  /* 0x0000000436007c0c */ /* 0x000fe2000efc1270 */
[----:B------:R-:W-:Y:S01]  /*85290*/  ULDC UR4, c[0x0][0x228] ;  /* 0x00008a0000047ab9 */ /* 0x000fe20000000800 */
[C---:B------:R-:W-:Y:S02]  /*852a0*/  PRMT R4, R57.reuse, 0x7770, RZ ;  /* 0x0000777039047816 */ /* 0x040fe400000000ff */
[----:B------:R-:W-:-:S09]  /*852b0*/  PRMT R59, R57, 0x7771, RZ ;  /* 0x00007771393b7816 */ /* 0x000fd200000000ff */
[----:B--2---:R0:W-:Y:S01]  /*852c0*/  @P6 STG.E.U8 desc[UR32][R12.64], R4 ;  /* 0x000000040c006986 */ /* 0x0041e2000c101120 */
[----:B------:R-:W-:Y:S01]  /*852d0*/  ISETP.LT.AND P6, PT, R55, UR4, !P5 ;  /* 0x0000000437007c0c */ /* 0x000fe2000efc1270 */
[----:B------:R-:W-:Y:S02]  /*852e0*/  ULDC UR4, c[0x0][0x228] ;  /* 0x00008a0000047ab9 */ /* 0x000fe40000000800 */
[----:B0-----:R-:W2:Y:S10]  /*852f0*/  LDL.LU.64 R12, [R1+0x1a18] ;  /* 0x001a1800010c7983 */ /* 0x001eb40000300a00 */
[----:B------:R0:W-:Y:S04]  /*85300*/  @P6 STG.E.U8 desc[UR32][R10.64], R59 ;  /* 0x0000003b0a006986 */ /* 0x0001e8000c101120 */
[----:B0-----:R-:W2:Y:S01]  /*85310*/  LDL.LU.64 R10, [R1+0x1a10] ;  /* 0x001a1000010a7983 */ /* 0x001ea20000300a00 */
[----:B------:R-:W-:Y:S01]  /*85320*/  ISETP.LT.AND P6, PT, R14, UR4, !P5 ;  /* 0x000000040e007c0c */ /* 0x000fe2000efc1270 */
[----:B------:R-:W-:Y:S01]  /*85330*/  ULDC UR4, c[0x0][0x228] ;  /* 0x00008a0000047ab9 */ /* 0x000fe20000000800 */
[----:B------:R-:W-:Y:S01]  /*85340*/  PRMT R59, R57, 0x7772, RZ ;  /* 0x00007772393b7816 */ /* 0x000fe200000000ff */
[----:B------:R-:W2:Y:S10]  /*85350*/  LDL.LU R56, [R1+0x170] ;  /* 0x0001700001387983 */ /* 0x000eb40000300800 */
[----:B----4-:R0:W-:Y:S04]  /*85360*/  @P6 STG.E.U8 desc[UR32][R6.64], R59 ;  /* 0x0000003b06006986 */ /* 0x0101e8000c101120 */
[----:B0-----:R-:W4:Y:S01]  /*85370*/  LDL.LU.64 R6, [R1+0x1a08] ;  /* 0x001a080001067983 */ /* 0x001f220000300a00 */
[----:B------:R-:W-:Y:S01]  /*85380*/  ISETP.LT.AND P6, PT, R53, UR4, !P5 ;  /* 0x0000000435007c0c */ /* 0x000fe2000efc1270 */
[----:B------:R-:W-:-:S02]  /*85390*/  ULDC UR4, c[0x0][0x228] ;  /* 0x00008a0000047ab9 */ /* 0x000fc40000000800 */
[----:B------:R-:W4:Y:S01]  /*853a0*/  LDL.LU.64 R24, [R1+0x1a00] ;  /* 0x001a000001187983 */ /* 0x000f220000300a00 */
[----:B------:R-:W-:-:S09]  /*853b0*/  PRMT R59, R57, 0x7773, RZ ;  /* 0x00007773393b7816 */ /* 0x000fd200000000ff */
[----:B---3--:R0:W-:Y:S01]  /*853c0*/  @P6 STG.E.U8 desc[UR32][R22.64], R59 ;  /* 0x0000003b16006986 */ /* 0x0081e2000c101120 */
[----:B------:R-:W-:Y:S01]  /*853d0*/  ISETP.LT.AND P6, PT, R15, UR4, !P5 ;  /* 0x000000040f007c0c */ /* 0x000fe2000efc1270 */
[----:B------:R-:W-:Y:S02]  /*853e0*/  ULDC UR4, c[0x0][0x228] ;  /* 0x00008a0000047ab9 */ /* 0x000fe40000000800 */
[----:B0-----:R-:W3:Y:S01]  /*853f0*/  LDL.LU.64 R22, [R1+0x19f8] ;  /* 0x0019f80001167983 */ /* 0x001ee20000300a00 */
[----:B------:R-:W-:-:S09]  /*85400*/  PRMT R59, R52, 0x7770, RZ ;  /* 0x00007770343b7816 */ /* 0x000fd200000000ff */
[----:B------:R0:W-:Y:S01]  /*85410*/  @P6 STG.E.U8 desc[UR32][R50.64], R59 ;  /* 0x0000003b32006986 */ /* 0x0001e2000c101120 */
[----:B------:R-:W-:Y:S01]  /*85420*/  ISETP.LT.AND P6, PT, R3, UR4, !P5 ;  /* 0x0000000403007c0c */ /* 0x000fe2000efc1270 */
[----:B------:R-:W-:Y:S02]  /*85430*/  ULDC UR4, c[0x0][0x228] ;  /* 0x00008a0000047ab9 */ /* 0x000fe40000000800 */
[----:B0-----:R-:W3:Y:S01]  /*85440*/  LDL.LU.64 R50, [R1+0x19f0] ;  /* 0x0019f00001327983 */ /* 0x001ee20000300a00 */
[----:B------:R-:W-:-:S03]  /*85450*/  PRMT R59, R52, 0x7771, RZ ;  /* 0x00007771343b7816 */ /* 0x000fc600000000ff */
[----:B------:R-:W3:Y:S06]  /*85460*/  LDL.LU R57, [R1+0x160] ;  /* 0x0001600001397983 */ /* 0x000eec0000300800 */
[----:B------:R0:W-:Y:S04]  /*85470*/  @P6 STG.E.U8 desc[UR32][R20.64], R59 ;  /* 0x0000003b14006986 */ /* 0x0001e8000c101120 */
[----:B0-----:R-:W3:Y:S01]  /*85480*/  LDL.LU.64 R20, [R1+0x19e8] ;  /* 0x0019e80001147983 */ /* 0x001ee20000300a00 */
[----:B------:R-:W-:Y:S01]  /*85490*/  ISETP.LT.AND P6, PT, R26, UR4, !P5 ;  /* 0x000000041a007c0c */ /* 0x000fe2000efc1270 */
[----:B------:R-:W-:Y:S01]  /*854a0*/  ULDC UR4, c[0x0][0x228] ;  /* 0x00008a0000047ab9 */ /* 0x000fe20000000800 */
[----:B------:R-:W-:-:S11]  /*854b0*/  PRMT R59, R52, 0x7772, RZ ;  /* 0x00007772343b7816 */ /* 0x000fd600000000ff */
[----:B--2---:R0:W-:Y:S01]  /*854c0*/  @P6 STG.E.U8 desc[UR32][R12.64], R59 ;  /* 0x0000003b0c006986 */ /* 0x0041e2000c101120 */
[----:B------:R-:W-:Y:S01]  /*854d0*/  ISETP.LT.AND P6, PT, R18, UR4, !P5 ;  /* 0x0000000412007c0c */ /* 0x000fe2000efc1270 */
[----:B------:R-:W-:Y:S02]  /*854e0*/  ULDC UR4, c[0x0][0x228] ;  /* 0x00008a0000047ab9 */ /* 0x000fe40000000800 */
[----:B0-----:R-:W2:Y:S01]  /*854f0*/  LDL.LU.64 R12, [R1+0x19e0] ;  /* 0x0019e000010c7983 */ /* 0x001ea20000300a00 */
[----:B------:R-:W-:-:S09]  /*85500*/  PRMT R59, R52, 0x7773, RZ ;  /* 0x00007773343b7816 */ /* 0x000fd200000000ff */
[----:B------:R0:W-:Y:S04]  /*85510*/  @P6 STG.E.U8 desc[UR32][R10.64], R59 ;  /* 0x0000003b0a006986 */ /* 0x0001e8000c101120 */
[----:B0-----:R-:W2:Y:S01]  /*85520*/  LDL.LU.64 R10, [R1+0x19d8] ;  /* 0x0019d800010a7983 */ /* 0x001ea20000300a00 */
[----:B------:R-:W-:Y:S01]  /*85530*/  ISETP.LT.AND P6, PT, R19, UR4, !P5 ;  /* 0x0000000413007c0c */ /* 0x000fe2000efc1270 */
[----:B------:R-:W-:Y:S01]  /*85540*/  ULDC UR4, c[0x0][0x228] ;  /* 0x00008a0000047ab9 */ /* 0x000fe20000000800 */
[----:B------:R-:W-:-:S11]  /*85550*/  PRMT R59, R56, 0x7770, RZ ;  /* 0x00007770383b7816 */ /* 0x000fd600000000ff */
[----:B----4-:R0:W-:Y:S01]  /*85560*/  @P6 STG.E.U8 desc[UR32][R6.64], R59 ;  /* 0x0000003b06006986 */ /* 0x0101e2000c101120 */
[----:B------:R-:W-:Y:S01]  /*85570*/  ISETP.LT.AND P6, PT, R61, UR4, !P5 ;  /* 0x000000043d007c0c */ /* 0x000fe2000efc1270 */
[----:B------:R-:W-:Y:S02]  /*85580*/  ULDC UR4, c[0x0][0x228] ;  /* 0x00008a0000047ab9 */ /* 0x000fe40000000800 */
[----:B0-----:R-:W4:Y:S01]  /*85590*/  LDL.LU.64 R6, [R1+0x14d8] ;  /* 0x0014d80001067983 */ /* 0x001f220000300a00 */
[----:B------:R-:W-:-:S03]  /*855a0*/  PRMT R59, R56, 0x7771, RZ ;  /* 0x00007771383b7816 */ /* 0x000fc600000000ff */
[----:B------:R-:W4:Y:S06]  /*855b0*/  LDL.LU R52, [R1+0x1d4] ;  /* 0x0001d40001347983 */ /* 0x000f2c0000300800 */
[----:B------:R0:W-:Y:S01]  /*855c0*/  @P6 STG.E.U8 desc[UR32][R24.64], R59 ;  /* 0x0000003b18006986 */ /* 0x0001e2000c101120 */
[----:B------:R-:W-:Y:S01]  /*855d0*/  ISETP.LT.AND P6, PT, R16, UR4, !P5 ;  /* 0x0000000410007c0c */ /* 0x000fe2000efc1270 */
[----:B------:R-:W-:Y:S01]  /*855e0*/  ULDC UR4, c[0x0][0x228] ;  /* 0x00008a0000047ab9 */ /* 0x000fe20000000800 */
[----:B0-----:R-:W-:-:S11]  /*855f0*/  PRMT R59, R56, 0x7772, RZ ;  /* 0x00007772383b7816 */ /* 0x001fd600000000ff */
[----:B---3--:R0:W-:Y:S01]  /*85600*/  @P6 STG.E.U8 desc[UR32][R22.64], R59 ;  /* 0x0000003b16006986 */ /* 0x0081e2000c101120 */
[----:B------:R-:W-:Y:S01]  /*85610*/  ISETP.LT.AND P6, PT, R8, UR34, !P5 ;  /* 0x0000002208007c0c */ /* 0x000fe2000efc1270 */
[----:B------:R-:W-:Y:S02]  /*85620*/  ULDC.64 UR34, c[0x0][0x228] ;  /* 0x00008a0000227ab9 */ /* 0x000fe40000000a00 */
[----:B0-----:R-:W3:Y:S01]  /*85630*/  LDL.LU.64 R22, [R1+0x19d0] ;  /* 0x0019d00001167983 */ /* 0x001ee20000300a00 */
[----:B------:R-:W-:-:S09]  /*85640*/  PRMT R59, R56, 0x7773, RZ ;  /* 0x00007773383b7816 */ /* 0x000fd200000000ff */
[----:B------:R0:W-:Y:S01]  /*85650*/  @P6 STG.E.U8 desc[UR32][R50.64], R59 ;  /* 0x0000003b32006986 */ /* 0x0001e2000c101120 */
[----:B------:R-:W-:Y:S01]  /*85660*/  ISETP.LT.AND P6, PT, R9, UR4, !P5 ;  /* 0x0000000409007c0c */ /* 0x000fe2000efc1270 */
[----:B------:R-:W-:Y:S02]  /*85670*/  ULDC UR4, c[0x0][0x228] ;  /* 0x00008a0000047ab9 */ /* 0x000fe40000000800 */
[----:B0-----:R-:W3:Y:S01]  /*85680*/  LDL.LU.64 R50, [R1+0x19c8] ;  /* 0x0019c80001327983 */ /* 0x001ee20000300a00 */
[----:B------:R-:W-:-:S09]  /*85690*/  PRMT R59, R57, 0x7770, RZ ;  /* 0x00007770393b7816 */ /* 0x000fd200000000ff */
        /* <DEDUP_REMOVED lines=9> */
[----:B------:R-:W-:-:S03]  /*85730*/  PRMT R59, R57, 0x7772, RZ ;  /* 0x00007772393b7816 */ /* 0x000fc600000000ff */
[----:B------:R-:W2:Y:S06]  /*85740*/  LDL.LU R56, [R1+0x1c4] ;  /* 0x0001c40001387983 */ /* 0x000eac0000300800 */
[----:B------:R0:W-:Y:S04]  /*85750*/  @P6 STG.E.U8 desc[UR32][R10.64], R59 ;  /* 0x0000003b0a006986 */ /* 0x0001e8000c101120 */
[----:B0-----:R-:W2:Y:S01]  /*85760*/  LDL.LU.64 R10, [R1+0x19b0] ;  /* 0x0019b000010a7983 */ /* 0x001ea20000300a00 */
[----:B------:R-:W-:Y:S01]  /*85770*/  ISETP.LT.AND P5, PT, R49, UR4, !P5 ;  /* 0x0000000431007c0c */ /* 0x000fe2000efa1270 */
[----:B------:R-:W-:Y:S01]  /*85780*/  ULDC UR4, c[0x0][0x228] ;  /* 0x00008a0000047ab9 */ /* 0x000fe20000000800 */
[----:B------:R-:W-:-:S11]  /*85790*/  PRMT R59, R57, 0x7773, RZ ;  /* 0x00007773393b7816 */ /* 0x000fd600000000ff */
[----:B----4-:R0:W-:Y:S04]  /*857a0*/  @P5 STG.E.U8 desc[UR32][R6.64], R59 ;  /* 0x0000003b06005986 */ /* 0x0101e8000c101120 */
[----:B0-----:R-:W4:Y:S01]  /*857b0*/  LDL.LU.64 R6, [R1+0x19a8] ;  /* 0x0019a80001067983 */ /* 0x001f220000300a00 */
[----:B------:R-:W-:-:S05]  /*857c0*/  VIADD R59, R5, 0x2 ;  /* 0x00000002053b7836 */ /* 0x000fca0000000000 */
[----:B------:R-:W-:-:S04]  /*857d0*/  ISETP.GE.AND P5, PT, R59, UR35, PT ;  /* 0x000000233b007c0c */ /* 0x000fc8000bfa6270 */
[----:B------:R-:W-:Y:S01]  /*857e0*/  ISETP.LT.AND P6, PT, R54, UR4, !P5 ;  /* 0x0000000436007c0c */ /* 0x000fe2000efc1270 */
[----:B------:R-:W-:Y:S01]  /*857f0*/  ULDC UR4, c[0x0][0x228] ;  /* 0x00008a0000047ab9 */ /* 0x000fe20000000800 */
[C---:B------:R-:W-:Y:S02]  /*85800*/  PRMT R4, R52.reuse, 0x7770, RZ ;  /* 0x0000777034047816 */ /* 0x040fe400000000ff */
[----:B------:R-:W-:-:S09]  /*85810*/  PRMT R59, R52, 0x7771, RZ ;  /* 0x00007771343b7816 */ /* 0x000fd200000000ff */
[----:B---3--:R0:W-:Y:S01]  /*85820*/  @P6 STG.E.U8 desc[UR32][R22.64], R4 ;  /* 0x0000000416006986 */ /* 0x0081e2000c101120 */
[----:B------:R-:W-:Y:S01]  /*85830*/  ISETP.LT.AND P6, PT, R55, UR4, !P5 ;  /* 0x0000000437007c0c */ /* 0x000fe2000efc1270 */
[----:B------:R-:W-:Y:S02]  /*85840*/  ULDC UR4, c[0x0][0x228] ;  /* 0x00008a0000047ab9 */ /* 0x000fe40000000800 */
[----:B0-----:R-:W3:Y:S10]  /*85850*/  LDL.LU.64 R22, [R1+0x19a0] ;  /* 0x0019a00001167983 */ /* 0x001ef40000300a00 */
[----:B------:R0:W-:Y:S01]  /*85860*/  @P6 STG.E.U8 desc[UR32][R50.64], R59 ;  /* 0x0000003b32006986 */ /* 0x0001e2000c101120 */
[----:B------:R-:W-:Y:S01]  /*85870*/  ISETP.LT.AND P6, PT, R14, UR4, !P5 ;  /* 0x000000040e007c0c */ /* 0x000fe2000efc1270 */
[----:B------:R-:W-:-:S02]  /*85880*/  ULDC UR4, c[0x0][0x228] ;  /* 0x00008a0000047ab9 */ /* 0x000fc40000000800 */
[----:B0-----:R-:W3:Y:S01]  /*85890*/  LDL.LU.64 R50, [R1+0x1998] ;  /* 0x0019980001327983 */ /* 0x001ee20000300a00 */
[----:B------:R-:W-:-:S03]  /*858a0*/  PRMT R59, R52, 0x7772, RZ ;  /* 0x00007772343b7816 */ /* 0x000fc600000000ff */
[----:B------:R-:W3:Y:S06]  /*858b0*/  LDL.LU R57, [R1+0x1b4] ;  /* 0x0001b40001397983 */ /* 0x000eec0000300800 */
[----:B------:R0:W-:Y:S04]  /*858c0*/  @P6 STG.E.U8 desc[UR32][R20.64], R59 ;  /* 0x0000003b14006986 */ /* 0x0001e8000c101120 */
[----:B0-----:R-:W3:Y:S01]  /*858d0*/  LDL.LU.64 R20, [R1+0x1990] ;  /* 0x0019900001147983 */ /* 0x001ee20000300a00 */
[----:B------:R-:W-:Y:S01]  /*858e0*/  ISETP.LT.AND P6, PT, R53, UR4, !P5 ;  /* 0x0000000435007c0c */ /* 0x000fe2000efc1270 */
[----:B------:R-:W-:-:S02]  /*858f0*/  ULDC UR4, c[0x0][0x228] ;  /* 0x00008a0000047ab9 */ /* 0x000fc40000000800 */
[----:B------:R-:W3:Y:S01]  /*85900*/  LDL.LU.64 R24, [R1+0x1988] ;  /* 0x0019880001187983 */ /* 0x000ee20000300a00 */
[----:B------:R-:W-:-:S09]  /*85910*/  PRMT R59, R52, 0x7773, RZ ;  /* 0x00007773343b7816 */ /* 0x000fd200000000ff */
        /* <DEDUP_REMOVED lines=14> */
[----:B------:R-:W-:Y:S01]  /*85a00*/  ULDC UR4, c[0x0][0x228] ;  /* 0x00008a0000047ab9 */ /* 0x000fe20000000800 */
[----:B------:R-:W-:-:S11]  /*85a10*/  PRMT R59, R56, 0x7772, RZ ;  /* 0x00007772383b7816 */ /* 0x000fd600000000ff */
        /* <DEDUP_REMOVED lines=16> */
[----:B------:R0:W-:Y:S01]  /*85b20*/  @P6 STG.E.U8 desc[UR32][R24.64], R59 ;  /* 0x0000003b18006986 */ /* 0x0001e2000c101120 */
[----:B------:R-:W-:Y:S01]  /*85b30*/  ISETP.LT.AND P6, PT, R16, UR4, !P5 ;  /* 0x0000000410007c0c */ /* 0x000fe2000efc1270 */
[----:B------:R-:W-:Y:S01]  /*85b40*/  ULDC UR4, c[0x0][0x228] ;  /* 0x00008a0000047ab9 */ /* 0x000fe20000000800 */
[----:B0-----:R-:W-:-:S11]  /*85b50*/  PRMT R59, R57, 0x7772, RZ ;  /* 0x00007772393b7816 */ /* 0x001fd600000000ff */
[----:B--2---:R0:W-:Y:S01]  /*85b60*/  @P6 STG.E.U8 desc[UR32][R12.64], R59 ;  /* 0x0000003b0c006986 */ /* 0x0041e2000c101120 */
[----:B------:R-:W-:Y:S01]  /*85b70*/  ISETP.LT.AND P6, PT, R8, UR30, !P5 ;  /* 0x0000001e08007c0c */ /* 0x000fe2000efc1270 */
[----:B------:R-:W-:Y:S02]  /*85b80*/  ULDC.64 UR30, c[0x0][0x228] ;  /* 0x00008a00001e7ab9 */ /* 0x000fe40000000a00 */
[----:B0-----:R-:W2:Y:S01]  /*85b90*/  LDL.LU.64 R12, [R1+0x1958] ;  /* 0x00195800010c7983 */ /* 0x001ea20000300a00 */
[----:B------:R-:W-:-:S09]  /*85ba0*/  PRMT R59, R57, 0x7773, RZ ;  /* 0x00007773393b7816 */ /* 0x000fd200000000ff */
[----:B------:R0:W-:Y:S04]  /*85bb0*/  @P6 STG.E.U8 desc[UR32][R10.64], R59 ;  /* 0x0000003b0a006986 */ /* 0x0001e8000c101120 */
[----:B0-----:R-:W2:Y:S01]  /*85bc0*/  LDL.LU.64 R10, [R1+0x1950] ;  /* 0x00195000010a7983 */ /* 0x001ea20000300a00 */
[----:B------:R-:W-:Y:S01]  /*85bd0*/  ISETP.LT.AND P6, PT, R9, UR4, !P5 ;  /* 0x0000000409007c0c */ /* 0x000fe2000efc1270 */
[----:B------:R-:W-:Y:S01]  /*85be0*/  ULDC UR4, c[0x0][0x228] ;  /* 0x00008a0000047ab9 */ /* 0x000fe20000000800 */
[----:B------:R-:W-:-:S11]  /*85bf0*/  PRMT R59, R52, 0x7770, RZ ;  /* 0x00007770343b7816 */ /* 0x000fd600000000ff */
        /* <DEDUP_REMOVED lines=274> */
[----:B----4-:R0:W-:Y:S02]  /*86d20*/  @P5 STG.E.U8 desc[UR32][R6.64], R59 ;  /* 0x0000003b06005986 */ /* 0x0101e4000c101120 */
[----:B0-----:R-:W-:Y:S02]  /*86d30*/  VIADD R59, R5, 0x6 ;  /* 0x00000006053b7836 */ /* 0x001fe40000000000 */
[----:B------:R-:W4:Y:S03]  /*86d40*/  LDL.LU.64 R6, [R1+0x1780] ;  /* 0x0017800001067983 */ /* 0x000f260000300a00 */
        /* <DEDUP_REMOVED lines=32> */
[----:B----4-:R0:W-:Y:S01]  /*86f50*/  @P6 STG.E.U8 desc[UR32][R6.64], R59 ;  /* 0x0000003b06006986 */ /* 0x0101e2000c101120 */
[----:B------:R-:W-:Y:S01]  /*86f60*/  ISETP.LT.AND P6, PT, R26, UR4, !P5 ;  /* 0x000000041a007c0c */ /* 0x000fe2000efc1270 */
[----:B------:R-:W-:-:S02]  /*86f70*/  ULDC UR4, c[0x0][0x228] ;  /* 0x00008a0000047ab9 */ /* 0x000fc40000000800 */
[----:B0-----:R-:W4:Y:S01]  /*86f80*/  LDL.LU.64 R6, [R1+0x1748] ;  /* 0x0017480001067983 */ /* 0x001f220000300a00 */
        /* <DEDUP_REMOVED lines=35> */
[----:B------:R-:W-:-:S09]  /*871c0*/  PRMT R59, R56, 0x7771, RZ ;  /* 0x00007771383b7816 */ /* 0x000fd200000000ff */
[----:B---3--:R0:W-:Y:S01]  /*871d0*/  @P6 STG.E.U8 desc[UR32][R22.64], R59 ;  /* 0x0000003b16006986 */ /* 0x0081e2000c101120 */
[----:B------:R-:W-:Y:S01]  /*871e0*/  ISETP.LT.AND P6, PT, R60, UR4, !P5 ;  /* 0x000000043c007c0c */ /* 0x000fe2000efc1270 */
[----:B------:R-:W-:Y:S02]  /*871f0*/  ULDC UR4, c[0x0][0x228] ;  /* 0x00008a0000047ab9 */ /* 0x000fe40000000800 */
[----:B0-----:R-:W3:Y:S01]  /*87200*/  LDL.LU.64 R22, [R1+0x1718] ;  /* 0x0017180001167983 */ /* 0x001ee20000300a00 */
[----:B------:R-:W-:-:S03]  /*87210*/  PRMT R59, R56, 0x7772, RZ ;  /* 0x00007772383b7816 */ /* 0x000fc600000000ff */
[----:B------:R-:W3:Y:S06]  /*87220*/  LDL.LU R52, [R1+0x18c] ;  /* 0x00018c0001347983 */ /* 0x000eec0000300800 */
[----:B------:R0:W-:Y:S01]  /*87230*/  @P6 STG.E.U8 desc[UR32][R50.64], R59 ;  /* 0x0000003b32006986 */ /* 0x0001e2000c101120 */
[----:B------:R-:W-:Y:S01]  /*87240*/  ISETP.LT.AND P5, PT, R49, UR4, !P5 ;  /* 0x0000000431007c0c */ /* 0x000fe2000efa1270 */
[----:B------:R-:W-:Y:S02]  /*87250*/  ULDC UR4, c[0x0][0x228] ;  /* 0x00008a0000047ab9 */ /* 0x000fe40000000800 */
[----:B0-----:R-:W3:Y:S01]  /*87260*/  LDL.LU.64 R50, [R1+0x1710] ;  /* 0x0017100001327983 */ /* 0x001ee20000300a00 */
[----:B------:R-:W-:-:S09]  /*87270*/  PRMT R59, R56, 0x7773, RZ ;  /* 0x00007773383b7816 */ /* 0x000fd200000000ff */
[----:B------:R0:W-:Y:S02]  /*87280*/  @P5 STG.E.U8 desc[UR32][R20.64], R59 ;  /* 0x0000003b14005986 */ /* 0x0001e4000c101120 */
[----:B0-----:R-:W-:Y:S02]  /*87290*/  VIADD R59, R5, 0x7 ;  /* 0x00000007053b7836 */ /* 0x001fe40000000000 */
[----:B------:R-:W3:Y:S03]  /*872a0*/  LDL.LU.64 R20, [R1+0x1708] ;  /* 0x0017080001147983 */ /* 0x000ee60000300a00 */
        /* <DEDUP_REMOVED lines=19> */
[----:B------:R-:W-:-:S03]  /*873e0*/  PRMT R59, R57, 0x7773, RZ ;  /* 0x00007773393b7816 */ /* 0x000fc600000000ff */
[----:B------:R-:W4:Y:S06]  /*873f0*/  LDL.LU.64 R24, [R1+0x16e8] ;  /* 0x0016e80001187983 */ /* 0x000f2c0000300a00 */
[----:B---3--:R0:W-:Y:S01]  /*87400*/  @P6 STG.E.U8 desc[UR32][R22.64], R59 ;  /* 0x0000003b16006986 */ /* 0x0081e2000c101120 */
[----:B------:R-:W-:Y:S01]  /*87410*/  ISETP.LT.AND P6, PT, R15, UR4, !P5 ;  /* 0x000000040f007c0c */ /* 0x000fe2000efc1270 */
[----:B------:R-:W-:Y:S01]  /*87420*/  ULDC UR4, c[0x0][0x228] ;  /* 0x00008a0000047ab9 */ /* 0x000fe20000000800 */
[----:B0-----:R-:W-:-:S11]  /*87430*/  PRMT R59, R52, 0x7770, RZ ;  /* 0x00007770343b7816 */ /* 0x001fd600000000ff */
[----:B------:R0:W-:Y:S04]  /*87440*/  @P6 STG.E.U8 desc[UR32][R50.64], R59 ;  /* 0x0000003b32006986 */ /* 0x0001e8000c101120 */
[----:B0-----:R-:W3:Y:S01]  /*87450*/  LDL.LU.64 R50, [R1+0x16e0] ;  /* 0x0016e00001327983 */ /* 0x001ee20000300a00 */
[----:B------:R-:W-:Y:S01]  /*87460*/  ISETP.LT.AND P6, PT, R3, UR4, !P5 ;  /* 0x0000000403007c0c */ /* 0x000fe2000efc1270 */
[----:B------:R-:W-:Y:S02]  /*87470*/  ULDC UR4, c[0x0][0x228] ;  /* 0x00008a0000047ab9 */ /* 0x000fe40000000800 */
[----:B------:R-:W3:Y:S01]  /*87480*/  LDL.LU.64 R22, [R1+0x16d8] ;  /* 0x0016d80001167983 */ /* 0x000ee20000300a00 */
[----:B------:R-:W-:-:S03]  /*87490*/  PRMT R59, R52, 0x7771, RZ ;  /* 0x00007771343b7816 */ /* 0x000fc600000000ff */
[----:B------:R-:W3:Y:S06]  /*874a0*/  LDL.LU R57, [R1+0x16c] ;  /* 0x00016c0001397983 */ /* 0x000eec0000300800 */
[----:B------:R0:W-:Y:S01]  /*874b0*/  @P6 STG.E.U8 desc[UR32][R20.64], R59 ;  /* 0x0000003b14006986 */ /* 0x0001e2000c101120 */
[----:B------:R-:W-:Y:S01]  /*874c0*/  ISETP.LT.AND P6, PT, R26, UR4, !P5 ;  /* 0x000000041a007c0c */ /* 0x000fe2000efc1270 */
[----:B------:R-:W-:Y:S02]  /*874d0*/  ULDC UR4, c[0x0][0x228] ;  /* 0x00008a0000047ab9 */ /* 0x000fe40000000800 */
[----:B0-----:R-:W3:Y:S01]  /*874e0*/  LDL.LU.64 R20, [R1+0x16d0] ;  /* 0x0016d00001147983 */ /* 0x001ee20000300a00 */
        /* <DEDUP_REMOVED lines=65> */
[----:B------:R0:W-:Y:S01]  /*87900*/  @P6 STG.E.U8 desc[UR32][R20.64], R59 ;  /* 0x0000003b14006986 */ /* 0x0001e2000c101120 */
[----:B------:R-:W-:Y:S01]  /*87910*/  ISETP.LT.AND P6, PT, R53, UR4, !P5 ;  /* 0x0000000435007c0c */ /* 0x000fe2000efc1270 */
[----:B------:R-:W-:Y:S02]  /*87920*/  ULDC UR4, c[0x0][0x228] ;  /* 0x00008a0000047ab9 */ /* 0x000fe40000000800 */
[----:B0-----:R-:W3:Y:S01]  /*87930*/  LDL.LU.64 R20, [R1+0x1678] ;  /* 0x0016780001147983 */ /* 0x001ee20000300a00 */
[----:B------:R-:W-:-:S03]  /*87940*/  PRMT R59, R52, 0x7773, RZ ;  /* 0x00007773343b7816 */ /* 0x000fc600000000ff */
[----:B------:R-:W3:Y:S06]  /*87950*/  LDL.LU.64 R24, [R1+0x1670] ;  /* 0x0016700001187983 */ /* 0x000eec0000300a00 */
[----:B--2---:R0:W-:Y:S01]  /*87960*/  @P6 STG.E.U8 desc[UR32][R12.64], R59 ;  /* 0x0000003b0c006986 */ /* 0x0041e2000c101120 */
[----:B------:R-:W-:Y:S01]  /*87970*/  ISETP.LT.AND P6, PT, R15, UR4, !P5 ;  /* 0x000000040f007c0c */ /* 0x000fe2000efc1270 */
[----:B------:R-:W-:Y:S01]  /*87980*/  ULDC UR4, c[0x0][0x228] ;  /* 0x00008a0000047ab9 */ /* 0x000fe20000000800 */
[----:B0-----:R-:W-:-:S11]  /*87990*/  PRMT R59, R56, 0x7770, RZ ;  /* 0x00007770383b7816 */ /* 0x001fd600000000ff */
[----:B------:R0:W-:Y:S04]  /*879a0*/  @P6 STG.E.U8 desc[UR32][R10.64], R59 ;  /* 0x0000003b0a006986 */ /* 0x0001e8000c101120 */
[----:B0-----:R-:W2:Y:S01]  /*879b0*/  LDL.LU.64 R10, [R1+0x1668] ;  /* 0x00166800010a7983 */ /* 0x001ea20000300a00 */
[----:B------:R-:W-:Y:S01]  /*879c0*/  ISETP.LT.AND P6, PT, R3, UR4, !P5 ;  /* 0x0000000403007c0c */ /* 0x000fe2000efc1270 */
[----:B------:R-:W-:Y:S02]  /*879d0*/  ULDC UR4, c[0x0][0x228] ;  /* 0x00008a0000047ab9 */ /* 0x000fe40000000800 */
[----:B------:R-:W2:Y:S01]  /*879e0*/  LDL.LU.64 R12, [R1+0x1660] ;  /* 0x00166000010c7983 */ /* 0x000ea20000300a00 */
[----:B------:R-:W-:-:S03]  /*879f0*/  PRMT R59, R56, 0x7771, RZ ;  /* 0x00007771383b7816 */ /* 0x000fc600000000ff */
[----:B------:R-:W2:Y:S06]  /*87a00*/  LDL.LU R52, [R1+0x120] ;  /* 0x0001200001347983 */ /* 0x000eac0000300800 */
        /* <DEDUP_REMOVED lines=25> */
[----:B--2---:R0:W-:Y:S04]  /*87ba0*/  @P6 STG.E.U8 desc[UR32][R10.64], R59 ;  /* 0x0000003b0a006986 */ /* 0x0041e8000c101120 */
[----:B0-----:R-:W2:Y:S01]  /*87bb0*/  LDL.LU.64 R10, [R1+0x1640] ;  /* 0x00164000010a7983 */ /* 0x001ea20000300a00 */
[----:B------:R-:W-:Y:S01]  /*87bc0*/  ISETP.LT.AND P6, PT, R8, UR30, !P5 ;  /* 0x0000001e08007c0c */ /* 0x000fe2000efc1270 */
[----:B------:R-:W-:Y:S01]  /*87bd0*/  ULDC.64 UR30, c[0x0][0x228] ;  /* 0x00008a00001e7ab9 */ /* 0x000fe20000000a00 */
[----:B------:R-:W-:-:S11]  /*87be0*/  PRMT R59, R57, 0x7773, RZ ;  /* 0x00007773393b7816 */ /* 0x000fd600000000ff */
[----:B------:R0:W-:Y:S01]  /*87bf0*/  @P6 STG.E.U8 desc[UR32][R12.64], R59 ;  /* 0x0000003b0c006986 */ /* 0x0001e2000c101120 */
[----:B------:R-:W-:Y:S01]  /*87c00*/  ISETP.LT.AND P6, PT, R9, UR4, !P5 ;  /* 0x0000000409007c0c */ /* 0x000fe2000efc1270 */
[----:B------:R-:W-:Y:S01]  /*87c10*/  ULDC UR4, c[0x0][0x228] ;  /* 0x00008a0000047ab9 */ /* 0x000fe20000000800 */
[----:B0-----:R-:W-:-:S11]  /*87c20*/  PRMT R59, R52, 0x7770, RZ ;  /* 0x00007770343b7816 */ /* 0x001fd600000000ff */
[----:B----4-:R0:W-:Y:S04]  /*87c30*/  @P6 STG.E.U8 desc[UR32][R6.64], R59 ;  /* 0x0000003b06006986 */ /* 0x0101e8000c101120 */
[----:B0-----:R-:W4:Y:S01]  /*87c40*/  LDL.LU.64 R6, [R1+0x1638] ;  /* 0x0016380001067983 */ /* 0x001f220000300a00 */
[----:B------:R-:W-:Y:S01]  /*87c50*/  ISETP.LT.AND P6, PT, R48, UR4, !P5 ;  /* 0x0000000430007c0c */ /* 0x000fe2000efc1270 */
[----:B------:R-:W-:Y:S02]  /*87c60*/  ULDC UR4, c[0x0][0x228] ;  /* 0x00008a0000047ab9 */ /* 0x000fe40000000800 */
[----:B------:R-:W4:Y:S01]  /*87c70*/  LDL.LU.64 R12, [R1+0x1630] ;  /* 0x00163000010c7983 */ /* 0x000f220000300a00 */
[----:B------:R-:W-:-:S09]  /*87c80*/  PRMT R59, R52, 0x7771, RZ ;  /* 0x00007771343b7816 */ /* 0x000fd200000000ff */
        /* <DEDUP_REMOVED lines=13> */
[----:B------:R-:W-:-:S03]  /*87d60*/  VIADD R59, R5, 0x9 ;  /* 0x00000009053b7836 */ /* 0x000fc60000000000 */
[----:B------:R-:W3:Y:S02]  /*87d70*/  LDL.LU.64 R24, [R1+0x1610] ;  /* 0x0016100001187983 */ /* 0x000ee40000300a00 */
[----:B------:R-:W-:-:S04]  /*87d80*/  ISETP.GE.AND P5, PT, R59, UR31, PT ;  /* 0x0000001f3b007c0c */ /* 0x000fc8000bfa6270 */
[----:B------:R-:W-:Y:S01]  /*87d90*/  ISETP.LT.AND P6, PT, R54, UR4, !P5 ;  /* 0x0000000436007c0c */ /* 0x000fe2000efc1270 */
[----:B------:R-:W-:Y:S01]  /*87da0*/  ULDC UR4, c[0x0][0x228] ;  /* 0x00008a0000047ab9 */ /* 0x000fe20000000800 */
[----:B------:R-:W-:-:S11]  /*87db0*/  PRMT R4, R56, 0x7770, RZ ;  /* 0x0000777038047816 */ /* 0x000fd600000000ff */
[----:B--2---:R0:W-:Y:S04]  /*87dc0*/  @P6 STG.E.U8 desc[UR32][R10.64], R4 ;  /* 0x000000040a006986 */ /* 0x0041e8000c101120 */
        /* <DEDUP_REMOVED lines=10> */
[----:B------:R0:W-:Y:S01]  /*87e70*/  @P6 STG.E.U8 desc[UR32][R12.64], R59 ;  /* 0x0000003b0c006986 */ /* 0x0001e2000c101120 */
        /* <DEDUP_REMOVED lines=24> */
[----:B------:R-:W3:Y:S06]  /*88000*/  LDL.LU.64 R56, [R1+0x15d8] ;  /* 0x0015d80001387983 */ /* 0x000eec0000300a00 */
[----:B--2---:R0:W-:Y:S04]  /*88010*/  @P6 STG.E.U8 desc[UR32][R10.64], R59 ;  /* 0x0000003b0a006986 */ /* 0x0041e8000c101120 */
        /* <DEDUP_REMOVED lines=13> */
[----:B0-----:R-:W-:Y:S01]  /*880f0*/  PRMT R59, R4, 0x7772, RZ ;  /* 0x00007772043b7816 */ /* 0x001fe200000000ff */
[----:B------:R-:W4:Y:S10]  /*88100*/  LDL.LU.64 R12, [R1+0x2c08] ;  /* 0x002c0800010c7983 */ /* 0x000f340000300a00 */
[----:B---3--:R0:W-:Y:S01]  /*88110*/  @P6 STG.E.U8 desc[UR32][R50.64], R59 ;  /* 0x0000003b32006986 */ /* 0x0081e2000c101120 */
[----:B------:R-:W-:Y:S01]  /*88120*/  ISETP.LT.AND P6, PT, R8, UR34, !P5 ;  /* 0x0000002208007c0c */ /* 0x000fe2000efc1270 */
[----:B------:R-:W-:-:S02]  /*88130*/  ULDC.64 UR34, c[0x0][0x228] ;  /* 0x00008a0000227ab9 */ /* 0x000fc40000000a00 */
        /* <DEDUP_REMOVED lines=18> */
[----:B--2---:R0:W-:Y:S04]  /*88260*/  @P6 STG.E.U8 desc[UR32][R10.64], R59 ;  /* 0x0000003b0a006986 */ /* 0x0041e8000c101120 */
[----:B0-----:R-:W2:Y:S01]  /*88270*/  LDL.LU.64 R10, [R1+0x15a8] ;  /* 0x0015a800010a7983 */ /* 0x001ea20000300a00 */
[----:B------:R-:W-:Y:S01]  /*88280*/  ISETP.LT.AND P5, PT, R49, UR4, !P5 ;  /* 0x0000000431007c0c */ /* 0x000fe2000efa1270 */
[----:B------:R-:W-:Y:S01]  /*88290*/  ULDC UR4, c[0x0][0x228] ;  /* 0x00008a0000047ab9 */ /* 0x000fe20000000800 */
[----:B------:R-:W-:-:S02]  /*882a0*/  PRMT R59, R0, 0x7773, RZ ;  /* 0x00007773003b7816 */ /* 0x000fc400000000ff */
[----:B------:R-:W2:Y:S09]  /*882b0*/  LDL.LU R0, [R1+0x2c00] ;  /* 0x002c000001007983 */ /* 0x000eb20000300800 */
[----:B----4-:R0:W-:Y:S02]  /*882c0*/  @P5 STG.E.U8 desc[UR32][R6.64], R59 ;  /* 0x0000003b06005986 */ /* 0x0101e4000c101120 */
[----:B0-----:R-:W-:Y:S01]  /*882d0*/  VIADD R59, R5, 0xa ;  /* 0x0000000a053b7836 */ /* 0x001fe20000000000 */
[----:B------:R-:W-:Y:S01]  /*882e0*/  PRMT R17, R52, 0x7770, RZ ;  /* 0x0000777034117816 */ /* 0x000fe200000000ff */
[----:B------:R-:W4:Y:S03]  /*882f0*/  LDL.LU.64 R6, [R1+0x2bf8] ;  /* 0x002bf80001067983 */ /* 0x000f260000300a00 */
[----:B------:R-:W-:Y:S01]  /*88300*/  ISETP.GE.AND P5, PT, R59, UR45, PT ;  /* 0x0000002d3b007c0c */ /* 0x000fe2000bfa6270 */
[----:B------:R-:W4:Y:S03]  /*88310*/  LDL.LU.64 R4, [R1+0x15a0] ;  /* 0x0015a00001047983 */ /* 0x000f260000300a00 */
[----:B------:R-:W-:Y:S01]  /*88320*/  ISETP.LT.AND P6, PT, R54, UR4, !P5 ;  /* 0x0000000436007c0c */ /* 0x000fe2000efc1270 */
[----:B------:R-:W-:Y:S01]  /*88330*/  ULDC UR4, c[0x0][0x228] ;  /* 0x00008a0000047ab9 */ /* 0x000fe20000000800 */
[----:B------:R-:W-:-:S11]  /*88340*/  PRMT R59, R52, 0x7771, RZ ;  /* 0x00007771343b7816 */ /* 0x000fd600000000ff */
[----:B---3--:R0:W-:Y:S01]  /*88350*/  @P6 STG.E.U8 desc[UR32][R50.64], R17 ;  /* 0x0000001132006986 */ /* 0x0081e2000c101120 */
[----:B------:R-:W-:Y:S01]  /*88360*/  ISETP.LT.AND P6, PT, R55, UR4, !P5 ;  /* 0x0000000437007c0c */ /* 0x000fe2000efc1270 */
[----:B------:R-:W-:Y:S02]  /*88370*/  ULDC UR4, c[0x0][0x228] ;  /* 0x00008a0000047ab9 */ /* 0x000fe40000000800 */
[----:B0-----:R-:W3:Y:S10]  /*88380*/  LDL.LU.64 R50, [R1+0x1598] ;  /* 0x0015980001327983 */ /* 0x001ef40000300a00 */
[----:B------:R0:W-:Y:S01]  /*88390*/  @P6 STG.E.U8 desc[UR32][R22.64], R59 ;  /* 0x0000003b16006986 */ /* 0x0001e2000c101120 */
[----:B------:R-:W-:Y:S01]  /*883a0*/  ISETP.LT.AND P6, PT, R14, UR4, !P5 ;  /* 0x000000040e007c0c */ /* 0x000fe2000efc1270 */
[----:B------:R-:W-:Y:S01]  /*883b0*/  ULDC UR4, c[0x0][0x228] ;  /* 0x00008a0000047ab9 */ /* 0x000fe20000000800 */
[C---:B0-----:R-:W-:Y:S01]  /*883c0*/  PRMT R59, R52.reuse, 0x7772, RZ ;  /* 0x00007772343b7816 */ /* 0x041fe200000000ff */
[----:B------:R-:W3:Y:S10]  /*883d0*/  LDL.LU.64 R22, [R1+0x1590] ;  /* 0x0015900001167983 */ /* 0x000ef40000300a00 */
[----:B------:R0:W-:Y:S01]  /*883e0*/  @P6 STG.E.U8 desc[UR32][R20.64], R59 ;  /* 0x0000003b14006986 */ /* 0x0001e2000c101120 */
[----:B------:R-:W-:Y:S01]  /*883f0*/  ISETP.LT.AND P6, PT, R53, UR4, !P5 ;  /* 0x0000000435007c0c */ /* 0x000fe2000efc1270 */
[----:B------:R-:W-:Y:S01]  /*88400*/  ULDC UR4, c[0x0][0x228] ;  /* 0x00008a0000047ab9 */ /* 0x000fe20000000800 */
[----:B0-----:R-:W-:Y:S01]  /*88410*/  PRMT R59, R52, 0x7773, RZ ;  /* 0x00007773343b7816 */ /* 0x001fe200000000ff */
[----:B------:R-:W3:Y:S04]  /*88420*/  LDL.LU.64 R20, [R1+0x1588] ;  /* 0x0015880001147983 */ /* 0x000ee80000300a00 */
[----:B------:R-:W3:Y:S06]  /*88430*/  LDL.LU.64 R52, [R1+0x1580] ;  /* 0x0015800001347983 */ /* 0x000eec0000300a00 */
[----:B------:R0:W-:Y:S01]  /*88440*/  @P6 STG.E.U8 desc[UR32][R56.64], R59 ;  /* 0x0000003b38006986 */ /* 0x0001e2000c101120 */
[----:B------:R-:W-:Y:S01]  /*88450*/  ISETP.LT.AND P6, PT, R15, UR4, !P5 ;  /* 0x000000040f007c0c */ /* 0x000fe2000efc1270 */
[----:B------:R-:W-:Y:S01]  /*88460*/  ULDC UR4, c[0x0][0x228] ;  /* 0x00008a0000047ab9 */ /* 0x000fe20000000800 */
[----:B0-----:R-:W-:Y:S01]  /*88470*/  PRMT R59, R27, 0x7770, RZ ;  /* 0x000077701b3b7816 */ /* 0x001fe200000000ff */
[----:B------:R-:W3:Y:S04]  /*88480*/  LDL.LU.64 R56, [R1+0x2bf0] ;  /* 0x002bf00001387983 */ /* 0x000ee80000300a00 */
[----:B------:R-:W3:Y:S06]  /*88490*/  LDL.LU.64 R14, [R1+0x1578] ;  /* 0x00157800010e7983 */ /* 0x000eec0000300a00 */
[----:B--2---:R0:W-:Y:S01]  /*884a0*/  @P6 STG.E.U8 desc[UR32][R10.64], R59 ;  /* 0x0000003b0a006986 */ /* 0x0041e2000c101120 */
[----:B------:R-:W-:Y:S01]  /*884b0*/  ISETP.LT.AND P6, PT, R3, UR4, !P5 ;  /* 0x0000000403007c0c */ /* 0x000fe2000efc1270 */
[----:B------:R-:W-:-:S02]  /*884c0*/  ULDC UR4, c[0x0][0x228] ;  /* 0x00008a0000047ab9 */ /* 0x000fc40000000800 */
[----:B0-----:R-:W2:Y:S04]  /*884d0*/  LDL.LU.64 R10, [R1+0x1570] ;  /* 0x00157000010a7983 */ /* 0x001ea80000300a00 */
[----:B------:R-:W2:Y:S04]  /*884e0*/  LDL.LU R17, [R1+0x124] ;  /* 0x0001240001117983 */ /* 0x000ea80000300800 */
[----:B------:R-:W2:Y:S01]  /*884f0*/  LDL.LU R3, [R1+0x2be8] ;  /* 0x002be80001037983 */ /* 0x000ea20000300800 */
[----:B------:R-:W-:-:S05]  /*88500*/  PRMT R59, R27, 0x7771, RZ ;  /* 0x000077711b3b7816 */ /* 0x000fca00000000ff */
[----:B----4-:R0:W-:Y:S01]  /*88510*/  @P6 STG.E.U8 desc[UR32][R4.64], R59 ;  /* 0x0000003b04006986 */ /* 0x0101e2000c101120 */
[----:B------:R-:W-:Y:S01]  /*88520*/  ISETP.LT.AND P6, PT, R26, UR4, !P5 ;  /* 0x000000041a007c0c */ /* 0x000fe2000efc1270 */
[----:B------:R-:W-:Y:S01]  /*88530*/  ULDC UR4, c[0x0][0x228] ;  /* 0x00008a0000047ab9 */ /* 0x000fe20000000800 */
[C---:B0-----:R-:W-:Y:S01]  /*88540*/  PRMT R59, R27.reuse, 0x7772, RZ ;  /* 0x000077721b3b7816 */ /* 0x041fe200000000ff */
[----:B------:R-:W4:Y:S10]  /*88550*/  LDL.LU.64 R4, [R1+0x1568] ;  /* 0x0015680001047983 */ /* 0x000f340000300a00 */
[----:B---3--:R0:W-:Y:S01]  /*88560*/  @P6 STG.E.U8 desc[UR32][R50.64], R59 ;  /* 0x0000003b32006986 */ /* 0x0081e2000c101120 */
[----:B------:R-:W-:Y:S01]  /*88570*/  ISETP.LT.AND P6, PT, R18, UR4, !P5 ;  /* 0x0000000412007c0c */ /* 0x000fe2000efc1270 */
[----:B------:R-:W-:Y:S01]  /*88580*/  ULDC UR4, c[0x0][0x228] ;  /* 0x00008a0000047ab9 */ /* 0x000fe20000000800 */
[----:B0-----:R-:W-:Y:S01]  /*88590*/  PRMT R59, R27, 0x7773, RZ ;  /* 0x000077731b3b7816 */ /* 0x001fe200000000ff */
[----:B------:R-:W3:Y:S10]  /*885a0*/  LDL.LU.64 R50, [R1+0x1550] ;  /* 0x0015500001327983 */ /* 0x000ef40000300a00 */
[----:B------:R2:W-:Y:S01]  /*885b0*/  @P6 STG.E.U8 desc[UR32][R22.64], R59 ;  /* 0x0000003b16006986 */ /* 0x0005e2000c101120 */
[----:B------:R-:W-:Y:S01]  /*885c0*/  ISETP.LT.AND P6, PT, R19, UR4, !P5 ;  /* 0x0000000413007c0c */ /* 0x000fe2000efc1270 */
[----:B------:R-:W-:-:S02]  /*885d0*/  ULDC UR4, c[0x0][0x228] ;  /* 0x00008a0000047ab9 */ /* 0x000fc40000000800 */
[----:B------:R-:W3:Y:S01]  /*885e0*/  LDL.LU.64 R18, [R1+0x1540] ;  /* 0x0015400001127983 */ /* 0x000ee20000300a00 */
[----:B--2---:R-:W-:-:S09]  /*885f0*/  PRMT R59, R3, 0x7770, RZ ;  /* 0x00007770033b7816 */ /* 0x004fd200000000ff */
[----:B------:R0:W-:Y:S01]  /*88600*/  @P6 STG.E.U8 desc[UR32][R20.64], R59 ;  /* 0x0000003b14006986 */ /* 0x0001e2000c101120 */
[----:B------:R-:W-:Y:S01]  /*88610*/  ISETP.LT.AND P6, PT, R61, UR4, !P5 ;  /* 0x000000043d007c0c */ /* 0x000fe2000efc1270 */
[----:B------:R-:W-:Y:S01]  /*88620*/  ULDC UR4, c[0x0][0x228] ;  /* 0x00008a0000047ab9 */ /* 0x000fe20000000800 */
[----:B0-----:R-:W-:-:S11]  /*88630*/  PRMT R59, R3, 0x7771, RZ ;  /* 0x00007771033b7816 */ /* 0x001fd600000000ff */
[----:B------:R0:W-:Y:S01]  /*88640*/  @P6 STG.E.U8 desc[UR32][R52.64], R59 ;  /* 0x0000003b34006986 */ /* 0x0001e2000c101120 */
[----:B------:R-:W-:Y:S01]  /*88650*/  ISETP.LT.AND P6, PT, R16, UR4, !P5 ;  /* 0x0000000410007c0c */ /* 0x000fe2000efc1270 */
[----:B------:R-:W-:Y:S02]  /*88660*/  ULDC UR4, c[0x0][0x228] ;  /* 0x00008a0000047ab9 */ /* 0x000fe40000000800 */
[----:B0-----:R-:W2:Y:S01]  /*88670*/  LDL.LU.64 R52, [R1+0x12e0] ;  /* 0x0012e00001347983 */ /* 0x001ea20000300a00 */
[----:B------:R-:W-:-:S09]  /*88680*/  PRMT R59, R3, 0x7772, RZ ;  /* 0x00007772033b7816 */ /* 0x000fd200000000ff */
[----:B------:R0:W-:Y:S01]  /*88690*/  @P6 STG.E.U8 desc[UR32][R14.64], R59 ;  /* 0x0000003b0e006986 */ /* 0x0001e2000c101120 */
[----:B------:R-:W-:Y:S01]  /*886a0*/  ISETP.LT.AND P6, PT, R8, UR30, !P5 ;  /* 0x0000001e08007c0c */ /* 0x000fe2000efc1270 */
[----:B------:R-:W-:Y:S02]  /*886b0*/  ULDC.64 UR30, c[0x0][0x228] ;  /* 0x00008a00001e7ab9 */ /* 0x000fe40000000a00 */
[----:B0-----:R-:W2:Y:S01]  /*886c0*/  LDL.LU.64 R14, [R1+0x1538] ;  /* 0x00153800010e7983 */ /* 0x001ea20000300a00 */
[----:B------:R-:W-:-:S03]  /*886d0*/  PRMT R59, R3, 0x7773, RZ ;  /* 0x00007773033b7816 */ /* 0x000fc600000000ff */
[----:B------:R-:W2:Y:S06]  /*886e0*/  LDL.LU R3, [R1+0x2be4] ;  /* 0x002be40001037983 */ /* 0x000eac0000300800 */
[----:B------:R0:W-:Y:S01]  /*886f0*/  @P6 STG.E.U8 desc[UR32][R10.64], R59 ;  /* 0x0000003b0a006986 */ /* 0x0001e2000c101120 */
[----:B------:R-:W-:Y:S01]  /*88700*/  ISETP.LT.AND P6, PT, R9, UR4, !P5 ;  /* 0x0000000409007c0c */ /* 0x000fe2000efc1270 */
[----:B------:R-:W-:Y:S02]  /*88710*/  ULDC UR4, c[0x0][0x228] ;  /* 0x00008a0000047ab9 */ /* 0x000fe40000000800 */
[----:B0-----:R-:W2:Y:S04]  /*88720*/  LDL.LU.64 R10, [R1+0x1530] ;  /* 0x00153000010a7983 */ /* 0x001ea80000300a00 */
[----:B------:R-:W2:Y:S01]  /*88730*/  LDL.LU.64 R8, [R1+0x1528] ;  /* 0x0015280001087983 */ /* 0x000ea20000300a00 */
[----:B------:R-:W-:-:S05]  /*88740*/  PRMT R59, R17, 0x7770, RZ ;  /* 0x00007770113b7816 */ /* 0x000fca00000000ff */
[----:B----4-:R0:W-:Y:S01]  /*88750*/  @P6 STG.E.U8 desc[UR32][R4.64], R59 ;  /* 0x0000003b04006986 */ /* 0x0101e2000c101120 */
[----:B------:R-:W-:Y:S01]  /*88760*/  ISETP.LT.AND P6, PT, R48, UR4, !P5 ;  /* 0x0000000430007c0c */ /* 0x000fe2000efc1270 */
[----:B------:R-:W-:Y:S01]  /*88770*/  ULDC UR4, c[0x0][0x228] ;  /* 0x00008a0000047ab9 */ /* 0x000fe20000000800 */
[----:B0-----:R-:W-:Y:S01]  /*88780*/  PRMT R59, R17, 0x7771, RZ ;  /* 0x00007771113b7816 */ /* 0x001fe200000000ff */
[----:B------:R-:W4:Y:S10]  /*88790*/  LDL.LU.64 R4, [R1+0x1520] ;  /* 0x0015200001047983 */ /* 0x000f340000300a00 */
[----:B---3--:R0:W-:Y:S01]  /*887a0*/  @P6 STG.E.U8 desc[UR32][R50.64], R59 ;  /* 0x0000003b32006986 */ /* 0x0081e2000c101120 */
[----:B------:R-:W-:Y:S01]  /*887b0*/  ISETP.LT.AND P6, PT, R60, UR4, !P5 ;  /* 0x000000043c007c0c */ /* 0x000fe2000efc1270 */
[----:B------:R-:W-:-:S02]  /*887c0*/  ULDC UR4, c[0x0][0x228] ;  /* 0x00008a0000047ab9 */ /* 0x000fc40000000800 */
[----:B------:R-:W-:Y:S01]  /*887d0*/  ISETP.LT.AND P5, PT, R49, UR4, !P5 ;  /* 0x0000000431007c0c */ /* 0x000fe2000efa1270 */
[----:B------:R-:W-:Y:S01]  /*887e0*/  ULDC UR4, c[0x0][0x228] ;  /* 0x00008a0000047ab9 */ /* 0x000fe20000000800 */
[C---:B0-----:R-:W-:Y:S01]  /*887f0*/  PRMT R59, R17.reuse, 0x7772, RZ ;  /* 0x00007772113b7816 */ /* 0x041fe200000000ff */
[----:B------:R-:W3:Y:S07]  /*88800*/  LDL.LU.64 R50, [R1+0x1518] ;  /* 0x0015180001327983 */ /* 0x000eee0000300a00 */
[----:B------:R0:W-:Y:S04]  /*88810*/  @P6 STG.E.U8 desc[UR32][R18.64], R59 ;  /* 0x0000003b12006986 */ /* 0x0001e8000c101120 */
[----:B------:R-:W3:Y:S04]  /*88820*/  LDL.LU R27, [R1+0x104] ;  /* 0x00010400011b7983 */ /* 0x000ee80000300800 */
[----:B------:R-:W3:Y:S01]  /*88830*/  LDL.LU.64 R48, [R1+0x1510] ;  /* 0x0015100001307983 */ /* 0x000ee20000300a00 */
[----:B0-----:R-:W-:-:S05]  /*88840*/  PRMT R59, R17, 0x7773, RZ ;  /* 0x00007773113b7816 */ /* 0x001fca00000000ff */
[----:B--2---:R0:W-:Y:S01]  /*88850*/  @P5 STG.E.U8 desc[UR32][R52.64], R59 ;  /* 0x0000003b34005986 */ /* 0x0041e2000c101120 */
[----:B------:R-:W-:Y:S01]  /*88860*/  ISETP.LT.AND P5, PT, R54, UR4, !P4 ;  /* 0x0000000436007c0c */ /* 0x000fe2000e7a1270 */
[----:B------:R-:W-:Y:S02]  /*88870*/  ULDC UR4, c[0x0][0x228] ;  /* 0x00008a0000047ab9 */ /* 0x000fe40000000800 */
[----:B------:R-:W-:Y:S01]  /*88880*/  ISETP.LT.AND P4, PT, R55, UR4, !P4 ;  /* 0x0000000437007c0c */ /* 0x000fe2000e781270 */
[----:B------:R-:W-:Y:S01]  /*88890*/  ULDC UR4, c[0x0][0x228] ;  /* 0x00008a0000047ab9 */ /* 0x000fe20000000800 */
[C---:B0-----:R-:W-:Y:S01]  /*888a0*/  PRMT R59, R0.reuse, 0x7770, RZ ;  /* 0x00007770003b7816 */ /* 0x041fe200000000ff */
[----:B------:R-:W2:Y:S04]  /*888b0*/  LDL.LU.64 R52, [R1+0x1508] ;  /* 0x0015080001347983 */ /* 0x000ea80000300a00 */
[----:B------:R-:W2:Y:S04]  /*888c0*/  LDL.LU.64 R54, [R1+0x1500] ;  /* 0x0015000001367983 */ /* 0x000ea80000300a00 */
[----:B------:R0:W-:Y:S04]  /*888d0*/  @P5 STG.E.U8 desc[UR32][R14.64], R59 ;  /* 0x0000003b0e005986 */ /* 0x0001e8000c101120 */
[----:B------:R-:W2:Y:S04]  /*888e0*/  LDL.LU.64 R22, [R1+0x14f8] ;  /* 0x0014f80001167983 */ /* 0x000ea80000300a00 */
[----:B------:R-:W2:Y:S01]  /*888f0*/  LDL.LU.64 R20, [R1+0x14f0] ;  /* 0x0014f00001147983 */ /* 0x000ea20000300a00 */
[----:B0-----:R-:W-:-:S05]  /*88900*/  PRMT R59, R0, 0x7771, RZ ;  /* 0x00007771003b7816 */ /* 0x001fca00000000ff */
[----:B------:R0:W-:Y:S02]  /*88910*/  @P4 STG.E.U8 desc[UR32][R10.64], R59 ;  /* 0x0000003b0a004986 */ /* 0x0001e4000c101120 */
[----:B0-----:R-:W-:-:S05]  /*88920*/  PRMT R59, R0, 0x7772, RZ ;  /* 0x00007772003b7816 */ /* 0x001fca00000000ff */
[----:B------:R0:W-:Y:S02]  /*88930*/  @P3 STG.E.U8 desc[UR32][R8.64], R59 ;  /* 0x0000003b08003986 */ /* 0x0001e4000c101120 */
[----:B0-----:R-:W-:Y:S02]  /*88940*/  PRMT R59, R0, 0x7773, RZ ;  /* 0x00007773003b7816 */ /* 0x001fe400000000ff */
[----:B------:R-:W2:Y:S04]  /*88950*/  LDL.LU R0, [R1+0x2be0] ;  /* 0x002be00001007983 */ /* 0x000ea80000300800 */
[----:B------:R-:W2:Y:S04]  /*88960*/  LDL.LU.64 R18, [R1+0x14e8] ;  /* 0x0014e80001127983 */ /* 0x000ea80000300a00 */
[----:B------:R-:W2:Y:S04]  /*88970*/  LDL.LU.64 R16, [R1+0x14a8] ;  /* 0x0014a80001107983 */ /* 0x000ea80000300a00 */
[----:B------:R-:W2:Y:S04]  /*88980*/  LDL.LU.64 R14, [R1+0x1490] ;  /* 0x00149000010e7983 */ /* 0x000ea80000300a00 */
[----:B------:R-:W2:Y:S04]  /*88990*/  LDL.LU.64 R10, [R1+0x1460] ;  /* 0x00146000010a7983 */ /* 0x000ea80000300a00 */
[----:B------:R-:W2:Y:S04]  /*889a0*/  LDL.LU.64 R8, [R1+0x1450] ;  /* 0x0014500001087983 */ /* 0x000ea80000300a00 */
[----:B----4-:R0:W-:Y:S04]  /*889b0*/  @P2 STG.E.U8 desc[UR32][R4.64], R59 ;  /* 0x0000003b04002986 */ /* 0x0101e8000c101120 */
[----:B0-----:R-:W4:Y:S01]  /*889c0*/  LDL.LU.64 R4, [R1+0x1248] ;  /* 0x0012480001047983 */ /* 0x001f220000300a00 */
[----:B---3--:R-:W-:-:S05]  /*889d0*/  PRMT R59, R27, 0x7770, RZ ;  /* 0x000077701b3b7816 */ /* 0x008fca00000000ff */
[----:B------:R0:W-:Y:S02]  /*889e0*/  @P1 STG.E.U8 desc[UR32][R50.64], R59 ;  /* 0x0000003b32001986 */ /* 0x0001e4000c101120 */
[C---:B0-----:R-:W-:Y:S02]  /*889f0*/  PRMT R59, R27.reuse, 0x7771, RZ ;  /* 0x000077711b3b7816 */ /* 0x041fe400000000ff */
[----:B------:R-:W3:Y:S04]  /*88a00*/  LDL.LU.64 R50, [R1+0x1448] ;  /* 0x0014480001327983 */ /* 0x000ee80000300a00 */
[----:B------:R0:W-:Y:S02]  /*88a10*/  @P0 STG.E.U8 desc[UR32][R48.64], R59 ;  /* 0x0000003b30000986 */ /* 0x0001e4000c101120 */
[----:B0-----:R-:W-:-:S02]  /*88a20*/  PRMT R59, R27, 0x7772, RZ ;  /* 0x000077721b3b7816 */ /* 0x001fc400000000ff */
[----:B------:R-:W3:Y:S01]  /*88a30*/  LDL.LU.64 R48, [R1+0x1440] ;  /* 0x0014400001307983 */ /* 0x000ee20000300a00 */
[----:B--2---:R-:W-:-:S13]  /*88a40*/  LOP3.LUT P0, RZ, R0, 0x40000, RZ, 0xc0, !PT ;  /* 0x0004000000ff7812 */ /* 0x004fda000780c0ff */
[----:B------:R0:W-:Y:S01]  /*88a50*/  @P0 STG.E.U8 desc[UR32][R52.64], R59 ;  /* 0x0000003b34000986 */ /* 0x0001e2000c101120 */
[C---:B------:R-:W-:Y:S02]  /*88a60*/  LOP3.LUT P0, RZ, R0.reuse, 0x20000, RZ, 0xc0, !PT ;  /* 0x0002000000ff7812 */ /* 0x040fe4000780c0ff */
[----:B0-----:R-:W-:Y:S01]  /*88a70*/  PRMT R59, R27, 0x7773, RZ ;  /* 0x000077731b3b7816 */ /* 0x001fe200000000ff */
[----:B------:R-:W2:Y:S10]  /*88a80*/  LDL.LU.64 R52, [R1+0x1438] ;  /* 0x0014380001347983 */ /* 0x000eb40000300a00 */
[----:B------:R0:W-:Y:S01]  /*88a90*/  @P0 STG.E.U8 desc[UR32][R54.64], R59 ;  /* 0x0000003b36000986 */ /* 0x0001e2000c101120 */
[----:B------:R-:W-:-:S02]  /*88aa0*/  LOP3.LUT P0, RZ, R0, 0x10000, RZ, 0xc0, !PT ;  /* 0x0001000000ff7812 */ /* 0x000fc4000780c0ff */
[----:B0-----:R-:W-:Y:S01]  /*88ab0*/  PRMT R59, R57, 0x7770, RZ ;  /* 0x00007770393b7816 */ /* 0x001fe200000000ff */
[----:B------:R-:W2:Y:S10]  /*88ac0*/  LDL.LU.64 R54, [R1+0x1430] ;  /* 0x0014300001367983 */ /* 0x000eb40000300a00 */
[----:B------:R0:W-:Y:S01]  /*88ad0*/  @P0 STG.E.U8 desc[UR32][R22.64], R59 ;  /* 0x0000003b16000986 */ /* 0x0001e2000c101120 */
[----:B------:R-:W-:-:S02]  /*88ae0*/  LOP3.LUT P0, RZ, R0, 0x8000, RZ, 0xc0, !PT ;  /* 0x0000800000ff7812 */ /* 0x000fc4000780c0ff */
[----:B0-----:R-:W-:-:S11]  /*88af0*/  PRMT R59, R57, 0x7771, RZ ;  /* 0x00007771393b7816 */ /* 0x001fd600000000ff */
[----:B------:R0:W-:Y:S01]  /*88b00*/  @P0 STG.E.U8 desc[UR32][R20.64], R59 ;  /* 0x0000003b14000986 */ /* 0x0001e2000c101120 */
[----:B------:R-:W-:Y:S02]  /*88b10*/  LOP3.LUT P0, RZ, R0, 0x4000, RZ, 0xc0, !PT ;  /* 0x0000400000ff7812 */ /* 0x000fe4000780c0ff */
[----:B0-----:R-:W-:-:S11]  /*88b20*/  PRMT R59, R57, 0x7772, RZ ;  /* 0x00007772393b7816 */ /* 0x001fd600000000ff */
[----:B------:R0:W-:Y:S02]  /*88b30*/  @P0 STG.E.U8 desc[UR32][R18.64], R59 ;  /* 0x0000003b12000986 */ /* 0x0001e4000c101120 */
[----:B0-----:R-:W-:Y:S02]  /*88b40*/  PRMT R59, R57, 0x7773, RZ ;  /* 0x00007773393b7816 */ /* 0x001fe400000000ff */
[----:B------:R-:W3:Y:S01]  /*88b50*/  LDL.LU R57, [R1+0x2bdc] ;  /* 0x002bdc0001397983 */ /* 0x000ee20000300800 */
[----:B------:R-:W-:Y:S02]  /*88b60*/  LOP3.LUT P0, RZ, R0, 0x2000, RZ, 0xc0, !PT ;  /* 0x0000200000ff7812 */ /* 0x000fe4000780c0ff */
[----:B------:R-:W-:-:S11]  /*88b70*/  LOP3.LUT P1, RZ, R3, 0x100, RZ, 0xc0, !PT ;  /* 0x0000010003ff7812 */ /* 0x000fd6000782c0ff */
[----:B------:R0:W-:Y:S01]  /*88b80*/  @P0 STG.E.U8 desc[UR32][R16.64], R59 ;  /* 0x0000003b10000986 */ /* 0x0001e2000c101120 */
[----:B------:R-:W-:Y:S02]  /*88b90*/  LOP3.LUT P0, RZ, R0, 0x1000, RZ, 0xc0, !PT ;  /* 0x0000100000ff7812 */ /* 0x000fe4000780c0ff */
[----:B------:R-:W-:Y:S02]  /*88ba0*/  LOP3.LUT P2, RZ, R3, 0x200, RZ, 0xc0, !PT ;  /* 0x0000020003ff7812 */ /* 0x000fe4000784c0ff */
[----:B0-----:R-:W-:-:S09]  /*88bb0*/  PRMT R59, R58, 0x7770, RZ ;  /* 0x000077703a3b7816 */ /* 0x001fd200000000ff */
[----:B------:R0:W-:Y:S01]  /*88bc0*/  @P0 STG.E.U8 desc[UR32][R14.64], R59 ;  /* 0x0000003b0e000986 */ /* 0x0001e2000c101120 */
[----:B------:R-:W-:Y:S02]  /*88bd0*/  LOP3.LUT P3, RZ, R3, 0x400, RZ, 0xc0, !PT ;  /* 0x0000040003ff7812 */ /* 0x000fe4000786c0ff */
[----:B0-----:R-:W-:-:S05]  /*88be0*/  PRMT R59, R58, 0x7771, RZ ;  /* 0x000077713a3b7816 */ /* 0x001fca00000000ff */
[----:B------:R0:W-:Y:S01]  /*88bf0*/  @P1 STG.E.U8 desc[UR32][R10.64], R59 ;  /* 0x0000003b0a001986 */ /* 0x0001e2000c101120 */
[----:B------:R-:W-:Y:S02]  /*88c00*/  LOP3.LUT P4, RZ, R3, 0x800, RZ, 0xc0, !PT ;  /* 0x0000080003ff7812 */ /* 0x000fe4000788c0ff */
[----:B0-----:R-:W-:-:S05]  /*88c10*/  PRMT R59, R58, 0x7772, RZ ;  /* 0x000077723a3b7816 */ /* 0x001fca00000000ff */
[----:B------:R0:W-:Y:S01]  /*88c20*/  @P2 STG.E.U8 desc[UR32][R8.64], R59 ;  /* 0x0000003b08002986 */ /* 0x0001e2000c101120 */
[C---:B------:R-:W-:Y:S02]  /*88c30*/  LOP3.LUT P5, RZ, R3.reuse, 0x1000, RZ, 0xc0, !PT ;  /* 0x0000100003ff7812 */ /* 0x040fe400078ac0ff */
[----:B0-----:R-:W-:Y:S02]  /*88c40*/  PRMT R59, R58, 0x7773, RZ ;  /* 0x000077733a3b7816 */ /* 0x001fe400000000ff */
[----:B------:R-:W-:Y:S01]  /*88c50*/  LOP3.LUT P6, RZ, R3, 0x2000, RZ, 0xc0, !PT ;  /* 0x0000200003ff7812 */ /* 0x000fe200078cc0ff */
[----:B------:R-:W2:Y:S04]  /*88c60*/  LDL.LU R58, [R1+0x2bd8] ;  /* 0x002bd800013a7983 */ /* 0x000ea80000300800 */
[----:B----4-:R3:W-:Y:S01]  /*88c70*/  @P3 STG.E.U8 desc[UR32][R4.64], R59 ;  /* 0x0000003b04003986 */ /* 0x0107e2000c101120 */
[----:B------:R-:W-:-:S02]  /*88c80*/  LOP3.LUT P0, RZ, R0, 0x800, RZ, 0xc0, !PT ;  /* 0x0000080000ff7812 */ /* 0x000fc4000780c0ff */
[----:B---3--:R-:W-:-:S05]  /*88c90*/  PRMT R59, R57, 0x7770, RZ ;  /* 0x00007770393b7816 */ /* 0x008fca00000000ff */
[----:B------:R0:W-:Y:S02]  /*88ca0*/  @P4 STG.E.U8 desc[UR32][R50.64], R59 ;  /* 0x0000003b32004986 */ /* 0x0001e4000c101120 */
[----:B0-----:R-:W-:-:S05]  /*88cb0*/  PRMT R59, R57, 0x7771, RZ ;  /* 0x00007771393b7816 */ /* 0x001fca00000000ff */
[----:B------:R0:W-:Y:S02]  /*88cc0*/  @P5 STG.E.U8 desc[UR32][R48.64], R59 ;  /* 0x0000003b30005986 */ /* 0x0001e4000c101120 */
[----:B0-----:R-:W-:-:S05]  /*88cd0*/  PRMT R59, R57, 0x7772, RZ ;  /* 0x00007772393b7816 */ /* 0x001fca00000000ff */
[----:B--2---:R0:W-:Y:S02]  /*88ce0*/  @P6 STG.E.U8 desc[UR32][R52.64], R59 ;  /* 0x0000003b34006986 */ /* 0x0041e4000c101120 */
[----:B0-----:R-:W-:Y:S02]  /*88cf0*/  PRMT R59, R57, 0x7773, RZ ;  /* 0x00007773393b7816 */ /* 0x001fe400000000ff */
[----:B------:R-:W2:Y:S04]  /*88d00*/  LDL.LU R57, [R1+0x2bd4] ;  /* 0x002bd40001397983 */ /* 0x000ea80000300800 */
[----:B------:R0:W-:Y:S04]  /*88d10*/  @P0 STG.E.U8 desc[UR32][R54.64], R59 ;  /* 0x0000003b36000986 */ /* 0x0001e8000c101120 */
[----:B0-----:R-:W3:Y:S04]  /*88d20*/  LDL.LU.64 R54, [R1+0x1428] ;  /* 0x0014280001367983 */ /* 0x001ee80000300a00 */
[----:B------:R-:W4:Y:S04]  /*88d30*/  LDL.LU.64 R10, [R1+0x1420] ;  /* 0x00142000010a7983 */ /* 0x000f280000300a00 */
[----:B------:R-:W2:Y:S04]  /*88d40*/  LDL.LU.64 R8, [R1+0x1418] ;  /* 0x0014180001087983 */ /* 0x000ea80000300a00 */
[----:B------:R-:W3:Y:S04]  /*88d50*/  LDL.LU R5, [R1+0x148] ;  /* 0x0001480001057983 */ /* 0x000ee80000300800 */
[----:B------:R-:W2:Y:S04]  /*88d60*/  LDL.LU.64 R50, [R1+0x1410] ;  /* 0x0014100001327983 */ /* 0x000ea80000300a00 */
[----:B------:R-:W2:Y:S04]  /*88d70*/  LDL.LU.64 R48, [R1+0x1408] ;  /* 0x0014080001307983 */ /* 0x000ea80000300a00 */
[----:B------:R-:W2:Y:S04]  /*88d80*/  LDL.LU.64 R52, [R1+0x1400] ;  /* 0x0014000001347983 */ /* 0x000ea80000300a00 */
[----:B------:R-:W2:Y:S01]  /*88d90*/  LDL.LU R16, [R1+0x138] ;  /* 0x0001380001107983 */ /* 0x000ea20000300800 */
[----:B------:R-:W-:-:S02]  /*88da0*/  LOP3.LUT P4, RZ, R3, 0x8000, RZ, 0xc0, !PT ;  /* 0x0000800003ff7812 */ /* 0x000fc4000788c0ff */
[----:B------:R-:W-:Y:S02]  /*88db0*/  LOP3.LUT P1, RZ, R3, 0x20000000, RZ, 0xc0, !PT ;  /* 0x2000000003ff7812 */ /* 0x000fe4000782c0ff */
[----:B------:R-:W-:-:S11]  /*88dc0*/  LOP3.LUT R0, R0, 0xfffffff7, RZ, 0xc0, !PT ;  /* 0xfffffff700007812 */ /* 0x000fd600078ec0ff */
[----:B------:R-:W-:Y:S02]  /*88dd0*/  @P1 LOP3.LUT R0, R0, 0x8, RZ, 0xfc, !PT ;  /* 0x0000000800001812 */ /* 0x000fe400078efcff */
        /* <DEDUP_REMOVED lines=10> */
[----:B------:R-:W-:Y:S02]  /*88e80*/  LOP3.LUT R0, R0, 0xffffff7f, RZ, 0xc0, !PT ;  /* 0xffffff7f00007812 */ /* 0x000fe400078ec0ff */
[----:B---3--:R-:W-:-:S05]  /*88e90*/  PRMT R59, R5, 0x7770, RZ ;  /* 0x00007770053b7816 */ /* 0x008fca00000000ff */
[----:B------:R0:W-:Y:S04]  /*88ea0*/  @P4 STG.E.U8 desc[UR32][R54.64], R59 ;  /* 0x0000003b36004986 */ /* 0x0001e8000c101120 */
[----:B0-----:R-:W3:Y:S04]  /*88eb0*/  LDL.LU.64 R54, [R1+0x13e8] ;  /* 0x0013e80001367983 */ /* 0x001ee80000300a00 */
[----:B------:R-:W3:Y:S04]  /*88ec0*/  LDL.LU.64 R26, [R1+0x13c8] ;  /* 0x0013c800011a7983 */ /* 0x000ee80000300a00 */
[----:B------:R-:W3:Y:S04]  /*88ed0*/  LDL.LU R17, [R1+0x128] ;  /* 0x0001280001117983 */ /* 0x000ee80000300800 */
[----:B------:R-:W3:Y:S01]  /*88ee0*/  LDL.LU.64 R22, [R1+0x13b8] ;  /* 0x0013b80001167983 */ /* 0x000ee20000300a00 */
[----:B------:R-:W-:-:S02]  /*88ef0*/  @P1 LOP3.LUT R0, R0, 0x80, RZ, 0xfc, !PT ;  /* 0x0000008000001812 */ /* 0x000fc400078efcff */
[----:B------:R-:W-:Y:S01]  /*88f00*/  LOP3.LUT P1, RZ, R3, 0x1000000, RZ, 0xc0, !PT ;  /* 0x0100000003ff7812 */ /* 0x000fe2000782c0ff */
[----:B------:R-:W3:Y:S01]  /*88f10*/  LDL.LU.64 R20, [R1+0x1388] ;  /* 0x0013880001147983 */ /* 0x000ee20000300a00 */
[----:B------:R-:W-:-:S03]  /*88f20*/  LOP3.LUT R0, R0, 0xfffffeff, RZ, 0xc0, !PT ;  /* 0xfffffeff00007812 */ /* 0x000fc600078ec0ff */
[----:B------:R-:W3:Y:S01]  /*88f30*/  LDL.LU.64 R18, [R1+0x1340] ;  /* 0x0013400001127983 */ /* 0x000ee20000300a00 */
[C---:B------:R-:W-:Y:S02]  /*88f40*/  LOP3.LUT P5, RZ, R3.reuse, 0x10000, RZ, 0xc0, !PT ;  /* 0x0001000003ff7812 */ /* 0x040fe400078ac0ff */
[C---:B------:R-:W-:Y:S01]  /*88f50*/  LOP3.LUT P6, RZ, R3.reuse, 0x80000, RZ, 0xc0, !PT ;  /* 0x0008000003ff7812 */ /* 0x040fe200078cc0ff */
[----:B------:R-:W3:Y:S04]  /*88f60*/  LDL.LU.64 R14, [R1+0x1228] ;  /* 0x00122800010e7983 */ /* 0x000ee80000300a00 */
[----:B------:R-:W-:Y:S02]  /*88f70*/  @P1 LOP3.LUT R0, R0, 0x100, RZ, 0xfc, !PT ;  /* 0x0000010000001812 */ /* 0x000fe400078efcff */
[----:B------:R-:W-:-:S02]  /*88f80*/  LOP3.LUT P1, RZ, R3, 0x800000, RZ, 0xc0, !PT ;  /* 0x0080000003ff7812 */ /* 0x000fc4000782c0ff */
[----:B------:R-:W-:Y:S02]  /*88f90*/  LOP3.LUT R0, R0, 0xfffffdff, RZ, 0xc0, !PT ;  /* 0xfffffdff00007812 */ /* 0x000fe400078ec0ff */
[----:B------:R-:W-:-:S09]  /*88fa0*/  PRMT R59, R5, 0x7771, RZ ;  /* 0x00007771053b7816 */ /* 0x000fd200000000ff */
[----:B------:R-:W-:Y:S02]  /*88fb0*/  @P1 LOP3.LUT R0, R0, 0x200, RZ, 0xfc, !PT ;  /* 0x0000020000001812 */ /* 0x000fe400078efcff */
[C---:B------:R-:W-:Y:S01]  /*88fc0*/  LOP3.LUT P1, RZ, R3.reuse, 0x400000, RZ, 0xc0, !PT ;  /* 0x0040000003ff7812 */ /* 0x040fe2000782c0ff */
[----:B----4-:R0:W-:Y:S01]  /*88fd0*/  @P5 STG.E.U8 desc[UR32][R10.64], R59 ;  /* 0x0000003b0a005986 */ /* 0x0101e2000c101120 */
[----:B------:R-:W-:Y:S02]  /*88fe0*/  LOP3.LUT P0, RZ, R3, 0x100000, RZ, 0xc0, !PT ;  /* 0x0010000003ff7812 */ /* 0x000fe4000780c0ff */
[----:B------:R-:W-:Y:S02]  /*88ff0*/  LOP3.LUT R0, R0, 0xfffffbff, RZ, 0xc0, !PT ;  /* 0xfffffbff00007812 */ /* 0x000fe400078ec0ff */
[----:B0-----:R-:W-:Y:S01]  /*89000*/  PRMT R59, R5, 0x7772, RZ ;  /* 0x00007772053b7816 */ /* 0x001fe200000000ff */
[----:B------:R-:W4:Y:S06]  /*89010*/  LDL.LU.64 R10, [R1+0x1338] ;  /* 0x00133800010a7983 */ /* 0x000f2c0000300a00 */
[----:B------:R-:W-:-:S02]  /*89020*/  @P1 LOP3.LUT R0, R0, 0x400, RZ, 0xfc, !PT ;  /* 0x0000040000001812 */ /* 0x000fc400078efcff */
[----:B------:R-:W-:Y:S01]  /*89030*/  LOP3.LUT P1, RZ, R3, 0x200000, RZ, 0xc0, !PT ;  /* 0x0020000003ff7812 */ /* 0x000fe2000782c0ff */
[----:B--2---:R0:W-:Y:S02]  /*89040*/  @P6 STG.E.U8 desc[UR32][R8.64], R59 ;  /* 0x0000003b08006986 */ /* 0x0041e4000c101120 */
[----:B0-----:R-:W-:Y:S02]  /*89050*/  PRMT R59, R5, 0x7773, RZ ;  /* 0x00007773053b7816 */ /* 0x001fe400000000ff */
[----:B------:R-:W2:Y:S04]  /*89060*/  LDL.LU.64 R8, [R1+0x1330] ;  /* 0x0013300001087983 */ /* 0x000ea80000300a00 */
[----:B------:R0:W-:Y:S04]  /*89070*/  @P0 STG.E.U8 desc[UR32][R50.64], R59 ;  /* 0x0000003b32000986 */ /* 0x0001e8000c101120 */
[----:B------:R-:W2:Y:S01]  /*89080*/  LDL.LU.64 R4, [R1+0x1328] ;  /* 0x0013280001047983 */ /* 0x000ea20000300a00 */
[----:B0-----:R-:W-:-:S03]  /*89090*/  PRMT R59, R16, 0x7770, RZ ;  /* 0x00007770103b7816 */ /* 0x001fc600000000ff */
[----:B------:R-:W2:Y:S04]  /*890a0*/  LDL.LU.64 R50, [R1+0x1320] ;  /* 0x0013200001327983 */ /* 0x000ea80000300a00 */
[----:B------:R0:W-:Y:S01]  /*890b0*/  @P1 STG.E.U8 desc[UR32][R48.64], R59 ;  /* 0x0000003b30001986 */ /* 0x0001e2000c101120 */
[----:B------:R-:W-:Y:S02]  /*890c0*/  LOP3.LUT P1, RZ, R0, 0x400, RZ, 0xc0, !PT ;  /* 0x0000040000ff7812 */ /* 0x000fe4000782c0ff */
[----:B0-----:R-:W-:Y:S01]  /*890d0*/  PRMT R59, R16, 0x7771, RZ ;  /* 0x00007771103b7816 */ /* 0x001fe200000000ff */
[----:B------:R-:W2:Y:S10]  /*890e0*/  LDL.LU.64 R48, [R1+0x1318] ;  /* 0x0013180001307983 */ /* 0x000eb40000300a00 */
[----:B------:R0:W-:Y:S01]  /*890f0*/  @P1 STG.E.U8 desc[UR32][R52.64], R59 ;  /* 0x0000003b34001986 */ /* 0x0001e2000c101120 */
[----:B------:R-:W-:-:S03]  /*89100*/  LOP3.LUT P1, RZ, R0, 0x200, RZ, 0xc0, !PT ;  /* 0x0000020000ff7812 */ /* 0x000fc6000782c0ff */
[----:B0-----:R-:W2:Y:S01]  /*89110*/  LDL.LU.64 R52, [R1+0x1310] ;  /* 0x0013100001347983 */ /* 0x001ea20000300a00 */
[----:B------:R-:W-:-:S09]  /*89120*/  PRMT R59, R16, 0x7772, RZ ;  /* 0x00007772103b7816 */ /* 0x000fd200000000ff */
[----:B---3--:R0:W-:Y:S04]  /*89130*/  @P1 STG.E.U8 desc[UR32][R54.64], R59 ;  /* 0x0000003b36001986 */ /* 0x0081e8000c101120 */
[----:B0-----:R-:W3:Y:S01]  /*89140*/  LDL.LU.64 R54, [R1+0x1308] ;  /* 0x0013080001367983 */ /* 0x001ee20000300a00 */
[----:B------:R-:W-:Y:S02]  /*89150*/  LOP3.LUT P1, RZ, R0, 0x100, RZ, 0xc0, !PT ;  /* 0x0000010000ff7812 */ /* 0x000fe4000782c0ff */
[----:B------:R-:W-:-:S11]  /*89160*/  PRMT R59, R16, 0x7773, RZ ;  /* 0x00007773103b7816 */ /* 0x000fd600000000ff */
[----:B------:R0:W-:Y:S01]  /*89170*/  @P1 STG.E.U8 desc[UR32][R26.64], R59 ;  /* 0x0000003b1a001986 */ /* 0x0001e2000c101120 */
[----:B------:R-:W-:Y:S02]  /*89180*/  LOP3.LUT P1, RZ, R0, 0x80, RZ, 0xc0, !PT ;  /* 0x0000008000ff7812 */ /* 0x000fe4000782c0ff */
[----:B0-----:R-:W-:-:S11]  /*89190*/  PRMT R59, R17, 0x7770, RZ ;  /* 0x00007770113b7816 */ /* 0x001fd600000000ff */
        /* <DEDUP_REMOVED lines=11> */
[C---:B------:R-:W-:Y:S02]  /*89250*/  LOP3.LUT P2, RZ, R3.reuse, 0x40000000, RZ, 0xc0, !PT ;  /* 0x4000000003ff7812 */ /* 0x040fe4000784c0ff */
[----:B------:R-:W-:Y:S02]  /*89260*/  LOP3.LUT P3, RZ, R3, 0x80000000, RZ, 0xc0, !PT ;  /* 0x8000000003ff7812 */ /* 0x000fe4000786c0ff */
[----:B0-----:R-:W-:-:S07]  /*89270*/  PRMT R59, R58, 0x7770, RZ ;  /* 0x000077703a3b7816 */ /* 0x001fce00000000ff */
[----:B----4-:R0:W-:Y:S01]  /*89280*/  @P1 STG.E.U8 desc[UR32][R10.64], R59 ;  /* 0x0000003b0a001986 */ /* 0x0101e2000c101120 */
[----:B------:R-:W-:Y:S02]  /*89290*/  LOP3.LUT P4, RZ, R57, 0x1, RZ, 0xc0, !PT ;  /* 0x0000000139ff7812 */ /* 0x000fe4000788c0ff */
[----:B0-----:R-:W-:-:S05]  /*892a0*/  PRMT R59, R58, 0x7771, RZ ;  /* 0x000077713a3b7816 */ /* 0x001fca00000000ff */
[----:B--2---:R0:W-:Y:S01]  /*892b0*/  @P2 STG.E.U8 desc[UR32][R8.64], R59 ;  /* 0x0000003b08002986 */ /* 0x0041e2000c101120 */
[----:B------:R-:W-:Y:S02]  /*892c0*/  LOP3.LUT P5, RZ, R57, 0x2, RZ, 0xc0, !PT ;  /* 0x0000000239ff7812 */ /* 0x000fe400078ac0ff */
[----:B0-----:R-:W-:-:S05]  /*892d0*/  PRMT R59, R58, 0x7772, RZ ;  /* 0x000077723a3b7816 */ /* 0x001fca00000000ff */
[----:B------:R0:W-:Y:S01]  /*892e0*/  @P3 STG.E.U8 desc[UR32][R4.64], R59 ;  /* 0x0000003b04003986 */ /* 0x0001e2000c101120 */
[C---:B------:R-:W-:Y:S02]  /*892f0*/  LOP3.LUT P6, RZ, R57.reuse, 0x4, RZ, 0xc0, !PT ;  /* 0x0000000439ff7812 */ /* 0x040fe400078cc0ff */
[----:B0-----:R-:W-:Y:S02]  /*89300*/  PRMT R59, R58, 0x7773, RZ ;  /* 0x000077733a3b7816 */ /* 0x001fe400000000ff */
[----:B------:R-:W-:Y:S01]  /*89310*/  LOP3.LUT P0, RZ, R57, 0x8, RZ, 0xc0, !PT ;  /* 0x0000000839ff7812 */ /* 0x000fe2000780c0ff */
[----:B------:R-:W2:Y:S04]  /*89320*/  LDL.LU R58, [R1+0x2bd0] ;  /* 0x002bd000013a7983 */ /* 0x000ea80000300800 */
[----:B------:R0:W-:Y:S02]  /*89330*/  @P4 STG.E.U8 desc[UR32][R50.64], R59 ;  /* 0x0000003b32004986 */ /* 0x0001e4000c101120 */
[----:B0-----:R-:W-:-:S05]  /*89340*/  PRMT R59, R6, 0x7770, RZ ;  /* 0x00007770063b7816 */ /* 0x001fca00000000ff */
[----:B------:R0:W-:Y:S02]  /*89350*/  @P5 STG.E.U8 desc[UR32][R48.64], R59 ;  /* 0x0000003b30005986 */ /* 0x0001e4000c101120 */
[----:B0-----:R-:W-:-:S05]  /*89360*/  PRMT R59, R6, 0x7771, RZ ;  /* 0x00007771063b7816 */ /* 0x001fca00000000ff */
[----:B------:R0:W-:Y:S02]  /*89370*/  @P6 STG.E.U8 desc[UR32][R52.64], R59 ;  /* 0x0000003b34006986 */ /* 0x0001e4000c101120 */
[----:B0-----:R-:W-:-:S05]  /*89380*/  PRMT R59, R6, 0x7772, RZ ;  /* 0x00007772063b7816 */ /* 0x001fca00000000ff */
[----:B---3--:R0:W-:Y:S04]  /*89390*/  @P0 STG.E.U8 desc[UR32][R54.64], R59 ;  /* 0x0000003b36000986 */ /* 0x0081e8000c101120 */
[----:B0-----:R-:W3:Y:S04]  /*893a0*/  LDL.LU.64 R54, [R1+0x1380] ;  /* 0x0013800001367983 */ /* 0x001ee80000300a00 */
[----:B------:R-:W4:Y:S04]  /*893b0*/  LDL.LU.64 R8, [R1+0x1378] ;  /* 0x0013780001087983 */ /* 0x000f280000300a00 */
[----:B------:R-:W4:Y:S04]  /*893c0*/  LDL.LU.64 R4, [R1+0x1370] ;  /* 0x0013700001047983 */ /* 0x000f280000300a00 */
[----:B------:R-:W4:Y:S04]  /*893d0*/  LDL.LU.64 R50, [R1+0x1368] ;  /* 0x0013680001327983 */ /* 0x000f280000300a00 */
[----:B------:R-:W4:Y:S01]  /*893e0*/  LDL.LU.64 R48, [R1+0x1360] ;  /* 0x0013600001307983 */ /* 0x000f220000300a00 */
[----:B------:R-:W-:-:S03]  /*893f0*/  LOP3.LUT P4, RZ, R57, 0x10, RZ, 0xc0, !PT ;  /* 0x0000001039ff7812 */ /* 0x000fc6000788c0ff */
[----:B------:R-:W4:Y:S01]  /*89400*/  LDL.LU.64 R52, [R1+0x1358] ;  /* 0x0013580001347983 */ /* 0x000f220000300a00 */
[----:B------:R-:W-:-:S03]  /*89410*/  PRMT R59, R6, 0x7773, RZ ;  /* 0x00007773063b7816 */ /* 0x000fc600000000ff */
[----:B------:R-:W4:Y:S01]  /*89420*/  LDL.LU R6, [R1+0x2bcc] ;  /* 0x002bcc0001067983 */ /* 0x000f220000300800 */
[C---:B------:R-:W-:Y:S02]  /*89430*/  LOP3.LUT P1, RZ, R57.reuse, 0x10000, RZ, 0xc0, !PT ;  /* 0x0001000039ff7812 */ /* 0x040fe4000782c0ff */
[----:B------:R-:W-:Y:S02]  /*89440*/  LOP3.LUT R0, R0, 0xfffffffe, RZ, 0xc0, !PT ;  /* 0xfffffffe00007812 */ /* 0x000fe400078ec0ff */
[C---:B------:R-:W-:Y:S02]  /*89450*/  LOP3.LUT P5, RZ, R57.reuse, 0x20, RZ, 0xc0, !PT ;  /* 0x0000002039ff7812 */ /* 0x040fe400078ac0ff */
[C---:B------:R-:W-:Y:S02]  /*89460*/  LOP3.LUT P6, RZ, R57.reuse, 0x40, RZ, 0xc0, !PT ;  /* 0x0000004039ff7812 */ /* 0x040fe400078cc0ff */
[----:B------:R-:W-:Y:S02]  /*89470*/  LOP3.LUT P0, RZ, R57, 0x80, RZ, 0xc0, !PT ;  /* 0x0000008039ff7812 */ /* 0x000fe4000780c0ff */
[----:B--2---:R-:W-:Y:S01]  /*89480*/  LOP3.LUT R58, R58, 0xf7ffffff, RZ, 0xc0, !PT ;  /* 0xf7ffffff3a3a7812 */ /* 0x004fe200078ec0ff */
[----:B---3--:R0:W-:Y:S04]  /*89490*/  @P4 STG.E.U8 desc[UR32][R54.64], R59 ;  /* 0x0000003b36004986 */ /* 0x0081e8000c101120 */
[----:B0-----:R-:W2:Y:S04]  /*894a0*/  LDL.LU.64 R54, [R1+0x12d8] ;  /* 0x0012d80001367983 */ /* 0x001ea80000300a00 */
[----:B------:R-:W3:Y:S01]  /*894b0*/  LDL.LU.64 R22, [R1+0x12c8] ;  /* 0x0012c80001167983 */ /* 0x000ee20000300a00 */
[----:B------:R-:W-:-:S02]  /*894c0*/  @P1 LOP3.LUT R58, R58, 0x8000000, RZ, 0xfc, !PT ;  /* 0x080000003a3a1812 */ /* 0x000fc400078efcff */
[C---:B------:R-:W-:Y:S01]  /*894d0*/  LOP3.LUT P1, RZ, R57.reuse, 0x8000, RZ, 0xc0, !PT ;  /* 0x0000800039ff7812 */ /* 0x040fe2000782c0ff */
[----:B------:R-:W3:Y:S01]  /*894e0*/  LDL.LU.64 R20, [R1+0x11a8] ;  /* 0x0011a80001147983 */ /* 0x000ee20000300a00 */
[----:B------:R-:W-:Y:S02]  /*894f0*/  LOP3.LUT R58, R58, 0xefffffff, RZ, 0xc0, !PT ;  /* 0xefffffff3a3a7812 */ /* 0x000fe400078ec0ff */
[----:B------:R-:W-:Y:S01]  /*89500*/  PRMT R59, R56, 0x7770, RZ ;  /* 0x00007770383b7816 */ /* 0x000fe200000000ff */
[----:B------:R-:W3:Y:S08]  /*89510*/  LDL.LU.64 R18, [R1+0x12c0] ;  /* 0x0012c00001127983 */ /* 0x000ef00000300a00 */
[----:B------:R-:W-:Y:S01]  /*89520*/  @P1 LOP3.LUT R58, R58, 0x10000000, RZ, 0xfc, !PT ;  /* 0x100000003a3a1812 */ /* 0x000fe200078efcff */
[----:B----4-:R0:W-:Y:S01]  /*89530*/  @P5 STG.E.U8 desc[UR32][R8.64], R59 ;  /* 0x0000003b08005986 */ /* 0x0101e2000c101120 */
[----:B------:R-:W-:-:S02]  /*89540*/  LOP3.LUT P1, RZ, R57, 0x4000, RZ, 0xc0, !PT ;  /* 0x0000400039ff7812 */ /* 0x000fc4000782c0ff */
[----:B------:R-:W-:Y:S01]  /*89550*/  LOP3.LUT R58, R58, 0xdfffffff, RZ, 0xc0, !PT ;  /* 0xdfffffff3a3a7812 */ /* 0x000fe200078ec0ff */
[----:B------:R-:W4:Y:S04]  /*89560*/  LDL.LU.64 R16, [R1+0x12b8] ;  /* 0x0012b80001107983 */ /* 0x000f280000300a00 */
[----:B------:R-:W4:Y:S06]  /*89570*/  LDL.LU.64 R14, [R1+0x12b0] ;  /* 0x0012b000010e7983 */ /* 0x000f2c0000300a00 */
[----:B------:R-:W-:-:S02]  /*89580*/  @P1 LOP3.LUT R58, R58, 0x20000000, RZ, 0xfc, !PT ;  /* 0x200000003a3a1812 */ /* 0x000fc400078efcff */
[----:B------:R-:W-:Y:S02]  /*89590*/  LOP3.LUT P1, RZ, R57, 0x2000, RZ, 0xc0, !PT ;  /* 0x0000200039ff7812 */ /* 0x000fe4000782c0ff */
[----:B------:R-:W-:-:S11]  /*895a0*/  LOP3.LUT R58, R58, 0xbfffffff, RZ, 0xc0, !PT ;  /* 0xbfffffff3a3a7812 */ /* 0x000fd600078ec0ff */
[----:B------:R-:W-:Y:S02]  /*895b0*/  @P1 LOP3.LUT R58, R58, 0x40000000, RZ, 0xfc, !PT ;  /* 0x400000003a3a1812 */ /* 0x000fe400078efcff */
[----:B------:R-:W-:Y:S02]  /*895c0*/  LOP3.LUT P1, RZ, R57, 0x1000, RZ, 0xc0, !PT ;  /* 0x0000100039ff7812 */ /* 0x000fe4000782c0ff */
[----:B------:R-:W-:-:S11]  /*895d0*/  LOP3.LUT R58, R58, 0x7fffffff, RZ, 0xc0, !PT ;  /* 0x7fffffff3a3a7812 */ /* 0x000fd600078ec0ff */
[----:B------:R-:W-:Y:S02]  /*895e0*/  @P1 LOP3.LUT R58, R58, 0x80000000, RZ, 0xfc, !PT ;  /* 0x800000003a3a1812 */ /* 0x000fe400078efcff */
[----:B------:R-:W-:-:S13]  /*895f0*/  LOP3.LUT P1, RZ, R57, 0x800, RZ, 0xc0, !PT ;  /* 0x0000080039ff7812 */ /* 0x000fda000782c0ff */
[----:B------:R-:W-:Y:S02]  /*89600*/  @P1 LOP3.LUT R0, R0, 0x1, RZ, 0xfc, !PT ;  /* 0x0000000100001812 */ /* 0x000fe400078efcff */
[----:B------:R-:W-:Y:S02]  /*89610*/  LOP3.LUT P1, RZ, R57, 0x400, RZ, 0xc0, !PT ;  /* 0x0000040039ff7812 */ /* 0x000fe4000782c0ff */
[----:B------:R-:W-:-:S11]  /*89620*/  LOP3.LUT R0, R0, 0xfffffffd, RZ, 0xc0, !PT ;  /* 0xfffffffd00007812 */ /* 0x000fd600078ec0ff */
[----:B------:R-:W-:Y:S02]  /*89630*/  @P1 LOP3.LUT R0, R0, 0x2, RZ, 0xfc, !PT ;  /* 0x0000000200001812 */ /* 0x000fe400078efcff */
[----:B------:R-:W-:Y:S02]  /*89640*/  LOP3.LUT P1, RZ, R57, 0x200, RZ, 0xc0, !PT ;  /* 0x0000020039ff7812 */ /* 0x000fe4000782c0ff */
[----:B------:R-:W-:Y:S02]  /*89650*/  LOP3.LUT R0, R0, 0xfffffffb, RZ, 0xc0, !PT ;  /* 0xfffffffb00007812 */ /* 0x000fe400078ec0ff */
[----:B0-----:R-:W-:-:S05]  /*89660*/  PRMT R59, R56, 0x7771, RZ ;  /* 0x00007771383b7816 */ /* 0x001fca00000000ff */
[----:B------:R0:W-:Y:S04]  /*89670*/  @P6 STG.E.U8 desc[UR32][R4.64], R59 ;  /* 0x0000003b04006986 */ /* 0x0001e8000c101120 */
[----:B------:R-:W-:Y:S02]  /*89680*/  @P1 LOP3.LUT R0, R0, 0x4, RZ, 0xfc, !PT ;  /* 0x0000000400001812 */ /* 0x000fe400078efcff */
[----:B------:R-:W-:Y:S02]  /*89690*/  LOP3.LUT P1, RZ, R57, 0x100, RZ, 0xc0, !PT ;  /* 0x0000010039ff7812 */ /* 0x000fe4000782c0ff */
[----:B0-----:R-:W-:-:S05]  /*896a0*/  PRMT R59, R56, 0x7772, RZ ;  /* 0x00007772383b7816 */ /* 0x001fca00000000ff */
[----:B------:R0:W-:Y:S02]  /*896b0*/  @P0 STG.E.U8 desc[UR32][R50.64], R59 ;  /* 0x0000003b32000986 */ /* 0x0001e4000c101120 */
[----:B0-----:R-:W-:Y:S02]  /*896c0*/  PRMT R59, R56, 0x7773, RZ ;  /* 0x00007773383b7816 */ /* 0x001fe400000000ff */
[----:B------:R-:W4:Y:S04]  /*896d0*/  LDL.LU R56, [R1+0x2bc8] ;  /* 0x002bc80001387983 */ /* 0x000f280000300800 */
[----:B------:R0:W-:Y:S01]  /*896e0*/  @P1 STG.E.U8 desc[UR32][R48.64], R59 ;  /* 0x0000003b30001986 */ /* 0x0001e2000c101120 */
[----:B------:R-:W-:-:S03]  /*896f0*/  LOP3.LUT P1, RZ, R0, 0x4, RZ, 0xc0, !PT ;  /* 0x0000000400ff7812 */ /* 0x000fc6000782c0ff */
[----:B------:R-:W4:Y:S04]  /*89700*/  LDL.LU.64 R10, [R1+0x12a8] ;  /* 0x0012a800010a7983 */ /* 0x000f280000300a00 */
[----:B------:R-:W4:Y:S01]  /*89710*/  LDL.LU.64 R8, [R1+0x12a0] ;  /* 0x0012a00001087983 */ /* 0x000f220000300a00 */
[----:B0-----:R-:W-:-:S03]  /*89720*/  PRMT R59, R7, 0x7770, RZ ;  /* 0x00007770073b7816 */ /* 0x001fc600000000ff */
[----:B------:R-:W4:Y:S04]  /*89730*/  LDL.LU.64 R4, [R1+0x1298] ;  /* 0x0012980001047983 */ /* 0x000f280000300a00 */
[----:B------:R0:W-:Y:S01]  /*89740*/  @P1 STG.E.U8 desc[UR32][R52.64], R59 ;  /* 0x0000003b34001986 */ /* 0x0001e2000c101120 */
[----:B------:R-:W-:-:S03]  /*89750*/  LOP3.LUT P1, RZ, R0, 0x2, RZ, 0xc0, !PT ;  /* 0x0000000200ff7812 */ /* 0x000fc6000782c0ff */
[----:B------:R-:W4:Y:S04]  /*89760*/  LDL.LU.64 R50, [R1+0x1290] ;  /* 0x0012900001327983 */ /* 0x000f280000300a00 */
[----:B------:R-:W4:Y:S01]  /*89770*/  LDL.LU.64 R48, [R1+0x1288] ;  /* 0x0012880001307983 */ /* 0x000f220000300a00 */
[----:B0-----:R-:W-:-:S03]  /*89780*/  PRMT R59, R7, 0x7771, RZ ;  /* 0x00007771073b7816 */ /* 0x001fc600000000ff */
[----:B------:R-:W4:Y:S04]  /*89790*/  LDL.LU.64 R52, [R1+0x1280] ;  /* 0x0012800001347983 */ /* 0x000f280000300a00 */
[----:B--2---:R0:W-:Y:S01]  /*897a0*/  @P1 STG.E.U8 desc[UR32][R54.64], R59 ;  /* 0x0000003b36001986 */ /* 0x0041e2000c101120 */
[----:B------:R-:W-:Y:S02]  /*897b0*/  LOP3.LUT P1, RZ, R0, 0x1, RZ, 0xc0, !PT ;  /* 0x0000000100ff7812 */ /* 0x000fe4000782c0ff */
[C---:B------:R-:W-:Y:S01]  /*897c0*/  PRMT R0, R7.reuse, 0x7772, RZ ;  /* 0x0000777207007816 */ /* 0x040fe200000000ff */
[----:B0-----:R-:W2:Y:S10]  /*897d0*/  LDL.LU.64 R54, [R1+0x1278] ;  /* 0x0012780001367983 */ /* 0x001eb40000300a00 */
[----:B---3--:R0:W-:Y:S02]  /*897e0*/  @P1 STG.E.U8 desc[UR32][R22.64], R0 ;  /* 0x0000000016001986 */ /* 0x0081e4000c101120 */
[----:B0-----:R-:W-:-:S02]  /*897f0*/  PRMT R0, R7, 0x7773, RZ ;  /* 0x0000777307007816 */ /* 0x001fc400000000ff */
[----:B------:R-:W3:Y:S01]  /*89800*/  LDL.LU R7, [R1+0x2bc4] ;  /* 0x002bc40001077983 */ /* 0x000ee20000300800 */
[----:B------:R-:W-:-:S13]  /*89810*/  LOP3.LUT P1, RZ, R58, 0x80000000, RZ, 0xc0, !PT ;  /* 0x800000003aff7812 */ /* 0x000fda000782c0ff */
[----:B------:R4:W-:Y:S01]  /*89820*/  @P1 STG.E.U8 desc[UR32][R20.64], R0 ;  /* 0x0000000014001986 */ /* 0x0009e2000c101120 */
[----:B------:R-:W-:Y:S02]  /*89830*/  LOP3.LUT P1, RZ, R58, 0x40000000, RZ, 0xc0, !PT ;  /* 0x400000003aff7812 */ /* 0x000fe4000782c0ff */
[----:B------:R-:W-:Y:S02]  /*89840*/  LOP3.LUT P2, RZ, R57, 0x20000, RZ, 0xc0, !PT ;  /* 0x0002000039ff7812 */ /* 0x000fe4000784c0ff */
[----:B----4-:R-:W-:-:S09]  /*89850*/  PRMT R0, R56, 0x7770, RZ ;  /* 0x0000777038007816 */ /* 0x010fd200000000ff */
        /* <DEDUP_REMOVED lines=8> */
[----:B0-----:R-:W-:Y:S02]  /*898e0*/  PRMT R0, R56, 0x7773, RZ ;  /* 0x0000777338007816 */ /* 0x001fe400000000ff */
[----:B------:R-:W4:Y:S09]  /*898f0*/  LDL.LU R56, [R1+0x2bc0] ;  /* 0x002bc00001387983 */ /* 0x000f320000300800 */
[----:B------:R3:W-:Y:S02]  /*89900*/  @P1 STG.E.U8 desc[UR32][R10.64], R0 ;  /* 0x000000000a001986 */ /* 0x0007e4000c101120 */
[----:B---3--:R-:W-:-:S05]  /*89910*/  PRMT R0, R7, 0x7770, RZ ;  /* 0x0000777007007816 */ /* 0x008fca00000000ff */
[----:B------:R0:W-:Y:S04]  /*89920*/  @P2 STG.E.U8 desc[UR32][R8.64], R0 ;  /* 0x0000000008002986 */ /* 0x0001e8000c101120 */
[----:B0-----:R-:W3:Y:S01]  /*89930*/  LDL.LU.64 R8, [R1+0x1270] ;  /* 0x0012700001087983 */ /* 0x001ee20000300a00 */
[C---:B------:R-:W-:Y:S02]  /*89940*/  LOP3.LUT P3, RZ, R57.reuse, 0x40000, RZ, 0xc0, !PT ;  /* 0x0004000039ff7812 */ /* 0x040fe4000786c0ff */
[----:B------:R-:W-:Y:S02]  /*89950*/  LOP3.LUT P4, RZ, R57, 0x80000, RZ, 0xc0, !PT ;  /* 0x0008000039ff7812 */ /* 0x000fe4000788c0ff */
[----:B------:R-:W-:Y:S02]  /*89960*/  PRMT R0, R7, 0x7771, RZ ;  /* 0x0000777107007816 */ /* 0x000fe400000000ff */
[----:B------:R-:W-:-:S02]  /*89970*/  LOP3.LUT P5, RZ, R57, 0x100000, RZ, 0xc0, !PT ;  /* 0x0010000039ff7812 */ /* 0x000fc400078ac0ff */
[----:B------:R-:W-:-:S05]  /*89980*/  LOP3.LUT P6, RZ, R57, 0x200000, RZ, 0xc0, !PT ;  /* 0x0020000039ff7812 */ /* 0x000fca00078cc0ff */
[----:B------:R0:W-:Y:S01]  /*89990*/  @P3 STG.E.U8 desc[UR32][R4.64], R0 ;  /* 0x0000000004003986 */ /* 0x0001e2000c101120 */
[----:B------:R-:W-:Y:S02]  /*899a0*/  LOP3.LUT P0, RZ, R57, 0x400000, RZ, 0xc0, !PT ;  /* 0x0040000039ff7812 */ /* 0x000fe4000780c0ff */
[----:B0-----:R-:W-:-:S05]  /*899b0*/  PRMT R0, R7, 0x7772, RZ ;  /* 0x0000777207007816 */ /* 0x001fca00000000ff */
[----:B------:R0:W-:Y:S02]  /*899c0*/  @P4 STG.E.U8 desc[UR32][R50.64], R0 ;  /* 0x0000000032004986 */ /* 0x0001e4000c101120 */
[----:B0-----:R-:W-:-:S05]  /*899d0*/  PRMT R0, R7, 0x7773, RZ ;  /* 0x0000777307007816 */ /* 0x001fca00000000ff */
[----:B------:R0:W-:Y:S02]  /*899e0*/  @P5 STG.E.U8 desc[UR32][R48.64], R0 ;  /* 0x0000000030005986 */ /* 0x0001e4000c101120 */
[----:B0-----:R-:W-:-:S05]  /*899f0*/  PRMT R0, R6, 0x7770, RZ ;  /* 0x0000777006007816 */ /* 0x001fca00000000ff */
[----:B------:R0:W-:Y:S02]  /*89a00*/  @P6 STG.E.U8 desc[UR32][R52.64], R0 ;  /* 0x0000000034006986 */ /* 0x0001e4000c101120 */
[----:B0-----:R-:W-:-:S05]  /*89a10*/  PRMT R0, R6, 0x7771, RZ ;  /* 0x0000777106007816 */ /* 0x001fca00000000ff */
[----:B--2---:R0:W-:Y:S04]  /*89a20*/  @P0 STG.E.U8 desc[UR32][R54.64], R0 ;  /* 0x0000000036000986 */ /* 0x0041e8000c101120 */
[----:B0-----:R-:W2:Y:S04]  /*89a30*/  LDL.LU.64 R54, [R1+0x1268] ;  /* 0x0012680001367983 */ /* 0x001ea80000300a00 */
[----:B------:R-:W2:Y:S04]  /*89a40*/  LDL.LU.64 R48, [R1+0x1258] ;  /* 0x0012580001307983 */ /* 0x000ea80000300a00 */
[----:B------:R-:W2:Y:S04]  /*89a50*/  LDL.LU.64 R10, [R1+0x1238] ;  /* 0x00123800010a7983 */ /* 0x000ea80000300a00 */
[----:B------:R-:W2:Y:S04]  /*89a60*/  LDL.LU.64 R4, [R1+0x1220] ;  /* 0x0012200001047983 */ /* 0x000ea80000300a00 */
[----:B------:R-:W2:Y:S01]  /*89a70*/  LDL.LU R51, [R1+0x12c] ;  /* 0x00012c0001337983 */ /* 0x000ea20000300800 */
[----:B------:R-:W-:-:S03]  /*89a80*/  LOP3.LUT P4, RZ, R57, 0x800000, RZ, 0xc0, !PT ;  /* 0x0080000039ff7812 */ /* 0x000fc6000788c0ff */
[----:B------:R-:W2:Y:S01]  /*89a90*/  LDL.LU.64 R52, [R1+0x1188] ;  /* 0x0011880001347983 */ /* 0x000ea20000300a00 */
[----:B------:R-:W-:Y:S02]  /*89aa0*/  PRMT R0, R6, 0x7772, RZ ;  /* 0x0000777206007816 */ /* 0x000fe400000000ff */
[----:B------:R-:W-:Y:S02]  /*89ab0*/  LOP3.LUT R58, R58, 0xfff7ffff, RZ, 0xc0, !PT ;  /* 0xfff7ffff3a3a7812 */ /* 0x000fe400078ec0ff */
[----:B----4-:R-:W-:-:S05]  /*89ac0*/  LOP3.LUT P1, RZ, R56, 0x8, RZ, 0xc0, !PT ;  /* 0x0000000838ff7812 */ /* 0x010fca000782c0ff */
[----:B---3--:R0:W-:Y:S04]  /*89ad0*/  @P4 STG.E.U8 desc[UR32][R8.64], R0 ;  /* 0x0000000008004986 */ /* 0x0081e8000c101120 */
[----:B0-----:R-:W3:Y:S01]  /*89ae0*/  LDL.LU R8, [R1+0x11c] ;  /* 0x00011c0001087983 */ /* 0x001ee20000300800 */
[----:B------:R-:W-:-:S03]  /*89af0*/  PRMT R0, R6, 0x7773, RZ ;  /* 0x0000777306007816 */ /* 0x000fc600000000ff */
[----:B------:R-:W4:Y:S01]  /*89b00*/  LDL.LU.64 R6, [R1+0x1218] ;  /* 0x0012180001067983 */ /* 0x000f220000300a00 */
[----:B------:R-:W-:Y:S02]  /*89b10*/  @P1 LOP3.LUT R58, R58, 0x80000, RZ, 0xfc, !PT ;  /* 0x000800003a3a1812 */ /* 0x000fe400078efcff */
[----:B------:R-:W-:Y:S02]  /*89b20*/  LOP3.LUT P1, RZ, R56, 0x4, RZ, 0xc0, !PT ;  /* 0x0000000438ff7812 */ /* 0x000fe4000782c0ff */
[----:B------:R-:W-:Y:S02]  /*89b30*/  LOP3.LUT R58, R58, 0xffefffff, RZ, 0xc0, !PT ;  /* 0xffefffff3a3a7812 */ /* 0x000fe400078ec0ff */
[----:B------:R-:W-:-:S09]  /*89b40*/  LOP3.LUT P5, RZ, R57, 0x1000000, RZ, 0xc0, !PT ;  /* 0x0100000039ff7812 */ /* 0x000fd200078ac0ff */
[----:B------:R-:W-:Y:S02]  /*89b50*/  @P1 LOP3.LUT R58, R58, 0x100000, RZ, 0xfc, !PT ;  /* 0x001000003a3a1812 */ /* 0x000fe400078efcff */
[----:B------:R-:W-:Y:S02]  /*89b60*/  LOP3.LUT P1, RZ, R56, 0x2, RZ, 0xc0, !PT ;  /* 0x0000000238ff7812 */ /* 0x000fe4000782c0ff */
[----:B------:R-:W-:-:S11]  /*89b70*/  LOP3.LUT R58, R58, 0xffdfffff, RZ, 0xc0, !PT ;  /* 0xffdfffff3a3a7812 */ /* 0x000fd600078ec0ff */
[----:B------:R-:W-:Y:S02]  /*89b80*/  @P1 LOP3.LUT R58, R58, 0x200000, RZ, 0xfc, !PT ;  /* 0x002000003a3a1812 */ /* 0x000fe400078efcff */
[----:B------:R-:W-:Y:S02]  /*89b90*/  LOP3.LUT P1, RZ, R56, 0x1, RZ, 0xc0, !PT ;  /* 0x0000000138ff7812 */ /* 0x000fe4000782c0ff */
[----:B------:R-:W-:-:S11]  /*89ba0*/  LOP3.LUT R58, R58, 0xffbfffff, RZ, 0xc0, !PT ;  /* 0xffbfffff3a3a7812 */ /* 0x000fd600078ec0ff */
[----:B------:R-:W-:Y:S02]  /*89bb0*/  @P1 LOP3.LUT R58, R58, 0x400000, RZ, 0xfc, !PT ;  /* 0x004000003a3a1812 */ /* 0x000fe400078efcff */
[C---:B------:R-:W-:Y:S02]  /*89bc0*/  LOP3.LUT P1, RZ, R57.reuse, 0x80000000, RZ, 0xc0, !PT ;  /* 0x8000000039ff7812 */ /* 0x040fe4000782c0ff */
[----:B------:R-:W-:Y:S02]  /*89bd0*/  LOP3.LUT R58, R58, 0xff7fffff, RZ, 0xc0, !PT ;  /* 0xff7fffff3a3a7812 */ /* 0x000fe400078ec0ff */
[----:B------:R-:W-:Y:S01]  /*89be0*/  LOP3.LUT P6, RZ, R57, 0x2000000, RZ, 0xc0, !PT ;  /* 0x0200000039ff7812 */ /* 0x000fe200078cc0ff */
[----:B--2---:R0:W-:Y:S04]  /*89bf0*/  @P5 STG.E.U8 desc[UR32][R54.64], R0 ;  /* 0x0000000036005986 */ /* 0x0041e8000c101120 */
[----:B0-----:R-:W2:Y:S04]  /*89c00*/  LDL.LU.64 R54, [R1+0x1210] ;  /* 0x0012100001367983 */ /* 0x001ea80000300a00 */
[----:B------:R-:W2:Y:S01]  /*89c10*/  LDL.LU.64 R26, [R1+0x1208] ;  /* 0x00120800011a7983 */ /* 0x000ea20000300a00 */
[----:B------:R-:W-:-:S02]  /*89c20*/  @P1 LOP3.LUT R58, R58, 0x800000, RZ, 0xfc, !PT ;  /* 0x008000003a3a1812 */ /* 0x000fc400078efcff */
[----:B------:R-:W-:Y:S01]  /*89c30*/  LOP3.LUT P1, RZ, R57, 0x40000000, RZ, 0xc0, !PT ;  /* 0x4000000039ff7812 */ /* 0x000fe2000782c0ff */
[----:B------:R-:W2:Y:S01]  /*89c40*/  LDL.LU.64 R22, [R1+0x1200] ;  /* 0x0012000001167983 */ /* 0x000ea20000300a00 */
[----:B------:R-:W-:Y:S02]  /*89c50*/  LOP3.LUT R58, R58, 0xfeffffff, RZ, 0xc0, !PT ;  /* 0xfeffffff3a3a7812 */ /* 0x000fe400078ec0ff */
[----:B------:R-:W-:-:S05]  /*89c60*/  PRMT R0, R51, 0x7770, RZ ;  /* 0x0000777033007816 */ /* 0x000fca00000000ff */
[----:B------:R0:W-:Y:S04]  /*89c70*/  @P6 STG.E.U8 desc[UR32][R48.64], R0 ;  /* 0x0000000030006986 */ /* 0x0001e8000c101120 */
[----:B------:R-:W-:Y:S02]  /*89c80*/  @P1 LOP3.LUT R58, R58, 0x1000000, RZ, 0xfc, !PT ;  /* 0x010000003a3a1812 */ /* 0x000fe400078efcff */
[----:B------:R-:W-:Y:S01]  /*89c90*/  LOP3.LUT P1, RZ, R57, 0x20000000, RZ, 0xc0, !PT ;  /* 0x2000000039ff7812 */ /* 0x000fe2000782c0ff */
[----:B0-----:R-:W2:Y:S01]  /*89ca0*/  LDL.LU R48, [R1+0x10c] ;  /* 0x00010c0001307983 */ /* 0x001ea20000300800 */
[----:B------:R-:W-:-:S03]  /*89cb0*/  LOP3.LUT R58, R58, 0xfdffffff, RZ, 0xc0, !PT ;  /* 0xfdffffff3a3a7812 */ /* 0x000fc600078ec0ff */
[----:B------:R-:W2:Y:S08]  /*89cc0*/  LDL.LU.64 R20, [R1+0x11f8] ;  /* 0x0011f80001147983 */ /* 0x000eb00000300a00 */
[----:B------:R-:W-:Y:S01]  /*89cd0*/  @P1 LOP3.LUT R58, R58, 0x2000000, RZ, 0xfc, !PT ;  /* 0x020000003a3a1812 */ /* 0x000fe200078efcff */
[----:B------:R-:W2:Y:S01]  /*89ce0*/  LDL.LU.64 R18, [R1+0x11f0] ;  /* 0x0011f00001127983 */ /* 0x000ea20000300a00 */
[----:B------:R-:W-:-:S02]  /*89cf0*/  LOP3.LUT P1, RZ, R57, 0x10000000, RZ, 0xc0, !PT ;  /* 0x1000000039ff7812 */ /* 0x000fc4000782c0ff */
[----:B------:R-:W-:Y:S01]  /*89d00*/  LOP3.LUT P0, RZ, R57, 0x4000000, RZ, 0xc0, !PT ;  /* 0x0400000039ff7812 */ /* 0x000fe2000780c0ff */
[----:B------:R-:W2:Y:S01]  /*89d10*/  LDL.LU R49, [R1+0xfc] ;  /* 0x0000fc0001317983 */ /* 0x000ea20000300800 */
[----:B------:R-:W-:Y:S02]  /*89d20*/  LOP3.LUT R58, R58, 0xfbffffff, RZ, 0xc0, !PT ;  /* 0xfbffffff3a3a7812 */ /* 0x000fe400078ec0ff */
[----:B------:R-:W-:Y:S01]  /*89d30*/  PRMT R0, R51, 0x7771, RZ ;  /* 0x0000777133007816 */ /* 0x000fe200000000ff */
[----:B------:R-:W2:Y:S04]  /*89d40*/  LDL.LU.64 R16, [R1+0x11e8] ;  /* 0x0011e80001107983 */ /* 0x000ea80000300a00 */
[----:B------:R-:W2:Y:S02]  /*89d50*/  LDL.LU.64 R14, [R1+0x11e0] ;  /* 0x0011e000010e7983 */ /* 0x000ea40000300a00 */
[----:B------:R-:W-:-:S02]  /*89d60*/  @P1 LOP3.LUT R58, R58, 0x4000000, RZ, 0xfc, !PT ;  /* 0x040000003a3a1812 */ /* 0x000fc400078efcff */
[----:B------:R-:W-:Y:S01]  /*89d70*/  LOP3.LUT P1, RZ, R57, 0x8000000, RZ, 0xc0, !PT ;  /* 0x0800000039ff7812 */ /* 0x000fe2000782c0ff */
[----:B------:R0:W-:Y:S02]  /*89d80*/  @P0 STG.E.U8 desc[UR32][R10.64], R0 ;  /* 0x000000000a000986 */ /* 0x0001e4000c101120 */
[----:B0-----:R-:W-:Y:S02]  /*89d90*/  PRMT R0, R51, 0x7772, RZ ;  /* 0x0000777233007816 */ /* 0x001fe400000000ff */
[----:B------:R-:W2:Y:S08]  /*89da0*/  LDL.LU.64 R10, [R1+0x11d8] ;  /* 0x0011d800010a7983 */ /* 0x000eb00000300a00 */
[----:B------:R0:W-:Y:S01]  /*89db0*/  @P1 STG.E.U8 desc[UR32][R4.64], R0 ;  /* 0x0000000004001986 */ /* 0x0001e2000c101120 */
[----:B------:R-:W-:-:S02]  /*89dc0*/  LOP3.LUT P1, RZ, R58, 0x4000000, RZ, 0xc0, !PT ;  /* 0x040000003aff7812 */ /* 0x000fc4000782c0ff */
[----:B0-----:R-:W-:Y:S01]  /*89dd0*/  PRMT R0, R51, 0x7773, RZ ;  /* 0x0000777333007816 */ /* 0x001fe200000000ff */
[----:B------:R-:W2:Y:S10]  /*89de0*/  LDL.LU.64 R4, [R1+0x11d0] ;  /* 0x0011d00001047983 */ /* 0x000eb40000300a00 */
[----:B------:R0:W-:Y:S01]  /*89df0*/  @P1 STG.E.U8 desc[UR32][R52.64], R0 ;  /* 0x0000000034001986 */ /* 0x0001e2000c101120 */
[----:B------:R-:W-:-:S03]  /*89e00*/  LOP3.LUT P1, RZ, R58, 0x2000000, RZ, 0xc0, !PT ;  /* 0x020000003aff7812 */ /* 0x000fc6000782c0ff */
[----:B------:R-:W2:Y:S04]  /*89e10*/  LDL.LU.64 R50, [R1+0x11c8] ;  /* 0x0011c80001327983 */ /* 0x000ea80000300a00 */
[----:B0-----:R-:W2:Y:S04]  /*89e20*/  LDL.LU.64 R52, [R1+0x11c0] ;  /* 0x0011c00001347983 */ /* 0x001ea80000300a00 */
[----:B------:R-:W2:Y:S01]  /*89e30*/  LDL.LU R9, [R1+0xec] ;  /* 0x0000ec0001097983 */ /* 0x000ea20000300800 */
[----:B---3--:R-:W-:-:S05]  /*89e40*/  PRMT R0, R8, 0x7770, RZ ;  /* 0x0000777008007816 */ /* 0x008fca00000000ff */
[----:B----4-:R0:W-:Y:S04]  /*89e50*/  @P1 STG.E.U8 desc[UR32][R6.64], R0 ;  /* 0x0000000006001986 */ /* 0x0101e8000c101120 */
[----:B0-----:R-:W3:Y:S01]  /*89e60*/  LDL.LU.64 R6, [R1+0x11b8] ;  /* 0x0011b80001067983 */ /* 0x001ee20000300a00 */
[----:B------:R-:W-:Y:S02]  /*89e70*/  LOP3.LUT P1, RZ, R58, 0x1000000, RZ, 0xc0, !PT ;  /* 0x010000003aff7812 */ /* 0x000fe4000782c0ff */
[----:B------:R-:W-:Y:S02]  /*89e80*/  PRMT R0, R8, 0x7771, RZ ;  /* 0x0000777108007816 */ /* 0x000fe400000000ff */
[C---:B------:R-:W-:Y:S02]  /*89e90*/  LOP3.LUT P2, RZ, R56.reuse, 0x10, RZ, 0xc0, !PT ;  /* 0x0000001038ff7812 */ /* 0x040fe4000784c0ff */
[----:B------:R-:W-:-:S07]  /*89ea0*/  LOP3.LUT P3, RZ, R56, 0x20, RZ, 0xc0, !PT ;  /* 0x0000002038ff7812 */ /* 0x000fce000786c0ff */
[----:B--2---:R0:W-:Y:S01]  /*89eb0*/  @P1 STG.E.U8 desc[UR32][R54.64], R0 ;  /* 0x0000000036001986 */ /* 0x0041e2000c101120 */
[----:B------:R-:W-:Y:S02]  /*89ec0*/  LOP3.LUT P1, RZ, R58, 0x800000, RZ, 0xc0, !PT ;  /* 0x008000003aff7812 */ /* 0x000fe4000782c0ff */
        /* <DEDUP_REMOVED lines=16> */
[----:B0-----:R-:W-:-:S05]  /*89fd0*/  PRMT R0, R48, 0x7773, RZ ;  /* 0x0000777330007816 */ /* 0x001fca00000000ff */
        /* <DEDUP_REMOVED lines=16> */
[----:B------:R-:W2:Y:S04]  /*8a0e0*/  LDL.LU.64 R4, [R1+0x1168] ;  /* 0x0011680001047983 */ /* 0x000ea80000300a00 */
[----:B------:R-:W2:Y:S04]  /*8a0f0*/  LDL.LU.64 R50, [R1+0x1160] ;  /* 0x0011600001327983 */ /* 0x000ea80000300a00 */
[----:B------:R-:W2:Y:S04]  /*8a100*/  LDL.LU.64 R48, [R1+0x1158] ;  /* 0x0011580001307983 */ /* 0x000ea80000300a00 */
[----:B------:R-:W2:Y:S04]  /*8a110*/  LDL.LU.64 R52, [R1+0x1148] ;  /* 0x0011480001347983 */ /* 0x000ea80000300a00 */
[----:B------:R-:W2:Y:S01]  /*8a120*/  LDL.LU R59, [R1+0xd0] ;  /* 0x0000d000013b7983 */ /* 0x000ea20000300800 */
[----:B------:R-:W-:-:S02]  /*8a130*/  LOP3.LUT P4, RZ, R56, 0x400, RZ, 0xc0, !PT ;  /* 0x0000040038ff7812 */ /* 0x000fc4000788c0ff */
[----:B------:R-:W-:Y:S02]  /*8a140*/  PRMT R0, R9, 0x7771, RZ ;  /* 0x0000777109007816 */ /* 0x000fe400000000ff */
        /* <DEDUP_REMOVED lines=12> */
[----:B------:R-:W-:Y:S01]  /*8a210*/  LOP3.LUT P1, RZ, R56, 0x40000, RZ, 0xc0, !PT ;  /* 0x0004000038ff7812 */ /* 0x000fe2000782c0ff */
[----:B---3--:R0:W-:Y:S04]  /*8a220*/  @P4 STG.E.U8 desc[UR32][R6.64], R0 ;  /* 0x0000000006004986 */ /* 0x0081e8000c101120 */
[----:B0-----:R-:W3:Y:S04]  /*8a230*/  LDL.LU.64 R6, [R1+0x1140] ;  /* 0x0011400001067983 */ /* 0x001ee80000300a00 */
[----:B------:R-:W3:Y:S04]  /*8a240*/  LDL.LU R8, [R1+0xc0] ;  /* 0x0000c00001087983 */ /* 0x000ee80000300800 */
[----:B------:R-:W3:Y:S01]  /*8a250*/  LDL.LU.64 R26, [R1+0x1138] ;  /* 0x00113800011a7983 */ /* 0x000ee20000300a00 */
[----:B------:R-:W-:-:S03]  /*8a260*/  LOP3.LUT R58, R58, 0xffff7fff, RZ, 0xc0, !PT ;  /* 0xffff7fff3a3a7812 */ /* 0x000fc600078ec0ff */
[----:B------:R-:W3:Y:S01]  /*8a270*/  LDL.LU.64 R22, [R1+0x1130] ;  /* 0x0011300001167983 */ /* 0x000ee20000300a00 */
[----:B------:R-:W-:Y:S02]  /*8a280*/  @P1 LOP3.LUT R58, R58, 0x8000, RZ, 0xfc, !PT ;  /* 0x000080003a3a1812 */ /* 0x000fe400078efcff */
[----:B------:R-:W-:Y:S01]  /*8a290*/  LOP3.LUT P1, RZ, R56, 0x20000, RZ, 0xc0, !PT ;  /* 0x0002000038ff7812 */ /* 0x000fe2000782c0ff */
[----:B------:R-:W3:Y:S01]  /*8a2a0*/  LDL.LU.64 R20, [R1+0x1128] ;  /* 0x0011280001147983 */ /* 0x000ee20000300a00 */
[----:B------:R-:W-:Y:S02]  /*8a2b0*/  LOP3.LUT R58, R58, 0xfffeffff, RZ, 0xc0, !PT ;  /* 0xfffeffff3a3a7812 */ /* 0x000fe400078ec0ff */
[----:B------:R-:W-:Y:S01]  /*8a2c0*/  LOP3.LUT P5, RZ, R56, 0x800, RZ, 0xc0, !PT ;  /* 0x0000080038ff7812 */ /* 0x000fe200078ac0ff */
[----:B------:R-:W3:Y:S08]  /*8a2d0*/  LDL.LU.64 R18, [R1+0x1120] ;  /* 0x0011200001127983 */ /* 0x000ef00000300a00 */
[----:B------:R-:W-:-:S02]  /*8a2e0*/  @P1 LOP3.LUT R58, R58, 0x10000, RZ, 0xfc, !PT ;  /* 0x000100003a3a1812 */ /* 0x000fc400078efcff */
[----:B------:R-:W-:Y:S02]  /*8a2f0*/  LOP3.LUT P1, RZ, R56, 0x10000, RZ, 0xc0, !PT ;  /* 0x0001000038ff7812 */ /* 0x000fe4000782c0ff */
[----:B------:R-:W-:Y:S02]  /*8a300*/  PRMT R0, R9, 0x7772, RZ ;  /* 0x0000777209007816 */ /* 0x000fe400000000ff */
[----:B------:R-:W-:-:S03]  /*8a310*/  LOP3.LUT R58, R58, 0xfffdffff, RZ, 0xc0, !PT ;  /* 0xfffdffff3a3a7812 */ /* 0x000fc600078ec0ff */
[----:B----4-:R0:W-:Y:S01]  /*8a320*/  @P5 STG.E.U8 desc[UR32][R10.64], R0 ;  /* 0x000000000a005986 */ /* 0x0101e2000c101120 */
[----:B------:R-:W-:-:S05]  /*8a330*/  LOP3.LUT P6, RZ, R56, 0x1000, RZ, 0xc0, !PT ;  /* 0x0000100038ff7812 */ /* 0x000fca00078cc0ff */
[----:B------:R-:W-:Y:S02]  /*8a340*/  @P1 LOP3.LUT R58, R58, 0x20000, RZ, 0xfc, !PT ;  /* 0x000200003a3a1812 */ /* 0x000fe400078efcff */
[C---:B------:R-:W-:Y:S02]  /*8a350*/  LOP3.LUT P1, RZ, R56.reuse, 0x8000, RZ, 0xc0, !PT ;  /* 0x0000800038ff7812 */ /* 0x040fe4000782c0ff */
[----:B0-----:R-:W-:Y:S02]  /*8a360*/  PRMT R0, R9, 0x7773, RZ ;  /* 0x0000777309007816 */ /* 0x001fe400000000ff */
[----:B------:R-:W4:Y:S01]  /*8a370*/  LDL.LU R9, [R1+0xb0] ;  /* 0x0000b00001097983 */ /* 0x000f220000300800 */
[----:B------:R-:W-:-:S03]  /*8a380*/  LOP3.LUT P0, RZ, R56, 0x2000, RZ, 0xc0, !PT ;  /* 0x0000200038ff7812 */ /* 0x000fc6000780c0ff */
[----:B------:R-:W4:Y:S01]  /*8a390*/  LDL.LU.64 R16, [R1+0x1118] ;  /* 0x0011180001107983 */ /* 0x000f220000300a00 */
[----:B------:R-:W-:-:S03]  /*8a3a0*/  LOP3.LUT R58, R58, 0xfffbffff, RZ, 0xc0, !PT ;  /* 0xfffbffff3a3a7812 */ /* 0x000fc600078ec0ff */
[----:B--2---:R0:W-:Y:S01]  /*8a3b0*/  @P6 STG.E.U8 desc[UR32][R4.64], R0 ;  /* 0x0000000004006986 */ /* 0x0041e2000c101120 */
[----:B------:R-:W-:Y:S02]  /*8a3c0*/  @P1 LOP3.LUT R58, R58, 0x40000, RZ, 0xfc, !PT ;  /* 0x000400003a3a1812 */ /* 0x000fe400078efcff */
[----:B------:R-:W-:Y:S01]  /*8a3d0*/  LOP3.LUT P1, RZ, R56, 0x4000, RZ, 0xc0, !PT ;  /* 0x0000400038ff7812 */ /* 0x000fe2000782c0ff */
[----:B------:R-:W2:Y:S04]  /*8a3e0*/  LDL.LU.64 R14, [R1+0x1110] ;  /* 0x00111000010e7983 */ /* 0x000ea80000300a00 */
[----:B------:R-:W2:Y:S01]  /*8a3f0*/  LDL.LU.64 R10, [R1+0x1108] ;  /* 0x00110800010a7983 */ /* 0x000ea20000300a00 */
[----:B0-----:R-:W-:-:S03]  /*8a400*/  PRMT R0, R59, 0x7770, RZ ;  /* 0x000077703b007816 */ /* 0x001fc600000000ff */
[----:B------:R-:W2:Y:S04]  /*8a410*/  LDL.LU.64 R4, [R1+0x1100] ;  /* 0x0011000001047983 */ /* 0x000ea80000300a00 */
[----:B------:R0:W-:Y:S02]  /*8a420*/  @P0 STG.E.U8 desc[UR32][R50.64], R0 ;  /* 0x0000000032000986 */ /* 0x0001e4000c101120 */
[----:B0-----:R-:W-:Y:S02]  /*8a430*/  PRMT R0, R59, 0x7771, RZ ;  /* 0x000077713b007816 */ /* 0x001fe400000000ff */
[----:B------:R-:W2:Y:S04]  /*8a440*/  LDL.LU.64 R50, [R1+0x10f8] ;  /* 0x0010f80001327983 */ /* 0x000ea80000300a00 */
[----:B------:R0:W-:Y:S01]  /*8a450*/  @P1 STG.E.U8 desc[UR32][R48.64], R0 ;  /* 0x0000000030001986 */ /* 0x0001e2000c101120 */
[----:B------:R-:W-:-:S02]  /*8a460*/  LOP3.LUT P1, RZ, R58, 0x40000, RZ, 0xc0, !PT ;  /* 0x000400003aff7812 */ /* 0x000fc4000782c0ff */
        /* <DEDUP_REMOVED lines=21> */
[----:B----4-:R-:W-:-:S11]  /*8a5c0*/  PRMT R0, R9, 0x7770, RZ ;  /* 0x0000777009007816 */ /* 0x010fd600000000ff */
[----:B------:R0:W-:Y:S01]  /*8a5d0*/  @P1 STG.E.U8 desc[UR32][R16.64], R0 ;  /* 0x0000000010001986 */ /* 0x0001e2000c101120 */
[----:B------:R-:W-:Y:S02]  /*8a5e0*/  LOP3.LUT P1, RZ, R58, 0x800, RZ, 0xc0, !PT ;  /* 0x000008003aff7812 */ /* 0x000fe4000782c0ff */
[C---:B------:R-:W-:Y:S02]  /*8a5f0*/  LOP3.LUT P2, RZ, R56.reuse, 0x800000, RZ, 0xc0, !PT ;  /* 0x0080000038ff7812 */ /* 0x040fe4000784c0ff */
[----:B------:R-:W-:Y:S02]  /*8a600*/  LOP3.LUT P3, RZ, R56, 0x1000000, RZ, 0xc0, !PT ;  /* 0x0100000038ff7812 */ /* 0x000fe4000786c0ff */
[----:B0-----:R-:W-:-:S07]  /*8a610*/  PRMT R0, R9, 0x7771, RZ ;  /* 0x0000777109007816 */ /* 0x001fce00000000ff */
[----:B--2---:R0:W-:Y:S01]  /*8a620*/  @P1 STG.E.U8 desc[UR32][R14.64], R0 ;  /* 0x000000000e001986 */ /* 0x0041e2000c101120 */
        /* <DEDUP_REMOVED lines=14> */
[----:B0-----:R-:W-:Y:S02]  /*8a710*/  PRMT R0, R55, 0x7773, RZ ;  /* 0x0000777337007816 */ /* 0x001fe400000000ff */
[----:B------:R-:W2:Y:S04]  /*8a720*/  LDL.LU R55, [R1+0x2bb4] ;  /* 0x002bb40001377983 */ /* 0x000ea80000300800 */
[----:B---3--:R0:W-:Y:S04]  /*8a730*/  @P0 STG.E.U8 desc[UR32][R6.64], R0 ;  /* 0x0000000006000986 */ /* 0x0081e8000c101120 */
[----:B0-----:R-:W3:Y:S04]  /*8a740*/  LDL.LU.64 R6, [R1+0x10c8] ;  /* 0x0010c80001067983 */ /* 0x001ee80000300a00 */
[----:B------:R-:W4:Y:S04]  /*8a750*/  LDL.LU.64 R10, [R1+0x10c0] ;  /* 0x0010c000010a7983 */ /* 0x000f280000300a00 */
[----:B------:R-:W4:Y:S04]  /*8a760*/  LDL.LU.64 R8, [R1+0x10b0] ;  /* 0x0010b00001087983 */ /* 0x000f280000300a00 */
[----:B------:R-:W2:Y:S04]  /*8a770*/  LDL.LU R51, [R1+0x90] ;  /* 0x0000900001337983 */ /* 0x000ea80000300800 */
[----:B------:R-:W4:Y:S04]  /*8a780*/  LDL.LU.64 R4, [R1+0x10a8] ;  /* 0x0010a80001047983 */ /* 0x000f280000300a00 */
[----:B------:R-:W4:Y:S04]  /*8a790*/  LDL.LU.64 R48, [R1+0x10a0] ;  /* 0x0010a00001307983 */ /* 0x000f280000300a00 */
[----:B------:R-:W4:Y:S04]  /*8a7a0*/  LDL.LU.64 R52, [R1+0x1098] ;  /* 0x0010980001347983 */ /* 0x000f280000300a00 */
[----:B------:R-:W4:Y:S01]  /*8a7b0*/  LDL.LU R59, [R1+0x80] ;  /* 0x00008000013b7983 */ /* 0x000f220000300800 */
[----:B------:R-:W-:-:S02]  /*8a7c0*/  LOP3.LUT P4, RZ, R56, 0x20000000, RZ, 0xc0, !PT ;  /* 0x2000000038ff7812 */ /* 0x000fc4000788c0ff */
[----:B------:R-:W-:Y:S02]  /*8a7d0*/  LOP3.LUT R58, R58, 0xfffffff7, RZ, 0xc0, !PT ;  /* 0xfffffff73a3a7812 */ /* 0x000fe400078ec0ff */
[C---:B------:R-:W-:Y:S02]  /*8a7e0*/  LOP3.LUT P5, RZ, R56.reuse, 0x40000000, RZ, 0xc0, !PT ;  /* 0x4000000038ff7812 */ /* 0x040fe400078ac0ff */
[----:B------:R-:W-:Y:S02]  /*8a7f0*/  LOP3.LUT P6, RZ, R56, 0x80000000, RZ, 0xc0, !PT ;  /* 0x8000000038ff7812 */ /* 0x000fe400078cc0ff */
[----:B--2---:R-:W-:-:S05]  /*8a800*/  PRMT R0, R51, 0x7770, RZ ;  /* 0x0000777033007816 */ /* 0x004fca00000000ff */
[----:B---3--:R0:W-:Y:S04]  /*8a810*/  @P4 STG.E.U8 desc[UR32][R6.64], R0 ;  /* 0x0000000006004986 */ /* 0x0081e8000c101120 */
[----:B0-----:R-:W2:Y:S01]  /*8a820*/  LDL.LU.64 R6, [R1+0x1090] ;  /* 0x0010900001067983 */ /* 0x001ea20000300a00 */
[----:B------:R-:W-:-:S03]  /*8a830*/  LOP3.LUT P1, RZ, R55, 0x200, RZ, 0xc0, !PT ;  /* 0x0000020037ff7812 */ /* 0x000fc6000782c0ff */
[----:B------:R-:W3:Y:S04]  /*8a840*/  LDL.LU R50, [R1+0x70] ;  /* 0x0000700001327983 */ /* 0x000ee80000300800 */
[----:B------:R-:W3:Y:S04]  /*8a850*/  LDL.LU.64 R26, [R1+0x1088] ;  /* 0x00108800011a7983 */ /* 0x000ee80000300a00 */
[----:B------:R-:W3:Y:S02]  /*8a860*/  LDL.LU.64 R22, [R1+0x1080] ;  /* 0x0010800001167983 */ /* 0x000ee40000300a00 */
[----:B------:R-:W-:-:S02]  /*8a870*/  @P1 LOP3.LUT R58, R58, 0x8, RZ, 0xfc, !PT ;  /* 0x000000083a3a1812 */ /* 0x000fc400078efcff */
[----:B------:R-:W-:Y:S01]  /*8a880*/  LOP3.LUT P1, RZ, R55, 0x100, RZ, 0xc0, !PT ;  /* 0x0000010037ff7812 */ /* 0x000fe2000782c0ff */
[----:B------:R-:W3:Y:S01]  /*8a890*/  LDL.LU.64 R20, [R1+0x1078] ;  /* 0x0010780001147983 */ /* 0x000ee20000300a00 */
[----:B------:R-:W-:-:S03]  /*8a8a0*/  LOP3.LUT R58, R58, 0xffffffef, RZ, 0xc0, !PT ;  /* 0xffffffef3a3a7812 */ /* 0x000fc600078ec0ff */
[----:B------:R-:W3:Y:S01]  /*8a8b0*/  LDL.LU.64 R18, [R1+0x1070] ;  /* 0x0010700001127983 */ /* 0x000ee20000300a00 */
[----:B------:R-:W-:-:S03]  /*8a8c0*/  PRMT R0, R51, 0x7771, RZ ;  /* 0x0000777133007816 */ /* 0x000fc600000000ff */
[----:B------:R-:W3:Y:S04]  /*8a8d0*/  LDL.LU.64 R16, [R1+0x1068] ;  /* 0x0010680001107983 */ /* 0x000ee80000300a00 */
[----:B------:R-:W-:Y:S01]  /*8a8e0*/  @P1 LOP3.LUT R58, R58, 0x10, RZ, 0xfc, !PT ;  /* 0x000000103a3a1812 */ /* 0x000fe200078efcff */
[----:B----4-:R0:W-:Y:S01]  /*8a8f0*/  @P5 STG.E.U8 desc[UR32][R10.64], R0 ;  /* 0x000000000a005986 */ /* 0x0101e2000c101120 */
[C---:B------:R-:W-:Y:S02]  /*8a900*/  LOP3.LUT P1, RZ, R55.reuse, 0x80, RZ, 0xc0, !PT ;  /* 0x0000008037ff7812 */ /* 0x040fe4000782c0ff */
[----:B------:R-:W-:Y:S01]  /*8a910*/  LOP3.LUT R58, R58, 0xffffffdf, RZ, 0xc0, !PT ;  /* 0xffffffdf3a3a7812 */ /* 0x000fe200078ec0ff */
[----:B------:R-:W4:Y:S01]  /*8a920*/  LDL.LU.64 R14, [R1+0x1060] ;  /* 0x00106000010e7983 */ /* 0x000f220000300a00 */
[----:B------:R-:W-:-:S02]  /*8a930*/  LOP3.LUT P0, RZ, R55, 0x1, RZ, 0xc0, !PT ;  /* 0x0000000137ff7812 */ /* 0x000fc4000780c0ff */
[----:B0-----:R-:W-:Y:S01]  /*8a940*/  PRMT R0, R51, 0x7772, RZ ;  /* 0x0000777233007816 */ /* 0x001fe200000000ff */
[----:B------:R-:W4:Y:S06]  /*8a950*/  LDL.LU.64 R10, [R1+0x1058] ;  /* 0x00105800010a7983 */ /* 0x000f2c0000300a00 */
        /* <DEDUP_REMOVED lines=14> */
[----:B------:R-:W-:Y:S01]  /*8aa40*/  LOP3.LUT R58, R58, 0xfffffbff, RZ, 0xc0, !PT ;  /* 0xfffffbff3a3a7812 */ /* 0x000fe200078ec0ff */
[----:B------:R0:W-:Y:S10]  /*8aa50*/  @P6 STG.E.U8 desc[UR32][R8.64], R0 ;  /* 0x0000000008006986 */ /* 0x0001f4000c101120 */
[----:B------:R-:W-:-:S02]  /*8aa60*/  @P1 LOP3.LUT R58, R58, 0x400, RZ, 0xfc, !PT ;  /* 0x000004003a3a1812 */ /* 0x000fc400078efcff */
[----:B------:R-:W-:Y:S01]  /*8aa70*/  LOP3.LUT P1, RZ, R55, 0x2, RZ, 0xc0, !PT ;  /* 0x0000000237ff7812 */ /* 0x000fe2000782c0ff */
[----:B0-----:R-:W4:Y:S01]  /*8aa80*/  LDL.LU.64 R8, [R1+0x1050] ;  /* 0x0010500001087983 */ /* 0x001f220000300a00 */
[----:B------:R-:W-:-:S05]  /*8aa90*/  PRMT R0, R51, 0x7773, RZ ;  /* 0x0000777333007816 */ /* 0x000fca00000000ff */
[----:B------:R0:W-:Y:S02]  /*8aaa0*/  @P0 STG.E.U8 desc[UR32][R4.64], R0 ;  /* 0x0000000004000986 */ /* 0x0001e4000c101120 */
[----:B0-----:R-:W-:Y:S02]  /*8aab0*/  PRMT R0, R59, 0x7770, RZ ;  /* 0x000077703b007816 */ /* 0x001fe400000000ff */
[----:B------:R-:W4:Y:S04]  /*8aac0*/  LDL.LU.64 R4, [R1+0x1040] ;  /* 0x0010400001047983 */ /* 0x000f280000300a00 */
[----:B------:R0:W-:Y:S01]  /*8aad0*/  @P1 STG.E.U8 desc[UR32][R48.64], R0 ;  /* 0x0000000030001986 */ /* 0x0001e2000c101120 */
[----:B------:R-:W-:-:S03]  /*8aae0*/  LOP3.LUT P1, RZ, R58, 0x400, RZ, 0xc0, !PT ;  /* 0x000004003aff7812 */ /* 0x000fc6000782c0ff */
[----:B------:R-:W4:Y:S01]  /*8aaf0*/  LDL.LU R51, [R1+0xd4] ;  /* 0x0000d40001337983 */ /* 0x000f220000300800 */
[----:B0-----:R-:W-:-:S03]  /*8ab00*/  PRMT R0, R59, 0x7771, RZ ;  /* 0x000077713b007816 */ /* 0x001fc600000000ff */
[----:B------:R-:W4:Y:S06]  /*8ab10*/  LDL.LU.64 R48, [R1+0x1038] ;  /* 0x0010380001307983 */ /* 0x000f2c0000300a00 */
[----:B------:R0:W-:Y:S01]  /*8ab20*/  @P1 STG.E.U8 desc[UR32][R52.64], R0 ;  /* 0x0000000034001986 */ /* 0x0001e2000c101120 */
[----:B------:R-:W-:-:S03]  /*8ab30*/  LOP3.LUT P1, RZ, R58, 0x200, RZ, 0xc0, !PT ;  /* 0x000002003aff7812 */ /* 0x000fc6000782c0ff */
[----:B0-----:R-:W4:Y:S01]  /*8ab40*/  LDL.LU.64 R52, [R1+0x1030] ;  /* 0x0010300001347983 */ /* 0x001f220000300a00 */
[----:B------:R-:W-:-:S09]  /*8ab50*/  PRMT R0, R59, 0x7772, RZ ;  /* 0x000077723b007816 */ /* 0x000fd200000000ff */
[----:B--2---:R0:W-:Y:S04]  /*8ab60*/  @P1 STG.E.U8 desc[UR32][R6.64], R0 ;  /* 0x0000000006001986 */ /* 0x0041e8000c101120 */
[----:B0-----:R-:W2:Y:S01]  /*8ab70*/  LDL.LU.64 R6, [R1+0xfa0] ;  /* 0x000fa00001067983 */ /* 0x001ea20000300a00 */
[----:B------:R-:W-:Y:S02]  /*8ab80*/  LOP3.LUT P1, RZ, R58, 0x100, RZ, 0xc0, !PT ;  /* 0x000001003aff7812 */ /* 0x000fe4000782c0ff */
[----:B------:R-:W-:-:S11]  /*8ab90*/  PRMT R0, R59, 0x7773, RZ ;  /* 0x000077733b007816 */ /* 0x000fd600000000ff */
[----:B---3--:R0:W-:Y:S01]  /*8aba0*/  @P1 STG.E.U8 desc[UR32][R26.64], R0 ;  /* 0x000000001a001986 */ /* 0x0081e2000c101120 */
        /* <DEDUP_REMOVED lines=26> */
[----:B------:R-:W3:Y:S04]  /*8ad50*/  LDL.LU R54, [R1+0x2bb0] ;  /* 0x002bb00001367983 */ /* 0x000ee80000300800 */
        /* <DEDUP_REMOVED lines=8> */
[----:B------:R-:W4:Y:S04]  /*8ade0*/  LDL.LU.64 R52, [R1+0x1020] ;  /* 0x0010200001347983 */ /* 0x000f280000300a00 */
[----:B------:R-:W3:Y:S04]  /*8adf0*/  LDL.LU.64 R10, [R1+0x1018] ;  /* 0x00101800010a7983 */ /* 0x000ee80000300a00 */
[----:B------:R-:W3:Y:S04]  /*8ae00*/  LDL.LU.64 R8, [R1+0x1010] ;  /* 0x0010100001087983 */ /* 0x000ee80000300a00 */
[----:B------:R-:W4:Y:S04]  /*8ae10*/  LDL.LU R50, [R1+0xc4] ;  /* 0x0000c40001327983 */ /* 0x000f280000300800 */
[----:B------:R-:W3:Y:S04]  /*8ae20*/  LDL.LU.64 R4, [R1+0x1008] ;  /* 0x0010080001047983 */ /* 0x000ee80000300a00 */
[----:B------:R-:W3:Y:S04]  /*8ae30*/  LDL.LU.64 R48, [R1+0x1000] ;  /* 0x0010000001307983 */ /* 0x000ee80000300a00 */
[----:B------:R-:W3:Y:S01]  /*8ae40*/  LDL.LU R18, [R1+0xb4] ;  /* 0x0000b40001127983 */ /* 0x000ee20000300800 */
        /* <DEDUP_REMOVED lines=15> */
[----:B--2---:R0:W-:Y:S04]  /*8af40*/  @P4 STG.E.U8 desc[UR32][R6.64], R0 ;  /* 0x0000000006004986 */ /* 0x0041e8000c101120 */
[----:B0-----:R-:W2:Y:S01]  /*8af50*/  LDL.LU.64 R6, [R1+0xff8] ;  /* 0x000ff80001067983 */ /* 0x001ea20000300a00 */
[----:B------:R-:W-:-:S07]  /*8af60*/  LOP3.LUT R56, R56, 0x7fffffff, RZ, 0xc0, !PT ;  /* 0x7fffffff38387812 */ /* 0x000fce00078ec0ff */
[----:B------:R-:W-:Y:S02]  /*8af70*/  @P1 LOP3.LUT R56, R56, 0x80000000, RZ, 0xfc, !PT ;  /* 0x8000000038381812 */ /* 0x000fe400078efcff */
[----:B------:R-:W-:Y:S02]  /*8af80*/  LOP3.LUT P1, RZ, R55, 0x800000, RZ, 0xc0, !PT ;  /* 0x0080000037ff7812 */ /* 0x000fe4000782c0ff */
[----:B------:R-:W-:-:S11]  /*8af90*/  LOP3.LUT R58, R58, 0xfffffffe, RZ, 0xc0, !PT ;  /* 0xfffffffe3a3a7812 */ /* 0x000fd600078ec0ff */
[----:B------:R-:W-:Y:S02]  /*8afa0*/  @P1 LOP3.LUT R58, R58, 0x1, RZ, 0xfc, !PT ;  /* 0x000000013a3a1812 */ /* 0x000fe400078efcff */
[C---:B------:R-:W-:Y:S02]  /*8afb0*/  LOP3.LUT P1, RZ, R55.reuse, 0x400000, RZ, 0xc0, !PT ;  /* 0x0040000037ff7812 */ /* 0x040fe4000782c0ff */
[----:B------:R-:W-:Y:S02]  /*8afc0*/  LOP3.LUT R58, R58, 0xfffffffd, RZ, 0xc0, !PT ;  /* 0xfffffffd3a3a7812 */ /* 0x000fe400078ec0ff */
[C---:B------:R-:W-:Y:S02]  /*8afd0*/  LOP3.LUT P5, RZ, R55.reuse, 0x20000, RZ, 0xc0, !PT ;  /* 0x0002000037ff7812 */ /* 0x040fe400078ac0ff */
[----:B------:R-:W-:Y:S02]  /*8afe0*/  LOP3.LUT P6, RZ, R55, 0x40000, RZ, 0xc0, !PT ;  /* 0x0004000037ff7812 */ /* 0x000fe400078cc0ff */
[----:B----4-:R-:W-:-:S05]  /*8aff0*/  PRMT R0, R50, 0x7770, RZ ;  /* 0x0000777032007816 */ /* 0x010fca00000000ff */
[----:B------:R-:W-:Y:S02]  /*8b000*/  @P1 LOP3.LUT R58, R58, 0x2, RZ, 0xfc, !PT ;  /* 0x000000023a3a1812 */ /* 0x000fe400078efcff */
[C---:B------:R-:W-:Y:S02]  /*8b010*/  LOP3.LUT P1, RZ, R55.reuse, 0x200000, RZ, 0xc0, !PT ;  /* 0x0020000037ff7812 */ /* 0x040fe4000782c0ff */
[----:B------:R-:W-:Y:S01]  /*8b020*/  LOP3.LUT P0, RZ, R55, 0x80000, RZ, 0xc0, !PT ;  /* 0x0008000037ff7812 */ /* 0x000fe2000780c0ff */
[----:B------:R0:W-:Y:S01]  /*8b030*/  @P5 STG.E.U8 desc[UR32][R52.64], R0 ;  /* 0x0000000034005986 */ /* 0x0001e2000c101120 */
[----:B------:R-:W-:Y:S02]  /*8b040*/  LOP3.LUT R58, R58, 0xfffffffb, RZ, 0xc0, !PT ;  /* 0xfffffffb3a3a7812 */ /* 0x000fe400078ec0ff */
[----:B0-----:R-:W-:Y:S01]  /*8b050*/  PRMT R0, R50, 0x7771, RZ ;  /* 0x0000777132007816 */ /* 0x001fe200000000ff */
[----:B------:R-:W4:Y:S06]  /*8b060*/  LDL.LU.64 R52, [R1+0xff0] ;  /* 0x000ff00001347983 */ /* 0x000f2c0000300a00 */
[----:B------:R-:W-:-:S02]  /*8b070*/  @P1 LOP3.LUT R58, R58, 0x4, RZ, 0xfc, !PT ;  /* 0x000000043a3a1812 */ /* 0x000fc400078efcff */
[----:B------:R-:W-:Y:S01]  /*8b080*/  LOP3.LUT P1, RZ, R55, 0x100000, RZ, 0xc0, !PT ;  /* 0x0010000037ff7812 */ /* 0x000fe2000782c0ff */
[----:B---3--:R0:W-:Y:S04]  /*8b090*/  @P6 STG.E.U8 desc[UR32][R10.64], R0 ;  /* 0x000000000a006986 */ /* 0x0081e8000c101120 */
[----:B------:R-:W3:Y:S04]  /*8b0a0*/  LDL.LU R19, [R1+0xa4] ;  /* 0x0000a40001137983 */ /* 0x000ee80000300800 */
[----:B------:R-:W3:Y:S01]  /*8b0b0*/  LDL.LU.64 R26, [R1+0xfe0] ;  /* 0x000fe000011a7983 */ /* 0x000ee20000300a00 */
[----:B0-----:R-:W-:-:S03]  /*8b0c0*/  PRMT R0, R50, 0x7772, RZ ;  /* 0x0000777232007816 */ /* 0x001fc600000000ff */
[----:B------:R-:W3:Y:S04]  /*8b0d0*/  LDL.LU.64 R22, [R1+0xfb8] ;  /* 0x000fb80001167983 */ /* 0x000ee80000300a00 */
[----:B------:R0:W-:Y:S04]  /*8b0e0*/  @P0 STG.E.U8 desc[UR32][R8.64], R0 ;  /* 0x0000000008000986 */ /* 0x0001e8000c101120 */
[----:B------:R-:W3:Y:S04]  /*8b0f0*/  LDL.LU.64 R20, [R1+0xfb0] ;  /* 0x000fb00001147983 */ /* 0x000ee80000300a00 */
[----:B------:R-:W3:Y:S01]  /*8b100*/  LDL.LU R51, [R1+0x94] ;  /* 0x0000940001337983 */ /* 0x000ee20000300800 */
[----:B0-----:R-:W-:-:S03]  /*8b110*/  PRMT R0, R50, 0x7773, RZ ;  /* 0x0000777332007816 */ /* 0x001fc600000000ff */
[----:B------:R-:W3:Y:S04]  /*8b120*/  LDL.LU.64 R16, [R1+0xf98] ;  /* 0x000f980001107983 */ /* 0x000ee80000300a00 */
[----:B------:R0:W-:Y:S01]  /*8b130*/  @P1 STG.E.U8 desc[UR32][R4.64], R0 ;  /* 0x0000000004001986 */ /* 0x0001e2000c101120 */
[----:B------:R-:W-:-:S03]  /*8b140*/  LOP3.LUT P1, RZ, R58, 0x4, RZ, 0xc0, !PT ;  /* 0x000000043aff7812 */ /* 0x000fc6000782c0ff */
[----:B------:R-:W3:Y:S04]  /*8b150*/  LDL.LU.64 R14, [R1+0xf90] ;  /* 0x000f9000010e7983 */ /* 0x000ee80000300a00 */
[----:B------:R-:W3:Y:S01]  /*8b160*/  LDL.LU.64 R10, [R1+0xf88] ;  /* 0x000f8800010a7983 */ /* 0x000ee20000300a00 */
[----:B0-----:R-:W-:-:S03]  /*8b170*/  PRMT R0, R18, 0x7770, RZ ;  /* 0x0000777012007816 */ /* 0x001fc600000000ff */
[----:B------:R-:W3:Y:S04]  /*8b180*/  LDL.LU.64 R8, [R1+0xf78] ;  /* 0x000f780001087983 */ /* 0x000ee80000300a00 */
[----:B------:R0:W-:Y:S01]  /*8b190*/  @P1 STG.E.U8 desc[UR32][R48.64], R0 ;  /* 0x0000000030001986 */ /* 0x0001e2000c101120 */
[----:B------:R-:W-:-:S03]  /*8b1a0*/  LOP3.LUT P1, RZ, R58, 0x2, RZ, 0xc0, !PT ;  /* 0x000000023aff7812 */ /* 0x000fc6000782c0ff */
[----:B------:R-:W3:Y:S04]  /*8b1b0*/  LDL.LU R50, [R1+0x84] ;  /* 0x0000840001327983 */ /* 0x000ee80000300800 */
[----:B------:R-:W3:Y:S01]  /*8b1c0*/  LDL.LU.64 R4, [R1+0xf70] ;  /* 0x000f700001047983 */ /* 0x000ee20000300a00 */
[----:B0-----:R-:W-:-:S03]  /*8b1d0*/  PRMT R0, R18, 0x7771, RZ ;  /* 0x0000777112007816 */ /* 0x001fc600000000ff */
[----:B------:R-:W3:Y:S04]  /*8b1e0*/  LDL.LU.64 R48, [R1+0xf68] ;  /* 0x000f680001307983 */ /* 0x000ee80000300a00 */
[----:B--2---:R0:W-:Y:S01]  /*8b1f0*/  @P1 STG.E.U8 desc[UR32][R6.64], R0 ;  /* 0x0000000006001986 */ /* 0x0041e2000c101120 */
[----:B------:R-:W-:-:S03]  /*8b200*/  LOP3.LUT P1, RZ, R58, 0x1, RZ, 0xc0, !PT ;  /* 0x000000013aff7812 */ /* 0x000fc6000782c0ff */
[----:B0-----:R-:W2:Y:S04]  /*8b210*/  LDL.LU.64 R6, [R1+0xf60] ;  /* 0x000f600001067983 */ /* 0x001ea80000300a00 */
[----:B------:R-:W3:Y:S01]  /*8b220*/  LDL.LU.64 R58, [R1+0xfe8] ;  /* 0x000fe800013a7983 */ /* 0x000ee20000300a00 */
[----:B------:R-:W-:-:S05]  /*8b230*/  PRMT R0, R18, 0x7772, RZ ;  /* 0x0000777212007816 */ /* 0x000fca00000000ff */
[----:B----4-:R0:W-:Y:S01]  /*8b240*/  @P1 STG.E.U8 desc[UR32][R52.64], R0 ;  /* 0x0000000034001986 */ /* 0x0101e2000c101120 */
[----:B------:R-:W-:Y:S02]  /*8b250*/  LOP3.LUT P1, RZ, R56, 0x80000000, RZ, 0xc0, !PT ;  /* 0x8000000038ff7812 */ /* 0x000fe4000782c0ff */
[----:B0-----:R-:W-:Y:S01]  /*8b260*/  PRMT R0, R18, 0x7773, RZ ;  /* 0x0000777312007816 */ /* 0x001fe200000000ff */
[----:B------:R-:W4:Y:S01]  /*8b270*/  LDL.LU.64 R52, [R1+0x2ba8] ;  /* 0x002ba80001347983 */ /* 0x000f220000300a00 */
[C---:B------:R-:W-:Y:S02]  /*8b280*/  LOP3.LUT P2, RZ, R55.reuse, 0x20000000, RZ, 0xc0, !PT ;  /* 0x2000000037ff7812 */ /* 0x040fe4000784c0ff */
[C---:B------:R-:W-:Y:S02]  /*8b290*/  LOP3.LUT P3, RZ, R55.reuse, 0x40000000, RZ, 0xc0, !PT ;  /* 0x4000000037ff7812 */ /* 0x040fe4000786c0ff */
[----:B------:R-:W-:Y:S02]  /*8b2a0*/  LOP3.LUT P4, RZ, R55, 0x80000000, RZ, 0xc0, !PT ;  /* 0x8000000037ff7812 */ /* 0x000fe4000788c0ff */
[----:B------:R-:W-:-:S02]  /*8b2b0*/  LOP3.LUT P5, RZ, R54, 0x1, RZ, 0xc0, !PT ;  /* 0x0000000136ff7812 */ /* 0x000fc400078ac0ff */
[C---:B------:R-:W-:Y:S02]  /*8b2c0*/  LOP3.LUT P6, RZ, R54.reuse, 0x2, RZ, 0xc0, !PT ;  /* 0x0000000236ff7812 */ /* 0x040fe400078cc0ff */
[----:B------:R-:W-:Y:S01]  /*8b2d0*/  LOP3.LUT P0, RZ, R54, 0x4, RZ, 0xc0, !PT ;  /* 0x0000000436ff7812 */ /* 0x000fe2000780c0ff */
        /* <DEDUP_REMOVED lines=12> */
[----:B------:R0:W-:Y:S02]  /*8b3a0*/  @P1 STG.E.U8 desc[UR32][R16.64], R0 ;  /* 0x0000000010001986 */ /* 0x0001e4000c101120 */
[----:B0-----:R-:W-:-:S05]  /*8b3b0*/  PRMT R0, R51, 0x7770, RZ ;  /* 0x0000777033007816 */ /* 0x001fca00000000ff */
        /* <DEDUP_REMOVED lines=12> */
[----:B------:R-:W3:Y:S04]  /*8b480*/  LDL.LU.64 R14, [R1+0xf50] ;  /* 0x000f5000010e7983 */ /* 0x000ee80000300a00 */
[----:B------:R-:W4:Y:S04]  /*8b490*/  LDL.LU.64 R10, [R1+0xf48] ;  /* 0x000f4800010a7983 */ /* 0x000f280000300a00 */
[----:B------:R-:W4:Y:S04]  /*8b4a0*/  LDL.LU.64 R8, [R1+0xf40] ;  /* 0x000f400001087983 */ /* 0x000f280000300a00 */
[----:B------:R-:W4:Y:S04]  /*8b4b0*/  LDL.LU.64 R4, [R1+0xbf8] ;  /* 0x000bf80001047983 */ /* 0x000f280000300a00 */
[----:B------:R-:W4:Y:S01]  /*8b4c0*/  LDL.LU R51, [R1+0x74] ;  /* 0x0000740001337983 */ /* 0x000f220000300800 */
[----:B------:R-:W-:-:S03]  /*8b4d0*/  LOP3.LUT P4, RZ, R54, 0x8, RZ, 0xc0, !PT ;  /* 0x0000000836ff7812 */ /* 0x000fc6000788c0ff */
[----:B------:R-:W4:Y:S01]  /*8b4e0*/  LDL.LU.64 R48, [R1+0xbf0] ;  /* 0x000bf00001307983 */ /* 0x000f220000300a00 */
        /* <DEDUP_REMOVED lines=15> */
[----:B0-----:R-:W2:Y:S04]  /*8b5e0*/  LDL.LU.64 R6, [R1+0xbe8] ;  /* 0x000be80001067983 */ /* 0x001ea80000300a00 */
[----:B------:R-:W2:Y:S04]  /*8b5f0*/  LDL.LU.64 R58, [R1+0xbe0] ;  /* 0x000be000013a7983 */ /* 0x000ea80000300a00 */
[----:B------:R-:W2:Y:S01]  /*8b600*/  LDL.LU.64 R26, [R1+0xbd8] ;  /* 0x000bd800011a7983 */ /* 0x000ea20000300a00 */
[----:B------:R-:W-:-:S04]  /*8b610*/  LOP3.LUT R56, R56, 0xff7fffff, RZ, 0xc0, !PT ;  /* 0xff7fffff38387812 */ /* 0x000fc800078ec0ff */
[----:B------:R-:W-:Y:S02]  /*8b620*/  @P1 LOP3.LUT R56, R56, 0x800000, RZ, 0xfc, !PT ;  /* 0x0080000038381812 */ /* 0x000fe400078efcff */
[----:B------:R-:W-:Y:S02]  /*8b630*/  LOP3.LUT P1, RZ, R54, 0x400, RZ, 0xc0, !PT ;  /* 0x0000040036ff7812 */ /* 0x000fe4000782c0ff */
[----:B------:R-:W-:-:S11]  /*8b640*/  LOP3.LUT R56, R56, 0xfeffffff, RZ, 0xc0, !PT ;  /* 0xfeffffff38387812 */ /* 0x000fd600078ec0ff */
[----:B------:R-:W-:Y:S02]  /*8b650*/  @P1 LOP3.LUT R56, R56, 0x1000000, RZ, 0xfc, !PT ;  /* 0x0100000038381812 */ /* 0x000fe400078efcff */
[----:B------:R-:W-:Y:S02]  /*8b660*/  LOP3.LUT P1, RZ, R54, 0x200, RZ, 0xc0, !PT ;  /* 0x0000020036ff7812 */ /* 0x000fe4000782c0ff */
[----:B------:R-:W-:Y:S02]  /*8b670*/  LOP3.LUT R56, R56, 0xfdffffff, RZ, 0xc0, !PT ;  /* 0xfdffffff38387812 */ /* 0x000fe400078ec0ff */
[C---:B------:R-:W-:Y:S02]  /*8b680*/  LOP3.LUT P5, RZ, R54.reuse, 0x10, RZ, 0xc0, !PT ;  /* 0x0000001036ff7812 */ /* 0x040fe400078ac0ff */
[----:B------:R-:W-:Y:S02]  /*8b690*/  LOP3.LUT P6, RZ, R54, 0x20, RZ, 0xc0, !PT ;  /* 0x0000002036ff7812 */ /* 0x000fe400078cc0ff */
[----:B------:R-:W-:-:S05]  /*8b6a0*/  PRMT R0, R50, 0x7773, RZ ;  /* 0x0000777332007816 */ /* 0x000fca00000000ff */
[----:B------:R-:W-:Y:S02]  /*8b6b0*/  @P1 LOP3.LUT R56, R56, 0x2000000, RZ, 0xfc, !PT ;  /* 0x0200000038381812 */ /* 0x000fe400078efcff */
[C---:B------:R-:W-:Y:S02]  /*8b6c0*/  LOP3.LUT P1, RZ, R54.reuse, 0x100, RZ, 0xc0, !PT ;  /* 0x0000010036ff7812 */ /* 0x040fe4000782c0ff */
[----:B------:R-:W-:Y:S01]  /*8b6d0*/  LOP3.LUT P0, RZ, R54, 0x40, RZ, 0xc0, !PT ;  /* 0x0000004036ff7812 */ /* 0x000fe2000780c0ff */
[----:B---3--:R4:W-:Y:S01]  /*8b6e0*/  @P5 STG.E.U8 desc[UR32][R14.64], R0 ;  /* 0x000000000e005986 */ /* 0x0089e2000c101120 */
[----:B------:R-:W-:Y:S02]  /*8b6f0*/  LOP3.LUT R56, R56, 0xfbffffff, RZ, 0xc0, !PT ;  /* 0xfbffffff38387812 */ /* 0x000fe400078ec0ff */
[----:B----4-:R-:W-:Y:S01]  /*8b700*/  PRMT R0, R51, 0x7770, RZ ;  /* 0x0000777033007816 */ /* 0x010fe200000000ff */
[----:B------:R-:W3:Y:S06]  /*8b710*/  LDL.LU R14, [R1+0xd8] ;  /* 0x0000d800010e7983 */ /* 0x000eec0000300800 */
[----:B------:R-:W-:-:S02]  /*8b720*/  @P1 LOP3.LUT R56, R56, 0x4000000, RZ, 0xfc, !PT ;  /* 0x0400000038381812 */ /* 0x000fc400078efcff */
[----:B------:R-:W-:Y:S01]  /*8b730*/  LOP3.LUT P1, RZ, R54, 0x80, RZ, 0xc0, !PT ;  /* 0x0000008036ff7812 */ /* 0x000fe2000782c0ff */
[----:B------:R0:W-:Y:S04]  /*8b740*/  @P6 STG.E.U8 desc[UR32][R10.64], R0 ;  /* 0x000000000a006986 */ /* 0x0001e8000c101120 */
[----:B------:R-:W4:Y:S04]  /*8b750*/  LDL.LU.64 R22, [R1+0xbc8] ;  /* 0x000bc80001167983 */ /* 0x000f280000300a00 */
[----:B------:R-:W3:Y:S01]  /*8b760*/  LDL.LU.64 R20, [R1+0xbc0] ;  /* 0x000bc00001147983 */ /* 0x000ee20000300a00 */
[----:B0-----:R-:W-:-:S03]  /*8b770*/  PRMT R0, R51, 0x7771, RZ ;  /* 0x0000777133007816 */ /* 0x001fc600000000ff */
[----:B------:R-:W3:Y:S04]  /*8b780*/  LDL.LU.64 R18, [R1+0xbb8] ;  /* 0x000bb80001127983 */ /* 0x000ee80000300a00 */
[----:B------:R0:W-:Y:S04]  /*8b790*/  @P0 STG.E.U8 desc[UR32][R8.64], R0 ;  /* 0x0000000008000986 */ /* 0x0001e8000c101120 */
[----:B------:R-:W3:Y:S04]  /*8b7a0*/  LDL.LU.64 R16, [R1+0xba8] ;  /* 0x000ba80001107983 */ /* 0x000ee80000300a00 */
[----:B------:R-:W3:Y:S01]  /*8b7b0*/  LDL.LU.64 R10, [R1+0xba0] ;  /* 0x000ba000010a7983 */ /* 0x000ee20000300a00 */
[----:B0-----:R-:W-:-:S03]  /*8b7c0*/  PRMT R0, R51, 0x7772, RZ ;  /* 0x0000777233007816 */ /* 0x001fc600000000ff */
[----:B------:R-:W3:Y:S04]  /*8b7d0*/  LDL.LU.64 R8, [R1+0xb98] ;  /* 0x000b980001087983 */ /* 0x000ee80000300a00 */
[----:B------:R0:W-:Y:S01]  /*8b7e0*/  @P1 STG.E.U8 desc[UR32][R4.64], R0 ;  /* 0x0000000004001986 */ /* 0x0001e2000c101120 */
[C---:B------:R-:W-:Y:S02]  /*8b7f0*/  LOP3.LUT P1, RZ, R56.reuse, 0x4000000, RZ, 0xc0, !PT ;  /* 0x0400000038ff7812 */ /* 0x040fe4000782c0ff */
[----:B0-----:R-:W-:Y:S01]  /*8b800*/  PRMT R0, R51, 0x7773, RZ ;  /* 0x0000777333007816 */ /* 0x001fe200000000ff */
[----:B------:R-:W3:Y:S10]  /*8b810*/  LDL.LU.64 R4, [R1+0xb90] ;  /* 0x000b900001047983 */ /* 0x000ef40000300a00 */
[----:B------:R0:W-:Y:S01]  /*8b820*/  @P1 STG.E.U8 desc[UR32][R48.64], R0 ;  /* 0x0000000030001986 */ /* 0x0001e2000c101120 */
[----:B------:R-:W-:-:S03]  /*8b830*/  LOP3.LUT P1, RZ, R56, 0x2000000, RZ, 0xc0, !PT ;  /* 0x0200000038ff7812 */ /* 0x000fc6000782c0ff */
[----:B------:R-:W3:Y:S01]  /*8b840*/  LDL.LU.64 R50, [R1+0xb88] ;  /* 0x000b880001327983 */ /* 0x000ee20000300a00 */
[----:B0-----:R-:W-:-:S03]  /*8b850*/  PRMT R0, R53, 0x7770, RZ ;  /* 0x0000777035007816 */ /* 0x001fc600000000ff */
[----:B------:R-:W3:Y:S04]  /*8b860*/  LDL.LU.64 R48, [R1+0xb80] ;  /* 0x000b800001307983 */ /* 0x000ee80000300a00 */
[----:B------:R-:W3:Y:S04]  /*8b870*/  LDL.LU R15, [R1+0xb8] ;  /* 0x0000b800010f7983 */ /* 0x000ee80000300800 */
[----:B--2---:R0:W-:Y:S01]  /*8b880*/  @P1 STG.E.U8 desc[UR32][R6.64], R0 ;  /* 0x0000000006001986 */ /* 0x0041e2000c101120 */
[C---:B------:R-:W-:Y:S02]  /*8b890*/  LOP3.LUT P1, RZ, R56.reuse, 0x1000000, RZ, 0xc0, !PT ;  /* 0x0100000038ff7812 */ /* 0x040fe4000782c0ff */
[----:B0-----:R-:W-:Y:S01]  /*8b8a0*/  PRMT R0, R53, 0x7771, RZ ;  /* 0x0000777135007816 */ /* 0x001fe200000000ff */
[----:B------:R-:W2:Y:S10]  /*8b8b0*/  LDL.LU.64 R6, [R1+0xb78] ;  /* 0x000b780001067983 */ /* 0x000eb40000300a00 */
[----:B------:R0:W-:Y:S01]  /*8b8c0*/  @P1 STG.E.U8 desc[UR32][R58.64], R0 ;  /* 0x000000003a001986 */ /* 0x0001e2000c101120 */
[----:B------:R-:W-:-:S02]  /*8b8d0*/  LOP3.LUT P1, RZ, R56, 0x800000, RZ, 0xc0, !PT ;  /* 0x0080000038ff7812 */ /* 0x000fc4000782c0ff */
[----:B0-----:R-:W-:-:S11]  /*8b8e0*/  PRMT R0, R53, 0x7772, RZ ;  /* 0x0000777235007816 */ /* 0x001fd600000000ff */
[----:B------:R0:W-:Y:S02]  /*8b8f0*/  @P1 STG.E.U8 desc[UR32][R26.64], R0 ;  /* 0x000000001a001986 */ /* 0x0001e4000c101120 */
[----:B0-----:R-:W-:Y:S02]  /*8b900*/  PRMT R0, R53, 0x7773, RZ ;  /* 0x0000777335007816 */ /* 0x001fe400000000ff */
[----:B------:R-:W2:Y:S01]  /*8b910*/  LDL.LU R53, [R1+0x2ba4] ;  /* 0x002ba40001357983 */ /* 0x000ea20000300800 */
[----:B------:R-:W-:-:S13]  /*8b920*/  LOP3.LUT P1, RZ, R56, 0x400000, RZ, 0xc0, !PT ;  /* 0x0040000038ff7812 */ /* 0x000fda000782c0ff */
[----:B----4-:R3:W-:Y:S01]  /*8b930*/  @P1 STG.E.U8 desc[UR32][R22.64], R0 ;  /* 0x0000000016001986 */ /* 0x0107e2000c101120 */
[----:B------:R-:W-:Y:S02]  /*8b940*/  LOP3.LUT P1, RZ, R56, 0x200000, RZ, 0xc0, !PT ;  /* 0x0020000038ff7812 */ /* 0x000fe4000782c0ff */
[----:B---3--:R-:W-:-:S11]  /*8b950*/  PRMT R0, R14, 0x7770, RZ ;  /* 0x000077700e007816 */ /* 0x008fd600000000ff */
        /* <DEDUP_REMOVED lines=8> */
[----:B------:R0:W-:Y:S01]  /*8b9e0*/  @P1 STG.E.U8 desc[UR32][R16.64], R0 ;  /* 0x0000000010001986 */ /* 0x0001e2000c101120 */
[----:B------:R-:W-:Y:S02]  /*8b9f0*/  LOP3.LUT P4, RZ, R54, 0x40000, RZ, 0xc0, !PT ;  /* 0x0004000036ff7812 */ /* 0x000fe4000788c0ff */
[----:B0-----:R-:W-:-:S05]  /*8ba00*/  PRMT R0, R14, 0x7773, RZ ;  /* 0x000077730e007816 */ /* 0x001fca00000000ff */
[----:B------:R2:W-:Y:S01]  /*8ba10*/  @P2 STG.E.U8 desc[UR32][R10.64], R0 ;  /* 0x000000000a002986 */ /* 0x0005e2000c101120 */
[C---:B------:R-:W-:Y:S02]  /*8ba20*/  LOP3.LUT P5, RZ, R54.reuse, 0x80000, RZ, 0xc0, !PT ;  /* 0x0008000036ff7812 */ /* 0x040fe400078ac0ff */
[C---:B------:R-:W-:Y:S02]  /*8ba30*/  LOP3.LUT P6, RZ, R54.reuse, 0x100000, RZ, 0xc0, !PT ;  /* 0x0010000036ff7812 */ /* 0x040fe400078cc0ff */
[----:B------:R-:W-:Y:S02]  /*8ba40*/  LOP3.LUT P0, RZ, R54, 0x200000, RZ, 0xc0, !PT ;  /* 0x0020000036ff7812 */ /* 0x000fe4000780c0ff */
[----:B--2---:R-:W-:-:S05]  /*8ba50*/  PRMT R0, R53, 0x7770, RZ ;  /* 0x0000777035007816 */ /* 0x004fca00000000ff */
[----:B------:R0:W-:Y:S02]  /*8ba60*/  @P3 STG.E.U8 desc[UR32][R8.64], R0 ;  /* 0x0000000008003986 */ /* 0x0001e4000c101120 */
[----:B0-----:R-:W-:-:S05]  /*8ba70*/  PRMT R0, R53, 0x7771, RZ ;  /* 0x0000777135007816 */ /* 0x001fca00000000ff */
[----:B------:R0:W-:Y:S02]  /*8ba80*/  @P4 STG.E.U8 desc[UR32][R4.64], R0 ;  /* 0x0000000004004986 */ /* 0x0001e4000c101120 */
[----:B0-----:R-:W-:-:S05]  /*8ba90*/  PRMT R0, R53, 0x7772, RZ ;  /* 0x0000777235007816 */ /* 0x001fca00000000ff */
[----:B------:R0:W-:Y:S02]  /*8baa0*/  @P5 STG.E.U8 desc[UR32][R50.64], R0 ;  /* 0x0000000032005986 */ /* 0x0001e4000c101120 */
[----:B0-----:R-:W-:Y:S02]  /*8bab0*/  PRMT R0, R53, 0x7773, RZ ;  /* 0x0000777335007816 */ /* 0x001fe400000000ff */
[----:B------:R-:W2:Y:S04]  /*8bac0*/  LDL.LU R53, [R1+0x2ba0] ;  /* 0x002ba00001357983 */ /* 0x000ea80000300800 */
[----:B------:R0:W-:Y:S02]  /*8bad0*/  @P6 STG.E.U8 desc[UR32][R48.64], R0 ;  /* 0x0000000030006986 */ /* 0x0001e4000c101120 */
[----:B0-----:R-:W-:-:S05]  /*8bae0*/  PRMT R0, R15, 0x7770, RZ ;  /* 0x000077700f007816 */ /* 0x001fca00000000ff */
[----:B------:R0:W-:Y:S04]  /*8baf0*/  @P0 STG.E.U8 desc[UR32][R6.64], R0 ;  /* 0x0000000006000986 */ /* 0x0001e8000c101120 */
[----:B0-----:R-:W3:Y:S04]  /*8bb00*/  LDL.LU.64 R6, [R1+0xb70] ;  /* 0x000b700001067983 */ /* 0x001ee80000300a00 */
[----:B------:R-:W4:Y:S04]  /*8bb10*/  LDL.LU.64 R50, [R1+0xb68] ;  /* 0x000b680001327983 */ /* 0x000f280000300a00 */
[----:B------:R-:W4:Y:S04]  /*8bb20*/  LDL.LU.64 R48, [R1+0xb60] ;  /* 0x000b600001307983 */ /* 0x000f280000300a00 */
[----:B------:R-:W4:Y:S04]  /*8bb30*/  LDL.LU.64 R10, [R1+0xb58] ;  /* 0x000b5800010a7983 */ /* 0x000f280000300a00 */
[----:B------:R-:W4:Y:S04]  /*8bb40*/  LDL.LU.64 R8, [R1+0xb50] ;  /* 0x000b500001087983 */ /* 0x000f280000300a00 */
[----:B------:R-:W4:Y:S04]  /*8bb50*/  LDL.LU.64 R4, [R1+0xb48] ;  /* 0x000b480001047983 */ /* 0x000f280000300a00 */
[----:B------:R-:W4:Y:S01]  /*8bb60*/  LDL.LU R26, [R1+0xa8] ;  /* 0x0000a800011a7983 */ /* 0x000f220000300800 */
[----:B------:R-:W-:-:S02]  /*8bb70*/  LOP3.LUT P4, RZ, R54, 0x400000, RZ, 0xc0, !PT ;  /* 0x0040000036ff7812 */ /* 0x000fc4000788c0ff */
[----:B------:R-:W-:Y:S02]  /*8bb80*/  PRMT R0, R15, 0x7771, RZ ;  /* 0x000077710f007816 */ /* 0x000fe400000000ff */
[----:B------:R-:W-:Y:S02]  /*8bb90*/  LOP3.LUT R56, R56, 0xfffff7ff, RZ, 0xc0, !PT ;  /* 0xfffff7ff38387812 */ /* 0x000fe400078ec0ff */
[C---:B------:R-:W-:Y:S02]  /*8bba0*/  LOP3.LUT P5, RZ, R54.reuse, 0x800000, RZ, 0xc0, !PT ;  /* 0x0080000036ff7812 */ /* 0x040fe400078ac0ff */
[C---:B------:R-:W-:Y:S02]  /*8bbb0*/  LOP3.LUT P6, RZ, R54.reuse, 0x1000000, RZ, 0xc0, !PT ;  /* 0x0100000036ff7812 */ /* 0x040fe400078cc0ff */
[----:B------:R-:W-:-:S03]  /*8bbc0*/  LOP3.LUT P0, RZ, R54, 0x2000000, RZ, 0xc0, !PT ;  /* 0x0200000036ff7812 */ /* 0x000fc6000780c0ff */
[----:B---3--:R0:W-:Y:S04]  /*8bbd0*/  @P4 STG.E.U8 desc[UR32][R6.64], R0 ;  /* 0x0000000006004986 */ /* 0x0081e8000c101120 */
[----:B0-----:R-:W3:Y:S01]  /*8bbe0*/  LDL.LU.64 R6, [R1+0xb38] ;  /* 0x000b380001067983 */ /* 0x001ee20000300a00 */
[----:B--2---:R-:W-:Y:S02]  /*8bbf0*/  LOP3.LUT P1, RZ, R53, 0x4, RZ, 0xc0, !PT ;  /* 0x0000000435ff7812 */ /* 0x004fe4000782c0ff */
[----:B------:R-:W-:Y:S01]  /*8bc00*/  PRMT R0, R15, 0x7772, RZ ;  /* 0x000077720f007816 */ /* 0x000fe200000000ff */
[----:B------:R-:W2:Y:S10]  /*8bc10*/  LDL.LU R27, [R1+0x98] ;  /* 0x00009800011b7983 */ /* 0x000eb40000300800 */
[----:B------:R-:W-:-:S02]  /*8bc20*/  @P1 LOP3.LUT R56, R56, 0x800, RZ, 0xfc, !PT ;  /* 0x0000080038381812 */ /* 0x000fc400078efcff */
        /* <DEDUP_REMOVED lines=17> */
[----:B----4-:R0:W-:Y:S10]  /*8bd40*/  @P5 STG.E.U8 desc[UR32][R50.64], R0 ;  /* 0x0000000032005986 */ /* 0x0101f4000c101120 */
[----:B------:R-:W-:-:S02]  /*8bd50*/  @P1 LOP3.LUT R56, R56, 0x20000, RZ, 0xfc, !PT ;  /* 0x0002000038381812 */ /* 0x000fc400078efcff */
[----:B------:R-:W-:Y:S01]  /*8bd60*/  LOP3.LUT P1, RZ, R54, 0x8000000, RZ, 0xc0, !PT ;  /* 0x0800000036ff7812 */ /* 0x000fe2000782c0ff */
[----:B0-----:R-:W4:Y:S01]  /*8bd70*/  LDL.LU.64 R50, [R1+0xb30] ;  /* 0x000b300001327983 */ /* 0x001f220000300a00 */
[----:B------:R-:W-:-:S11]  /*8bd80*/  LOP3.LUT R56, R56, 0xfffbffff, RZ, 0xc0, !PT ;  /* 0xfffbffff38387812 */ /* 0x000fd600078ec0ff */
[----:B------:R-:W-:Y:S02]  /*8bd90*/  @P1 LOP3.LUT R56, R56, 0x40000, RZ, 0xfc, !PT ;  /* 0x0004000038381812 */ /* 0x000fe400078efcff */
[----:B------:R-:W-:Y:S02]  /*8bda0*/  LOP3.LUT P1, RZ, R54, 0x4000000, RZ, 0xc0, !PT ;  /* 0x0400000036ff7812 */ /* 0x000fe4000782c0ff */
[----:B------:R-:W4:Y:S04]  /*8bdb0*/  LDL.LU.64 R54, [R1+0xb28] ;  /* 0x000b280001367983 */ /* 0x000f280000300a00 */
[----:B------:R-:W4:Y:S01]  /*8bdc0*/  LDL.LU.64 R58, [R1+0xb18] ;  /* 0x000b1800013a7983 */ /* 0x000f220000300a00 */
[----:B------:R-:W-:-:S03]  /*8bdd0*/  PRMT R0, R15, 0x7773, RZ ;  /* 0x000077730f007816 */ /* 0x000fc600000000ff */
[----:B------:R-:W4:Y:S04]  /*8bde0*/  LDL.LU.64 R22, [R1+0xb10] ;  /* 0x000b100001167983 */ /* 0x000f280000300a00 */
[----:B------:R0:W-:Y:S04]  /*8bdf0*/  @P6 STG.E.U8 desc[UR32][R48.64], R0 ;  /* 0x0000000030006986 */ /* 0x0001e8000c101120 */
[----:B0-----:R-:W4:Y:S04]  /*8be00*/  LDL.LU R48, [R1+0x88] ;  /* 0x0000880001307983 */ /* 0x001f280000300800 */
[----:B------:R-:W4:Y:S01]  /*8be10*/  LDL.LU.64 R20, [R1+0xb08] ;  /* 0x000b080001147983 */ /* 0x000f220000300a00 */
[----:B------:R-:W-:-:S03]  /*8be20*/  PRMT R0, R26, 0x7770, RZ ;  /* 0x000077701a007816 */ /* 0x000fc600000000ff */
[----:B------:R-:W4:Y:S04]  /*8be30*/  LDL.LU.64 R18, [R1+0xb00] ;  /* 0x000b000001127983 */ /* 0x000f280000300a00 */
[----:B------:R0:W-:Y:S04]  /*8be40*/  @P0 STG.E.U8 desc[UR32][R10.64], R0 ;  /* 0x000000000a000986 */ /* 0x0001e8000c101120 */
[----:B------:R-:W4:Y:S04]  /*8be50*/  LDL.LU R49, [R1+0x78] ;  /* 0x0000780001317983 */ /* 0x000f280000300800 */
[----:B------:R-:W4:Y:S01]  /*8be60*/  LDL.LU.64 R16, [R1+0xaf8] ;  /* 0x000af80001107983 */ /* 0x000f220000300a00 */
[----:B0-----:R-:W-:-:S03]  /*8be70*/  PRMT R0, R26, 0x7771, RZ ;  /* 0x000077711a007816 */ /* 0x001fc600000000ff */
[----:B------:R-:W4:Y:S04]  /*8be80*/  LDL.LU.64 R14, [R1+0xaf0] ;  /* 0x000af000010e7983 */ /* 0x000f280000300a00 */
[----:B------:R0:W-:Y:S01]  /*8be90*/  @P1 STG.E.U8 desc[UR32][R8.64], R0 ;  /* 0x0000000008001986 */ /* 0x0001e2000c101120 */
[----:B------:R-:W-:-:S03]  /*8bea0*/  LOP3.LUT P1, RZ, R56, 0x40000, RZ, 0xc0, !PT ;  /* 0x0004000038ff7812 */ /* 0x000fc6000782c0ff */
[----:B------:R-:W4:Y:S01]  /*8beb0*/  LDL.LU.64 R10, [R1+0xae8] ;  /* 0x000ae800010a7983 */ /* 0x000f220000300a00 */
[----:B0-----:R-:W-:-:S03]  /*8bec0*/  PRMT R0, R26, 0x7772, RZ ;  /* 0x000077721a007816 */ /* 0x001fc600000000ff */
[----:B------:R-:W4:Y:S06]  /*8bed0*/  LDL.LU.64 R8, [R1+0xae0] ;  /* 0x000ae00001087983 */ /* 0x000f2c0000300a00 */
[----:B------:R0:W-:Y:S01]  /*8bee0*/  @P1 STG.E.U8 desc[UR32][R4.64], R0 ;  /* 0x0000000004001986 */ /* 0x0001e2000c101120 */
[----:B------:R-:W-:-:S03]  /*8bef0*/  LOP3.LUT P1, RZ, R56, 0x20000, RZ, 0xc0, !PT ;  /* 0x0002000038ff7812 */ /* 0x000fc6000782c0ff */
[----:B0-----:R-:W4:Y:S01]  /*8bf00*/  LDL.LU.64 R4, [R1+0xad8] ;  /* 0x000ad80001047983 */ /* 0x001f220000300a00 */
[----:B------:R-:W-:-:S09]  /*8bf10*/  PRMT R0, R26, 0x7773, RZ ;  /* 0x000077731a007816 */ /* 0x000fd200000000ff */
[----:B---3--:R0:W-:Y:S04]  /*8bf20*/  @P1 STG.E.U8 desc[UR32][R6.64], R0 ;  /* 0x0000000006001986 */ /* 0x0081e8000c101120 */
[----:B0-----:R-:W3:Y:S01]  /*8bf30*/  LDL.LU.64 R6, [R1+0xad0] ;  /* 0x000ad00001067983 */ /* 0x001ee20000300a00 */
[----:B------:R-:W-:Y:S02]  /*8bf40*/  LOP3.LUT P1, RZ, R56, 0x10000, RZ, 0xc0, !PT ;  /* 0x0001000038ff7812 */ /* 0x000fe4000782c0ff */
[----:B--2---:R-:W-:Y:S02]  /*8bf50*/  PRMT R0, R27, 0x7770, RZ ;  /* 0x000077701b007816 */ /* 0x004fe400000000ff */
[C---:B------:R-:W-:Y:S02]  /*8bf60*/  LOP3.LUT P2, RZ, R53.reuse, 0x8, RZ, 0xc0, !PT ;  /* 0x0000000835ff7812 */ /* 0x040fe4000784c0ff */
[----:B------:R-:W-:-:S02]  /*8bf70*/  LOP3.LUT P3, RZ, R53, 0x10, RZ, 0xc0, !PT ;  /* 0x0000001035ff7812 */ /* 0x000fc4000786c0ff */
[C---:B------:R-:W-:Y:S02]  /*8bf80*/  LOP3.LUT P4, RZ, R53.reuse, 0x20, RZ, 0xc0, !PT ;  /* 0x0000002035ff7812 */ /* 0x040fe4000788c0ff */
[----:B------:R-:W-:-:S03]  /*8bf90*/  LOP3.LUT P5, RZ, R53, 0x40, RZ, 0xc0, !PT ;  /* 0x0000004035ff7812 */ /* 0x000fc600078ac0ff */
[----:B----4-:R0:W-:Y:S01]  /*8bfa0*/  @P1 STG.E.U8 desc[UR32][R50.64], R0 ;  /* 0x0000000032001986 */ /* 0x0101e2000c101120 */
[C---:B------:R-:W-:Y:S02]  /*8bfb0*/  LOP3.LUT P1, RZ, R56.reuse, 0x8000, RZ, 0xc0, !PT ;  /* 0x0000800038ff7812 */ /* 0x040fe4000782c0ff */
        /* <DEDUP_REMOVED lines=57> */
[C---:B------:R-:W-:Y:S02]  /*8c350*/  LOP3.LUT P5, RZ, R53.reuse, 0x400, RZ, 0xc0, !PT ;  /* 0x0000040035ff7812 */ /* 0x040fe400078ac0ff */
[----:B------:R-:W-:Y:S01]  /*8c360*/  @P1 LOP3.LUT R56, R56, 0x80, RZ, 0xfc, !PT ;  /* 0x0000008038381812 */ /* 0x000fe200078efcff */
[----:B------:R-:W3:Y:S01]  /*8c370*/  LDL.LU.64 R26, [R1+0xa58] ;  /* 0x000a5800011a7983 */ /* 0x000ee20000300a00 */
[C---:B------:R-:W-:Y:S02]  /*8c380*/  LOP3.LUT P1, RZ, R53.reuse, 0x10000, RZ, 0xc0, !PT ;  /* 0x0001000035ff7812 */ /* 0x040fe4000782c0ff */
[----:B------:R-:W-:Y:S02]  /*8c390*/  LOP3.LUT P6, RZ, R53, 0x800, RZ, 0xc0, !PT ;  /* 0x0000080035ff7812 */ /* 0x000fe400078cc0ff */
[----:B------:R-:W-:Y:S02]  /*8c3a0*/  PRMT R0, R52, 0x7771, RZ ;  /* 0x0000777134007816 */ /* 0x000fe400000000ff */
[----:B------:R-:W-:-:S03]  /*8c3b0*/  LOP3.LUT R56, R56, 0xfffffeff, RZ, 0xc0, !PT ;  /* 0xfffffeff38387812 */ /* 0x000fc600078ec0ff */
[----:B----4-:R0:W-:Y:S04]  /*8c3c0*/  @P5 STG.E.U8 desc[UR32][R16.64], R0 ;  /* 0x0000000010005986 */ /* 0x0101e8000c101120 */
[----:B------:R-:W-:Y:S02]  /*8c3d0*/  @P1 LOP3.LUT R56, R56, 0x100, RZ, 0xfc, !PT ;  /* 0x0000010038381812 */ /* 0x000fe400078efcff */
[----:B------:R-:W-:Y:S02]  /*8c3e0*/  LOP3.LUT P1, RZ, R53, 0x8000, RZ, 0xc0, !PT ;  /* 0x0000800035ff7812 */ /* 0x000fe4000782c0ff */
[----:B0-----:R-:W-:-:S05]  /*8c3f0*/  PRMT R0, R52, 0x7772, RZ ;  /* 0x0000777234007816 */ /* 0x001fca00000000ff */
[----:B--2---:R0:W-:Y:S01]  /*8c400*/  @P6 STG.E.U8 desc[UR32][R14.64], R0 ;  /* 0x000000000e006986 */ /* 0x0041e2000c101120 */
[----:B------:R-:W-:Y:S02]  /*8c410*/  LOP3.LUT R56, R56, 0xfffffdff, RZ, 0xc0, !PT ;  /* 0xfffffdff38387812 */ /* 0x000fe400078ec0ff */
[----:B0-----:R-:W-:Y:S02]  /*8c420*/  PRMT R0, R52, 0x7773, RZ ;  /* 0x0000777334007816 */ /* 0x001fe400000000ff */
[----:B------:R-:W2:Y:S04]  /*8c430*/  LDL.LU R52, [R1+0x2b90] ;  /* 0x002b900001347983 */ /* 0x000ea80000300800 */
[----:B------:R-:W4:Y:S01]  /*8c440*/  LDL.LU.64 R22, [R1+0xa50] ;  /* 0x000a500001167983 */ /* 0x000f220000300a00 */
[----:B------:R-:W-:-:S02]  /*8c450*/  @P1 LOP3.LUT R56, R56, 0x200, RZ, 0xfc, !PT ;  /* 0x0000020038381812 */ /* 0x000fc400078efcff */
[C---:B------:R-:W-:Y:S01]  /*8c460*/  LOP3.LUT P1, RZ, R53.reuse, 0x4000, RZ, 0xc0, !PT ;  /* 0x0000400035ff7812 */ /* 0x040fe2000782c0ff */
[----:B------:R-:W2:Y:S01]  /*8c470*/  LDL.LU.64 R20, [R1+0xa90] ;  /* 0x000a900001147983 */ /* 0x000ea20000300a00 */
[C---:B------:R-:W-:Y:S02]  /*8c480*/  LOP3.LUT P0, RZ, R53.reuse, 0x1000, RZ, 0xc0, !PT ;  /* 0x0000100035ff7812 */ /* 0x040fe4000780c0ff */
[----:B------:R-:W-:Y:S01]  /*8c490*/  LOP3.LUT R56, R56, 0xfffffbff, RZ, 0xc0, !PT ;  /* 0xfffffbff38387812 */ /* 0x000fe200078ec0ff */
[----:B------:R-:W2:Y:S04]  /*8c4a0*/  LDL.LU.64 R18, [R1+0xab0] ;  /* 0x000ab00001127983 */ /* 0x000ea80000300a00 */
[----:B------:R-:W2:Y:S04]  /*8c4b0*/  LDL.LU.64 R16, [R1+0xb20] ;  /* 0x000b200001107983 */ /* 0x000ea80000300a00 */
[----:B------:R-:W-:Y:S01]  /*8c4c0*/  @P1 LOP3.LUT R56, R56, 0x400, RZ, 0xfc, !PT ;  /* 0x0000040038381812 */ /* 0x000fe200078efcff */
[----:B------:R-:W2:Y:S01]  /*8c4d0*/  LDL.LU.64 R14, [R1+0xb40] ;  /* 0x000b4000010e7983 */ /* 0x000ea20000300a00 */
[----:B------:R-:W-:-:S03]  /*8c4e0*/  LOP3.LUT P1, RZ, R53, 0x2000, RZ, 0xc0, !PT ;  /* 0x0000200035ff7812 */ /* 0x000fc6000782c0ff */
[----:B------:R0:W-:Y:S02]  /*8c4f0*/  @P0 STG.E.U8 desc[UR32][R8.64], R0 ;  /* 0x0000000008000986 */ /* 0x0001e4000c101120 */
[----:B0-----:R-:W-:Y:S02]  /*8c500*/  PRMT R0, R57, 0x7770, RZ ;  /* 0x0000777039007816 */ /* 0x001fe400000000ff */
[----:B------:R-:W2:Y:S06]  /*8c510*/  LDL.LU.64 R8, [R1+0xbb0] ;  /* 0x000bb00001087983 */ /* 0x000eac0000300a00 */
[----:B------:R0:W-:Y:S01]  /*8c520*/  @P1 STG.E.U8 desc[UR32][R4.64], R0 ;  /* 0x0000000004001986 */ /* 0x0001e2000c101120 */
[----:B------:R-:W-:-:S03]  /*8c530*/  LOP3.LUT P1, RZ, R56, 0x400, RZ, 0xc0, !PT ;  /* 0x0000040038ff7812 */ /* 0x000fc6000782c0ff */
[----:B------:R-:W2:Y:S01]  /*8c540*/  LDL.LU R10, [R1+0xac] ;  /* 0x0000ac00010a7983 */ /* 0x000ea20000300800 */
[----:B0-----:R-:W-:-:S03]  /*8c550*/  PRMT R0, R57, 0x7771, RZ ;  /* 0x0000777139007816 */ /* 0x001fc600000000ff */
[----:B------:R-:W2:Y:S06]  /*8c560*/  LDL.LU.64 R4, [R1+0xbd0] ;  /* 0x000bd00001047983 */ /* 0x000eac0000300a00 */
        /* <DEDUP_REMOVED lines=17> */
[----:B----4-:R0:W-:Y:S01]  /*8c680*/  @P1 STG.E.U8 desc[UR32][R22.64], R0 ;  /* 0x0000000016001986 */ /* 0x0101e2000c101120 */
[----:B------:R-:W-:Y:S02]  /*8c690*/  LOP3.LUT P1, RZ, R56, 0x10, RZ, 0xc0, !PT ;  /* 0x0000001038ff7812 */ /* 0x000fe4000782c0ff */
[----:B0-----:R-:W-:-:S11]  /*8c6a0*/  PRMT R0, R11, 0x7773, RZ ;  /* 0x000077730b007816 */ /* 0x001fd600000000ff */
[----:B--2---:R0:W-:Y:S01]  /*8c6b0*/  @P1 STG.E.U8 desc[UR32][R20.64], R0 ;  /* 0x0000000014001986 */ /* 0x0041e2000c101120 */
        /* <DEDUP_REMOVED lines=26> */
[----:B------:R-:W4:Y:S04]  /*8c860*/  LDL.LU R11, [R1+0x9c] ;  /* 0x00009c00010b7983 */ /* 0x000f280000300800 */
[----:B------:R-:W4:Y:S04]  /*8c870*/  LDL.LU.64 R4, [R1+0x1150] ;  /* 0x0011500001047983 */ /* 0x000f280000300a00 */
[----:B------:R-:W4:Y:S04]  /*8c880*/  LDL.LU.64 R48, [R1+0x1170] ;  /* 0x0011700001307983 */ /* 0x000f280000300a00 */
[----:B------:R-:W4:Y:S01]  /*8c890*/  LDL.LU R57, [R1+0x8c] ;  /* 0x00008c0001397983 */ /* 0x000f220000300800 */
[----:B------:R-:W-:-:S02]  /*8c8a0*/  LOP3.LUT P4, RZ, R53, 0x10000000, RZ, 0xc0, !PT ;  /* 0x1000000035ff7812 */ /* 0x000fc4000788c0ff */
[----:B------:R-:W-:Y:S02]  /*8c8b0*/  PRMT R0, R10, 0x7773, RZ ;  /* 0x000077730a007816 */ /* 0x000fe400000000ff */
[C---:B------:R-:W-:Y:S02]  /*8c8c0*/  LOP3.LUT P5, RZ, R53.reuse, 0x20000000, RZ, 0xc0, !PT ;  /* 0x2000000035ff7812 */ /* 0x040fe400078ac0ff */
[C---:B------:R-:W-:Y:S02]  /*8c8d0*/  LOP3.LUT P6, RZ, R53.reuse, 0x40000000, RZ, 0xc0, !PT ;  /* 0x4000000035ff7812 */ /* 0x040fe400078cc0ff */
[C---:B------:R-:W-:Y:S02]  /*8c8e0*/  LOP3.LUT P0, RZ, R53.reuse, 0x80000000, RZ, 0xc0, !PT ;  /* 0x8000000035ff7812 */ /* 0x040fe4000780c0ff */
[----:B------:R-:W-:Y:S02]  /*8c8f0*/  LOP3.LUT R53, R53, 0xf7ffffff, RZ, 0xc0, !PT ;  /* 0xf7ffffff35357812 */ /* 0x000fe400078ec0ff */
[----:B------:R-:W-:-:S02]  /*8c900*/  LOP3.LUT R56, R56, 0xfffffffe, RZ, 0xc0, !PT ;  /* 0xfffffffe38387812 */ /* 0x000fc400078ec0ff */
[----:B--2---:R-:W-:Y:S01]  /*8c910*/  LOP3.LUT P1, RZ, R52, 0x100, RZ, 0xc0, !PT ;  /* 0x0000010034ff7812 */ /* 0x004fe2000782c0ff */
[----:B---3--:R0:W-:Y:S04]  /*8c920*/  @P4 STG.E.U8 desc[UR32][R6.64], R0 ;  /* 0x0000000006004986 */ /* 0x0081e8000c101120 */
[----:B0-----:R-:W2:Y:S08]  /*8c930*/  LDL.LU.64 R6, [R1+0x1178] ;  /* 0x0011780001067983 */ /* 0x001eb00000300a00 */
[----:B------:R-:W-:-:S02]  /*8c940*/  @P1 LOP3.LUT R53, R53, 0x8000000, RZ, 0xfc, !PT ;  /* 0x0800000035351812 */ /* 0x000fc400078efcff */
[----:B------:R-:W-:Y:S01]  /*8c950*/  LOP3.LUT P1, RZ, R52, 0x80, RZ, 0xc0, !PT ;  /* 0x0000008034ff7812 */ /* 0x000fe2000782c0ff */
[----:B------:R-:W3:Y:S01]  /*8c960*/  LDL.LU.64 R54, [R1+0x1190] ;  /* 0x0011900001367983 */ /* 0x000ee20000300a00 */
[----:B------:R-:W-:-:S03]  /*8c970*/  LOP3.LUT R53, R53, 0xefffffff, RZ, 0xc0, !PT ;  /* 0xefffffff35357812 */ /* 0x000fc600078ec0ff */
[----:B------:R-:W3:Y:S08]  /*8c980*/  LDL.LU.64 R58, [R1+0x1198] ;  /* 0x00119800013a7983 */ /* 0x000ef00000300a00 */
[----:B------:R-:W-:Y:S02]  /*8c990*/  @P1 LOP3.LUT R53, R53, 0x10000000, RZ, 0xfc, !PT ;  /* 0x1000000035351812 */ /* 0x000fe400078efcff */
[----:B------:R-:W-:-:S02]  /*8c9a0*/  LOP3.LUT P1, RZ, R52, 0x40, RZ, 0xc0, !PT ;  /* 0x0000004034ff7812 */ /* 0x000fc4000782c0ff */
[----:B------:R-:W-:-:S11]  /*8c9b0*/  LOP3.LUT R53, R53, 0xdfffffff, RZ, 0xc0, !PT ;  /* 0xdfffffff35357812 */ /* 0x000fd600078ec0ff */
[----:B------:R-:W-:Y:S02]  /*8c9c0*/  @P1 LOP3.LUT R53, R53, 0x20000000, RZ, 0xfc, !PT ;  /* 0x2000000035351812 */ /* 0x000fe400078efcff */
[----:B------:R-:W-:Y:S02]  /*8c9d0*/  LOP3.LUT P1, RZ, R52, 0x20, RZ, 0xc0, !PT ;  /* 0x0000002034ff7812 */ /* 0x000fe4000782c0ff */
[----:B------:R-:W-:-:S11]  /*8c9e0*/  LOP3.LUT R53, R53, 0xbfffffff, RZ, 0xc0, !PT ;  /* 0xbfffffff35357812 */ /* 0x000fd600078ec0ff */
[----:B------:R-:W-:Y:S02]  /*8c9f0*/  @P1 LOP3.LUT R53, R53, 0x40000000, RZ, 0xfc, !PT ;  /* 0x4000000035351812 */ /* 0x000fe400078efcff */
[----:B------:R-:W-:Y:S02]  /*8ca00*/  LOP3.LUT P1, RZ, R52, 0x10, RZ, 0xc0, !PT ;  /* 0x0000001034ff7812 */ /* 0x000fe4000782c0ff */
[----:B------:R-:W-:Y:S02]  /*8ca10*/  LOP3.LUT R53, R53, 0x7fffffff, RZ, 0xc0, !PT ;  /* 0x7fffffff35357812 */ /* 0x000fe400078ec0ff */
[----:B----4-:R-:W-:-:S05]  /*8ca20*/  PRMT R0, R11, 0x7770, RZ ;  /* 0x000077700b007816 */ /* 0x010fca00000000ff */
[----:B------:R0:W-:Y:S04]  /*8ca30*/  @P5 STG.E.U8 desc[UR32][R8.64], R0 ;  /* 0x0000000008005986 */ /* 0x0001e8000c101120 */
[----:B------:R-:W-:Y:S02]  /*8ca40*/  @P1 LOP3.LUT R53, R53, 0x80000000, RZ, 0xfc, !PT ;  /* 0x8000000035351812 */ /* 0x000fe400078efcff */
[----:B------:R-:W-:Y:S01]  /*8ca50*/  LOP3.LUT P1, RZ, R52, 0x8, RZ, 0xc0, !PT ;  /* 0x0000000834ff7812 */ /* 0x000fe2000782c0ff */
[----:B0-----:R-:W4:Y:S04]  /*8ca60*/  LDL.LU R8, [R1+0x7c] ;  /* 0x00007c0001087983 */ /* 0x001f280000300800 */
[----:B------:R-:W4:Y:S08]  /*8ca70*/  LDL.LU.64 R26, [R1+0x11b0] ;  /* 0x0011b000011a7983 */ /* 0x000f300000300a00 */
[----:B------:R-:W-:Y:S01]  /*8ca80*/  @P1 LOP3.LUT R56, R56, 0x1, RZ, 0xfc, !PT ;  /* 0x0000000138381812 */ /* 0x000fe200078efcff */
[----:B------:R-:W4:Y:S01]  /*8ca90*/  LDL.LU.64 R22, [R1+0x1230] ;  /* 0x0012300001167983 */ /* 0x000f220000300a00 */
[----:B------:R-:W-:-:S02]  /*8caa0*/  LOP3.LUT P1, RZ, R52, 0x4, RZ, 0xc0, !PT ;  /* 0x0000000434ff7812 */ /* 0x000fc4000782c0ff */
[----:B------:R-:W-:Y:S01]  /*8cab0*/  LOP3.LUT R56, R56, 0xfffffffd, RZ, 0xc0, !PT ;  /* 0xfffffffd38387812 */ /* 0x000fe200078ec0ff */
[----:B------:R-:W4:Y:S01]  /*8cac0*/  LDL.LU.64 R20, [R1+0x1240] ;  /* 0x0012400001147983 */ /* 0x000f220000300a00 */
[----:B------:R-:W-:-:S03]  /*8cad0*/  PRMT R0, R11, 0x7771, RZ ;  /* 0x000077710b007816 */ /* 0x000fc600000000ff */
[----:B------:R-:W4:Y:S06]  /*8cae0*/  LDL.LU R9, [R1+0x6c] ;  /* 0x00006c0001097983 */ /* 0x000f2c0000300800 */
[----:B------:R-:W-:Y:S01]  /*8caf0*/  @P1 LOP3.LUT R56, R56, 0x2, RZ, 0xfc, !PT ;  /* 0x0000000238381812 */ /* 0x000fe200078efcff */
[----:B------:R0:W-:Y:S01]  /*8cb00*/  @P6 STG.E.U8 desc[UR32][R16.64], R0 ;  /* 0x0000000010006986 */ /* 0x0001e2000c101120 */
[----:B------:R-:W-:Y:S02]  /*8cb10*/  LOP3.LUT P1, RZ, R52, 0x2, RZ, 0xc0, !PT ;  /* 0x0000000234ff7812 */ /* 0x000fe4000782c0ff */
[----:B------:R-:W-:Y:S01]  /*8cb20*/  LOP3.LUT R56, R56, 0xfffffffb, RZ, 0xc0, !PT ;  /* 0xfffffffb38387812 */ /* 0x000fe200078ec0ff */
[----:B------:R-:W4:Y:S01]  /*8cb30*/  LDL.LU.64 R18, [R1+0x1250] ;  /* 0x0012500001127983 */ /* 0x000f220000300a00 */
[----:B0-----:R-:W-:-:S03]  /*8cb40*/  PRMT R0, R11, 0x7772, RZ ;  /* 0x000077720b007816 */ /* 0x001fc600000000ff */
[----:B------:R-:W4:Y:S06]  /*8cb50*/  LDL.LU.64 R16, [R1+0x1260] ;  /* 0x0012600001107983 */ /* 0x000f2c0000300a00 */
[----:B------:R-:W-:Y:S02]  /*8cb60*/  @P1 LOP3.LUT R56, R56, 0x4, RZ, 0xfc, !PT ;  /* 0x0000000438381812 */ /* 0x000fe400078efcff */
[----:B------:R-:W-:Y:S01]  /*8cb70*/  LOP3.LUT P1, RZ, R52, 0x1, RZ, 0xc0, !PT ;  /* 0x0000000134ff7812 */ /* 0x000fe2000782c0ff */
[----:B------:R0:W-:Y:S02]  /*8cb80*/  @P0 STG.E.U8 desc[UR32][R14.64], R0 ;  /* 0x000000000e000986 */ /* 0x0001e4000c101120 */
[----:B0-----:R-:W-:-:S02]  /*8cb90*/  PRMT R0, R11, 0x7773, RZ ;  /* 0x000077730b007816 */ /* 0x001fc400000000ff */
[----:B------:R-:W4:Y:S08]  /*8cba0*/  LDL.LU.64 R14, [R1+0x12d0] ;  /* 0x0012d000010e7983 */ /* 0x000f300000300a00 */
        /* <DEDUP_REMOVED lines=18> */
[----:B----4-:R-:W-:-:S11]  /*8ccd0*/  PRMT R0, R8, 0x7770, RZ ;  /* 0x0000777008007816 */ /* 0x010fd600000000ff */
        /* <DEDUP_REMOVED lines=36> */
[----:B------:R-:W-:-:S03]  /*8cf20*/  PRMT R0, R51, 0x7772, RZ ;  /* 0x0000777233007816 */ /* 0x000fc600000000ff */
[----:B------:R-:W4:Y:S01]  /*8cf30*/  LDL.LU R57, [R1+0x30] ;  /* 0x0000300001397983 */ /* 0x000f220000300800 */
        /* <DEDUP_REMOVED lines=11> */
[----:B------:R-:W-:-:S09]  /*8cff0*/  LOP3.LUT P5, RZ, R52, 0x10000, RZ, 0xc0, !PT ;  /* 0x0001000034ff7812 */ /* 0x000fd200078ac0ff */
[----:B------:R-:W-:Y:S02]  /*8d000*/  @P1 LOP3.LUT R53, R53, 0x400000, RZ, 0xfc, !PT ;  /* 0x0040000035351812 */ /* 0x000fe400078efcff */
[----:B------:R-:W-:Y:S01]  /*8d010*/  LOP3.LUT P1, RZ, R52, 0x800000, RZ, 0xc0, !PT ;  /* 0x0080000034ff7812 */ /* 0x000fe2000782c0ff */
[----:B--2---:R0:W-:Y:S04]  /*8d020*/  @P4 STG.E.U8 desc[UR32][R6.64], R0 ;  /* 0x0000000006004986 */ /* 0x0041e8000c101120 */
[----:B0-----:R-:W2:Y:S01]  /*8d030*/  LDL.LU.64 R6, [R1+0x13e0] ;  /* 0x0013e00001067983 */ /* 0x001ea20000300a00 */
[----:B------:R-:W-:-:S03]  /*8d040*/  PRMT R0, R51, 0x7773, RZ ;  /* 0x0000777333007816 */ /* 0x000fc600000000ff */
[----:B------:R-:W2:Y:S04]  /*8d050*/  LDL.LU R51, [R1+0x2b88] ;  /* 0x002b880001337983 */ /* 0x000ea80000300800 */
[----:B------:R-:W2:Y:S01]  /*8d060*/  LDL.LU.64 R8, [R1+0x13f8] ;  /* 0x0013f80001087983 */ /* 0x000ea20000300a00 */
[----:B------:R-:W-:-:S03]  /*8d070*/  LOP3.LUT R53, R53, 0xff7fffff, RZ, 0xc0, !PT ;  /* 0xff7fffff35357812 */ /* 0x000fc600078ec0ff */
[----:B------:R-:W2:Y:S01]  /*8d080*/  LDL.LU.64 R54, [R1+0x1458] ;  /* 0x0014580001367983 */ /* 0x000ea20000300a00 */
[----:B------:R-:W-:Y:S02]  /*8d090*/  @P1 LOP3.LUT R53, R53, 0x800000, RZ, 0xfc, !PT ;  /* 0x0080000035351812 */ /* 0x000fe400078efcff */
[----:B------:R-:W-:Y:S01]  /*8d0a0*/  LOP3.LUT P1, RZ, R52, 0x400000, RZ, 0xc0, !PT ;  /* 0x0040000034ff7812 */ /* 0x000fe2000782c0ff */
[----:B---3--:R0:W-:Y:S01]  /*8d0b0*/  @P5 STG.E.U8 desc[UR32][R4.64], R0 ;  /* 0x0000000004005986 */ /* 0x0081e2000c101120 */
[----:B------:R-:W-:-:S03]  /*8d0c0*/  LOP3.LUT R53, R53, 0xfeffffff, RZ, 0xc0, !PT ;  /* 0xfeffffff35357812 */ /* 0x000fc600078ec0ff */
[----:B0-----:R-:W3:Y:S04]  /*8d0d0*/  LDL.LU R4, [R1+0x20] ;  /* 0x0000200001047983 */ /* 0x001ee80000300800 */
[----:B------:R-:W3:Y:S04]  /*8d0e0*/  LDL.LU.64 R58, [R1+0x1468] ;  /* 0x00146800013a7983 */ /* 0x000ee80000300a00 */
[----:B------:R-:W-:Y:S02]  /*8d0f0*/  @P1 LOP3.LUT R53, R53, 0x1000000, RZ, 0xfc, !PT ;  /* 0x0100000035351812 */ /* 0x000fe400078efcff */
[----:B------:R-:W-:Y:S01]  /*8d100*/  LOP3.LUT P1, RZ, R52, 0x200000, RZ, 0xc0, !PT ;  /* 0x0020000034ff7812 */ /* 0x000fe2000782c0ff */
[----:B------:R-:W3:Y:S01]  /*8d110*/  LDL.LU.64 R26, [R1+0x1478] ;  /* 0x00147800011a7983 */ /* 0x000ee20000300a00 */
[----:B------:R-:W-:-:S02]  /*8d120*/  LOP3.LUT R53, R53, 0xfdffffff, RZ, 0xc0, !PT ;  /* 0xfdffffff35357812 */ /* 0x000fc400078ec0ff */
[C---:B------:R-:W-:Y:S01]  /*8d130*/  LOP3.LUT P6, RZ, R52.reuse, 0x20000, RZ, 0xc0, !PT ;  /* 0x0002000034ff7812 */ /* 0x040fe200078cc0ff */
[----:B------:R-:W3:Y:S01]  /*8d140*/  LDL.LU.64 R22, [R1+0x1488] ;  /* 0x0014880001167983 */ /* 0x000ee20000300a00 */
[C---:B------:R-:W-:Y:S02]  /*8d150*/  LOP3.LUT P0, RZ, R52.reuse, 0x40000, RZ, 0xc0, !PT ;  /* 0x0004000034ff7812 */ /* 0x040fe4000780c0ff */
[----:B----4-:R-:W-:Y:S01]  /*8d160*/  PRMT R0, R11, 0x7770, RZ ;  /* 0x000077700b007816 */ /* 0x010fe200000000ff */
[----:B------:R-:W4:Y:S04]  /*8d170*/  LDL.LU.64 R20, [R1+0x14a0] ;  /* 0x0014a00001147983 */ /* 0x000f280000300a00 */
[----:B------:R-:W-:Y:S01]  /*8d180*/  @P1 LOP3.LUT R53, R53, 0x2000000, RZ, 0xfc, !PT ;  /* 0x0200000035351812 */ /* 0x000fe200078efcff */
[----:B------:R-:W4:Y:S01]  /*8d190*/  LDL.LU R5, [R1+0x10] ;  /* 0x0000100001057983 */ /* 0x000f220000300800 */
[----:B------:R-:W-:-:S02]  /*8d1a0*/  LOP3.LUT P1, RZ, R52, 0x100000, RZ, 0xc0, !PT ;  /* 0x0010000034ff7812 */ /* 0x000fc4000782c0ff */
        /* <DEDUP_REMOVED lines=10> */
[----:B------:R-:W-:Y:S02]  /*8d250*/  LOP3.LUT P1, RZ, R53, 0x4000000, RZ, 0xc0, !PT ;  /* 0x0400000035ff7812 */ /* 0x000fe4000782c0ff */
[----:B0-----:R-:W-:Y:S01]  /*8d260*/  PRMT R0, R11, 0x7773, RZ ;  /* 0x000077730b007816 */ /* 0x001fe200000000ff */
[----:B------:R-:W4:Y:S10]  /*8d270*/  LDL.LU.64 R14, [R1+0x14d0] ;  /* 0x0014d000010e7983 */ /* 0x000f340000300a00 */
[----:B------:R0:W-:Y:S01]  /*8d280*/  @P1 STG.E.U8 desc[UR32][R48.64], R0 ;  /* 0x0000000030001986 */ /* 0x0001e2000c101120 */
[----:B------:R-:W-:-:S03]  /*8d290*/  LOP3.LUT P1, RZ, R53, 0x2000000, RZ, 0xc0, !PT ;  /* 0x0200000035ff7812 */ /* 0x000fc6000782c0ff */
[----:B------:R-:W4:Y:S04]  /*8d2a0*/  LDL.LU.64 R10, [R1+0x14c0] ;  /* 0x0014c000010a7983 */ /* 0x000f280000300a00 */
[----:B0-----:R-:W4:Y:S01]  /*8d2b0*/  LDL.LU.64 R48, [R1+0x14e0] ;  /* 0x0014e00001307983 */ /* 0x001f220000300a00 */
[----:B------:R-:W-:-:S05]  /*8d2c0*/  PRMT R0, R57, 0x7770, RZ ;  /* 0x0000777039007816 */ /* 0x000fca00000000ff */
[----:B--2---:R0:W-:Y:S04]  /*8d2d0*/  @P1 STG.E.U8 desc[UR32][R6.64], R0 ;  /* 0x0000000006001986 */ /* 0x0041e8000c101120 */
[----:B0-----:R-:W2:Y:S01]  /*8d2e0*/  LDL.LU.64 R6, [R1+0x1548] ;  /* 0x0015480001067983 */ /* 0x001ea20000300a00 */
[----:B------:R-:W-:Y:S02]  /*8d2f0*/  LOP3.LUT P1, RZ, R53, 0x1000000, RZ, 0xc0, !PT ;  /* 0x0100000035ff7812 */ /* 0x000fe4000782c0ff */
[----:B------:R-:W-:-:S11]  /*8d300*/  PRMT R0, R57, 0x7771, RZ ;  /* 0x0000777139007816 */ /* 0x000fd600000000ff */
[----:B------:R0:W-:Y:S01]  /*8d310*/  @P1 STG.E.U8 desc[UR32][R8.64], R0 ;  /* 0x0000000008001986 */ /* 0x0001e2000c101120 */
[----:B------:R-:W-:Y:S02]  /*8d320*/  LOP3.LUT P1, RZ, R53, 0x800000, RZ, 0xc0, !PT ;  /* 0x0080000035ff7812 */ /* 0x000fe4000782c0ff */
[----:B0-----:R-:W-:Y:S01]  /*8d330*/  PRMT R0, R57, 0x7772, RZ ;  /* 0x0000777239007816 */ /* 0x001fe200000000ff */
[----:B------:R-:W2:Y:S10]  /*8d340*/  LDL.LU.64 R8, [R1+0x2b80] ;  /* 0x002b800001087983 */ /* 0x000eb40000300a00 */
[----:B------:R0:W-:Y:S01]  /*8d350*/  @P1 STG.E.U8 desc[UR32][R54.64], R0 ;  /* 0x0000000036001986 */ /* 0x0001e2000c101120 */
[----:B------:R-:W-:-:S02]  /*8d360*/  LOP3.LUT P1, RZ, R53, 0x400000, RZ, 0xc0, !PT ;  /* 0x0040000035ff7812 */ /* 0x000fc4000782c0ff */
[----:B0-----:R-:W-:-:S11]  /*8d370*/  PRMT R0, R57, 0x7773, RZ ;  /* 0x0000777339007816 */ /* 0x001fd600000000ff */
        /* <DEDUP_REMOVED lines=32> */
[----:B------:R-:W4:Y:S01]  /*8d580*/  LDL.LU.64 R4, [R1+0x1ae0] ;  /* 0x001ae00001047983 */ /* 0x000f220000300a00 */
        /* <DEDUP_REMOVED lines=14> */
[----:B------:R-:W-:-:S09]  /*8d670*/  LOP3.LUT P5, RZ, R51, 0x8, RZ, 0xc0, !PT ;  /* 0x0000000833ff7812 */ /* 0x000fd200078ac0ff */
[----:B------:R-:W-:Y:S02]  /*8d680*/  @P1 LOP3.LUT R53, R53, 0x4000, RZ, 0xfc, !PT ;  /* 0x0000400035351812 */ /* 0x000fe400078efcff */
[----:B------:R-:W-:Y:S02]  /*8d690*/  LOP3.LUT P1, RZ, R51, 0x400, RZ, 0xc0, !PT ;  /* 0x0000040033ff7812 */ /* 0x000fe4000782c0ff */
[----:B------:R-:W-:Y:S01]  /*8d6a0*/  LOP3.LUT R53, R53, 0xffff7fff, RZ, 0xc0, !PT ;  /* 0xffff7fff35357812 */ /* 0x000fe200078ec0ff */
[----:B--2---:R0:W-:Y:S04]  /*8d6b0*/  @P4 STG.E.U8 desc[UR32][R6.64], R0 ;  /* 0x0000000006004986 */ /* 0x0041e8000c101120 */
[----:B0-----:R-:W2:Y:S04]  /*8d6c0*/  LDL.LU.64 R6, [R1+0x1af0] ;  /* 0x001af00001067983 */ /* 0x001ea80000300a00 */
[----:B------:R-:W2:Y:S04]  /*8d6d0*/  LDL.LU.64 R56, [R1+0x1af8] ;  /* 0x001af80001387983 */ /* 0x000ea80000300a00 */
[----:B------:R-:W2:Y:S01]  /*8d6e0*/  LDL.LU.64 R54, [R1+0x1b00] ;  /* 0x001b000001367983 */ /* 0x000ea20000300a00 */
[----:B------:R-:W-:-:S02]  /*8d6f0*/  PRMT R0, R50, 0x7772, RZ ;  /* 0x0000777232007816 */ /* 0x000fc400000000ff */
[----:B------:R-:W-:Y:S02]  /*8d700*/  @P1 LOP3.LUT R53, R53, 0x8000, RZ, 0xfc, !PT ;  /* 0x0000800035351812 */ /* 0x000fe400078efcff */
[----:B------:R-:W-:Y:S01]  /*8d710*/  LOP3.LUT P1, RZ, R51, 0x200, RZ, 0xc0, !PT ;  /* 0x0000020033ff7812 */ /* 0x000fe2000782c0ff */
[----:B---3--:R0:W-:Y:S01]  /*8d720*/  @P5 STG.E.U8 desc[UR32][R16.64], R0 ;  /* 0x0000000010005986 */ /* 0x0081e2000c101120 */
[----:B------:R-:W-:Y:S02]  /*8d730*/  LOP3.LUT R53, R53, 0xfffeffff, RZ, 0xc0, !PT ;  /* 0xfffeffff35357812 */ /* 0x000fe400078ec0ff */
[----:B0-----:R-:W-:Y:S02]  /*8d740*/  PRMT R0, R50, 0x7773, RZ ;  /* 0x0000777332007816 */ /* 0x001fe400000000ff */
[----:B------:R-:W3:Y:S04]  /*8d750*/  LDL.LU R50, [R1+0x2b7c] ;  /* 0x002b7c0001327983 */ /* 0x000ee80000300800 */
[----:B------:R-:W3:Y:S03]  /*8d760*/  LDL.LU.64 R58, [R1+0x1b10] ;  /* 0x001b1000013a7983 */ /* 0x000ee60000300a00 */
[----:B------:R-:W-:-:S02]  /*8d770*/  @P1 LOP3.LUT R53, R53, 0x10000, RZ, 0xfc, !PT ;  /* 0x0001000035351812 */ /* 0x000fc400078efcff */
[----:B------:R-:W-:Y:S01]  /*8d780*/  LOP3.LUT P1, RZ, R51, 0x100, RZ, 0xc0, !PT ;  /* 0x0000010033ff7812 */ /* 0x000fe2000782c0ff */
[----:B------:R-:W3:Y:S01]  /*8d790*/  LDL.LU.64 R26, [R1+0x1b08] ;  /* 0x001b0800011a7983 */ /* 0x000ee20000300a00 */
[----:B------:R-:W-:Y:S02]  /*8d7a0*/  LOP3.LUT R53, R53, 0xfffdffff, RZ, 0xc0, !PT ;  /* 0xfffdffff35357812 */ /* 0x000fe400078ec0ff */
[C---:B------:R-:W-:Y:S01]  /*8d7b0*/  LOP3.LUT P6, RZ, R51.reuse, 0x10, RZ, 0xc0, !PT ;  /* 0x0000001033ff7812 */ /* 0x040fe200078cc0ff */
[----:B------:R-:W3:Y:S01]  /*8d7c0*/  LDL.LU R17, [R1+0x54] ;  /* 0x0000540001117983 */ /* 0x000ee20000300800 */
[----:B------:R-:W-:-:S03]  /*8d7d0*/  LOP3.LUT P0, RZ, R51, 0x20, RZ, 0xc0, !PT ;  /* 0x0000002033ff7812 */ /* 0x000fc6000780c0ff */
[----:B------:R-:W3:Y:S04]  /*8d7e0*/  LDL.LU.64 R22, [R1+0x1b18] ;  /* 0x001b180001167983 */ /* 0x000ee80000300a00 */
[----:B------:R-:W-:Y:S01]  /*8d7f0*/  @P1 LOP3.LUT R53, R53, 0x20000, RZ, 0xfc, !PT ;  /* 0x0002000035351812 */ /* 0x000fe200078efcff */
[----:B------:R-:W3:Y:S01]  /*8d800*/  LDL.LU.64 R20, [R1+0x1b28] ;  /* 0x001b280001147983 */ /* 0x000ee20000300a00 */
[----:B------:R-:W-:Y:S02]  /*8d810*/  LOP3.LUT P1, RZ, R51, 0x80, RZ, 0xc0, !PT ;  /* 0x0000008033ff7812 */ /* 0x000fe4000782c0ff */
[----:B------:R-:W-:Y:S01]  /*8d820*/  LOP3.LUT R53, R53, 0xfffbffff, RZ, 0xc0, !PT ;  /* 0xfffbffff35357812 */ /* 0x000fe200078ec0ff */
[----:B----4-:R0:W-:Y:S04]  /*8d830*/  @P6 STG.E.U8 desc[UR32][R14.64], R0 ;  /* 0x000000000e006986 */ /* 0x0101e8000c101120 */
[----:B------:R-:W4:Y:S06]  /*8d840*/  LDL.LU.64 R18, [R1+0x1b20] ;  /* 0x001b200001127983 */ /* 0x000f2c0000300a00 */
[----:B------:R-:W-:-:S02]  /*8d850*/  @P1 LOP3.LUT R53, R53, 0x40000, RZ, 0xfc, !PT ;  /* 0x0004000035351812 */ /* 0x000fc400078efcff */
[----:B------:R-:W-:Y:S01]  /*8d860*/  LOP3.LUT P1, RZ, R51, 0x40, RZ, 0xc0, !PT ;  /* 0x0000004033ff7812 */ /* 0x000fe2000782c0ff */
[----:B0-----:R-:W4:Y:S01]  /*8d870*/  LDL.LU.64 R14, [R1+0x1b30] ;  /* 0x001b3000010e7983 */ /* 0x001f220000300a00 */
[----:B------:R-:W-:-:S05]  /*8d880*/  PRMT R0, R8, 0x7770, RZ ;  /* 0x0000777008007816 */ /* 0x000fca00000000ff */
[----:B------:R0:W-:Y:S02]  /*8d890*/  @P0 STG.E.U8 desc[UR32][R10.64], R0 ;  /* 0x000000000a000986 */ /* 0x0001e4000c101120 */
[C---:B0-----:R-:W-:Y:S02]  /*8d8a0*/  PRMT R0, R8.reuse, 0x7771, RZ ;  /* 0x0000777108007816 */ /* 0x041fe400000000ff */
[----:B------:R-:W4:Y:S04]  /*8d8b0*/  LDL.LU.64 R10, [R1+0x1b38] ;  /* 0x001b3800010a7983 */ /* 0x000f280000300a00 */
[----:B------:R0:W-:Y:S01]  /*8d8c0*/  @P1 STG.E.U8 desc[UR32][R4.64], R0 ;  /* 0x0000000004001986 */ /* 0x0001e2000c101120 */
[C---:B------:R-:W-:Y:S02]  /*8d8d0*/  LOP3.LUT P1, RZ, R53.reuse, 0x40000, RZ, 0xc0, !PT ;  /* 0x0004000035ff7812 */ /* 0x040fe4000782c0ff */
[----:B0-----:R-:W-:Y:S01]  /*8d8e0*/  PRMT R0, R8, 0x7772, RZ ;  /* 0x0000777208007816 */ /* 0x001fe200000000ff */
[----:B------:R-:W4:Y:S10]  /*8d8f0*/  LDL.LU.64 R4, [R1+0x1b40] ;  /* 0x001b400001047983 */ /* 0x000f340000300a00 */
[----:B------:R0:W-:Y:S01]  /*8d900*/  @P1 STG.E.U8 desc[UR32][R48.64], R0 ;  /* 0x0000000030001986 */ /* 0x0001e2000c101120 */
[----:B------:R-:W-:-:S02]  /*8d910*/  LOP3.LUT P1, RZ, R53, 0x20000, RZ, 0xc0, !PT ;  /* 0x0002000035ff7812 */ /* 0x000fc4000782c0ff */
[----:B------:R-:W-:Y:S01]  /*8d920*/  PRMT R8, R8, 0x7773, RZ ;  /* 0x0000777308087816 */ /* 0x000fe200000000ff */
[----:B0-----:R-:W4:Y:S10]  /*8d930*/  LDL.LU.64 R48, [R1+0x1b48] ;  /* 0x001b480001307983 */ /* 0x001f340000300a00 */
[----:B--2---:R0:W-:Y:S04]  /*8d940*/  @P1 STG.E.U8 desc[UR32][R6.64], R8 ;  /* 0x0000000806001986 */ /* 0x0041e8000c101120 */
[----:B0-----:R-:W2:Y:S01]  /*8d950*/  LDL.LU.64 R6, [R1+0x1b50] ;  /* 0x001b500001067983 */ /* 0x001ea20000300a00 */
[----:B------:R-:W-:-:S02]  /*8d960*/  LOP3.LUT P1, RZ, R53, 0x10000, RZ, 0xc0, !PT ;  /* 0x0001000035ff7812 */ /* 0x000fc4000782c0ff */
[----:B------:R-:W-:-:S11]  /*8d970*/  PRMT R0, R12, 0x7770, RZ ;  /* 0x000077700c007816 */ /* 0x000fd600000000ff */
[----:B------:R0:W-:Y:S01]  /*8d980*/  @P1 STG.E.U8 desc[UR32][R56.64], R0 ;  /* 0x0000000038001986 */ /* 0x0001e2000c101120 */
[----:B------:R-:W-:Y:S02]  /*8d990*/  LOP3.LUT P1, RZ, R53, 0x8000, RZ, 0xc0, !PT ;  /* 0x0000800035ff7812 */ /* 0x000fe4000782c0ff */
[----:B0-----:R-:W-:-:S11]  /*8d9a0*/  PRMT R0, R12, 0x7771, RZ ;  /* 0x000077710c007816 */ /* 0x001fd600000000ff */
[----:B------:R0:W-:Y:S01]  /*8d9b0*/  @P1 STG.E.U8 desc[UR32][R54.64], R0 ;  /* 0x0000000036001986 */ /* 0x0001e2000c101120 */
[----:B------:R-:W-:Y:S02]  /*8d9c0*/  LOP3.LUT P1, RZ, R53, 0x4000, RZ, 0xc0, !PT ;  /* 0x0000400035ff7812 */ /* 0x000fe4000782c0ff */
[----:B0-----:R-:W-:-:S11]  /*8d9d0*/  PRMT R0, R12, 0x7772, RZ ;  /* 0x000077720c007816 */ /* 0x001fd600000000ff */
[----:B---3--:R0:W-:Y:S01]  /*8d9e0*/  @P1 STG.E.U8 desc[UR32][R58.64], R0 ;  /* 0x000000003a001986 */ /* 0x0081e2000c101120 */
[----:B------:R-:W-:Y:S02]  /*8d9f0*/  LOP3.LUT P1, RZ, R53, 0x2000, RZ, 0xc0, !PT ;  /* 0x0000200035ff7812 */ /* 0x000fe4000782c0ff */
[----:B------:R-:W-:-:S11]  /*8da00*/  PRMT R12, R12, 0x7773, RZ ;  /* 0x000077730c0c7816 */ /* 0x000fd600000000ff */
[----:B------:R-:W-:Y:S01]  /*8da10*/  @P1 STG.E.U8 desc[UR32][R26.64], R12 ;  /* 0x0000000c1a001986 */ /* 0x000fe2000c101120 */
[----:B------:R-:W-:Y:S02]  /*8da20*/  LOP3.LUT P1, RZ, R53, 0x1000, RZ, 0xc0, !PT ;  /* 0x0000100035ff7812 */ /* 0x000fe4000782c0ff */
[----:B0-----:R-:W-:Y:S02]  /*8da30*/  PRMT R0, R17, 0x7770, RZ ;  /* 0x0000777011007816 */ /* 0x001fe400000000ff */
[----:B------:R-:W-:-:S09]  /*8da40*/  LOP3.LUT P2, RZ, R51, 0x8000, RZ, 0xc0, !PT ;  /* 0x0000800033ff7812 */ /* 0x000fd2000784c0ff */
[----:B------:R0:W-:Y:S01]  /*8da50*/  @P1 STG.E.U8 desc[UR32][R22.64], R0 ;  /* 0x0000000016001986 */ /* 0x0001e2000c101120 */
[----:B------:R-:W-:Y:S02]  /*8da60*/  LOP3.LUT P1, RZ, R53, 0x800, RZ, 0xc0, !PT ;  /* 0x0000080035ff7812 */ /* 0x000fe4000782c0ff */
[----:B------:R-:W-:Y:S02]  /*8da70*/  LOP3.LUT P3, RZ, R51, 0x10000, RZ, 0xc0, !PT ;  /* 0x0001000033ff7812 */ /* 0x000fe4000786c0ff */
[----:B0-----:R-:W-:-:S09]  /*8da80*/  PRMT R0, R17, 0x7771, RZ ;  /* 0x0000777111007816 */ /* 0x001fd200000000ff */
[----:B------:R0:W-:Y:S01]  /*8da90*/  @P1 STG.E.U8 desc[UR32][R20.64], R0 ;  /* 0x0000000014001986 */ /* 0x0001e2000c101120 */
[----:B------:R-:W-:Y:S02]  /*8daa0*/  LOP3.LUT P4, RZ, R51, 0x20000, RZ, 0xc0, !PT ;  /* 0x0002000033ff7812 */ /* 0x000fe4000788c0ff */
[----:B0-----:R-:W-:-:S05]  /*8dab0*/  PRMT R0, R17, 0x7772, RZ ;  /* 0x0000777211007816 */ /* 0x001fca00000000ff */
        /* <DEDUP_REMOVED lines=13> */
[----:B------:R-:W3:Y:S04]  /*8db90*/  LDL.LU R50, [R1+0x2b78] ;  /* 0x002b780001327983 */ /* 0x000ee80000300800 */
[----:B--2---:R0:W-:Y:S04]  /*8dba0*/  @P0 STG.E.U8 desc[UR32][R6.64], R0 ;  /* 0x0000000006000986 */ /* 0x0041e8000c101120 */
[----:B0-----:R-:W2:Y:S04]  /*8dbb0*/  LDL.LU.64 R6, [R1+0x1b58] ;  /* 0x001b580001067983 */ /* 0x001ea80000300a00 */
[----:B------:R-:W4:Y:S04]  /*8dbc0*/  LDL.LU.64 R4, [R1+0x1b60] ;  /* 0x001b600001047983 */ /* 0x000f280000300a00 */
[----:B------:R-:W3:Y:S04]  /*8dbd0*/  LDL.LU.64 R22, [R1+0x1b68] ;  /* 0x001b680001167983 */ /* 0x000ee80000300a00 */
[----:B------:R-:W2:Y:S04]  /*8dbe0*/  LDL.LU R21, [R1+0x34] ;  /* 0x0000340001157983 */ /* 0x000ea80000300800 */
[----:B------:R-:W3:Y:S04]  /*8dbf0*/  LDL.LU.64 R18, [R1+0x1b70] ;  /* 0x001b700001127983 */ /* 0x000ee80000300a00 */
[----:B------:R-:W3:Y:S04]  /*8dc00*/  LDL.LU.64 R16, [R1+0x1b78] ;  /* 0x001b780001107983 */ /* 0x000ee80000300a00 */
[----:B------:R-:W3:Y:S04]  /*8dc10*/  LDL.LU.64 R48, [R1+0x1b80] ;  /* 0x001b800001307983 */ /* 0x000ee80000300a00 */
[----:B------:R-:W3:Y:S01]  /*8dc20*/  LDL.LU R56, [R1+0x24] ;  /* 0x0000240001387983 */ /* 0x000ee20000300800 */
[----:B------:R-:W-:-:S02]  /*8dc30*/  LOP3.LUT P4, RZ, R51, 0x200000, RZ, 0xc0, !PT ;  /* 0x0020000033ff7812 */ /* 0x000fc4000788c0ff */
[----:B------:R-:W-:Y:S02]  /*8dc40*/  LOP3.LUT P5, RZ, R51, 0x400000, RZ, 0xc0, !PT ;  /* 0x0040000033ff7812 */ /* 0x000fe400078ac0ff */
[----:B------:R-:W-:Y:S02]  /*8dc50*/  LOP3.LUT R53, R53, 0xfffffff7, RZ, 0xc0, !PT ;  /* 0xfffffff735357812 */ /* 0x000fe400078ec0ff */
[C---:B------:R-:W-:Y:S02]  /*8dc60*/  LOP3.LUT P6, RZ, R51.reuse, 0x800000, RZ, 0xc0, !PT ;  /* 0x0080000033ff7812 */ /* 0x040fe400078cc0ff */
[----:B------:R-:W-:Y:S02]  /*8dc70*/  LOP3.LUT P0, RZ, R51, 0x1000000, RZ, 0xc0, !PT ;  /* 0x0100000033ff7812 */ /* 0x000fe4000780c0ff */
[----:B--2---:R-:W-:-:S05]  /*8dc80*/  PRMT R0, R21, 0x7770, RZ ;  /* 0x0000777015007816 */ /* 0x004fca00000000ff */
[----:B------:R0:W-:Y:S04]  /*8dc90*/  @P4 STG.E.U8 desc[UR32][R6.64], R0 ;  /* 0x0000000006004986 */ /* 0x0001e8000c101120 */
[----:B0-----:R-:W2:Y:S04]  /*8dca0*/  LDL.LU.64 R6, [R1+0x1b90] ;  /* 0x001b900001067983 */ /* 0x001ea80000300a00 */
[----:B------:R-:W2:Y:S04]  /*8dcb0*/  LDL.LU.64 R14, [R1+0x1b88] ;  /* 0x001b8800010e7983 */ /* 0x000ea80000300a00 */
[----:B------:R-:W2:Y:S04]  /*8dcc0*/  LDL.LU R57, [R1+0x14] ;  /* 0x0000140001397983 */ /* 0x000ea80000300800 */
[----:B------:R-:W2:Y:S01]  /*8dcd0*/  LDL.LU.64 R10, [R1+0x1b98] ;  /* 0x001b9800010a7983 */ /* 0x000ea20000300a00 */
[----:B------:R-:W-:-:S05]  /*8dce0*/  PRMT R0, R21, 0x7771, RZ ;  /* 0x0000777115007816 */ /* 0x000fca00000000ff */
[----:B----4-:R0:W-:Y:S04]  /*8dcf0*/  @P5 STG.E.U8 desc[UR32][R4.64], R0 ;  /* 0x0000000004005986 */ /* 0x0101e8000c101120 */
[----:B0-----:R-:W4:Y:S01]  /*8dd00*/  LDL.LU.64 R4, [R1+0x1ba8] ;  /* 0x001ba80001047983 */ /* 0x001f220000300a00 */
[C---:B---3--:R-:W-:Y:S02]  /*8dd10*/  LOP3.LUT P1, RZ, R50.reuse, 0x2, RZ, 0xc0, !PT ;  /* 0x0000000232ff7812 */ /* 0x048fe4000782c0ff */
[----:B------:R-:W-:Y:S01]  /*8dd20*/  PRMT R0, R21, 0x7772, RZ ;  /* 0x0000777215007816 */ /* 0x000fe200000000ff */
[----:B------:R-:W3:Y:S10]  /*8dd30*/  LDL.LU.64 R54, [R1+0x1ba0] ;  /* 0x001ba00001367983 */ /* 0x000ef40000300a00 */
[----:B------:R-:W-:Y:S01]  /*8dd40*/  @P1 LOP3.LUT R53, R53, 0x8, RZ, 0xfc, !PT ;  /* 0x0000000835351812 */ /* 0x000fe200078efcff */
[----:B------:R0:W-:Y:S01]  /*8dd50*/  @P6 STG.E.U8 desc[UR32][R22.64], R0 ;  /* 0x0000000016006986 */ /* 0x0001e2000c101120 */
[----:B------:R-:W-:-:S02]  /*8dd60*/  LOP3.LUT P1, RZ, R50, 0x1, RZ, 0xc0, !PT ;  /* 0x0000000132ff7812 */ /* 0x000fc4000782c0ff */
[----:B------:R-:W-:Y:S01]  /*8dd70*/  LOP3.LUT R53, R53, 0xffffffef, RZ, 0xc0, !PT ;  /* 0xffffffef35357812 */ /* 0x000fe200078ec0ff */
[----:B------:R-:W3:Y:S04]  /*8dd80*/  LDL.LU.64 R58, [R1+0x1bb0] ;  /* 0x001bb000013a7983 */ /* 0x000ee80000300a00 */
[----:B------:R-:W3:Y:S01]  /*8dd90*/  LDL.LU.64 R26, [R1+0x1bb8] ;  /* 0x001bb800011a7983 */ /* 0x000ee20000300a00 */
[----:B0-----:R-:W-:-:S03]  /*8dda0*/  PRMT R0, R21, 0x7773, RZ ;  /* 0x0000777315007816 */ /* 0x001fc600000000ff */
[----:B------:R-:W3:Y:S02]  /*8ddb0*/  LDL.LU.64 R22, [R1+0x1bc0] ;  /* 0x001bc00001167983 */ /* 0x000ee40000300a00 */
[----:B------:R-:W-:Y:S02]  /*8ddc0*/  @P1 LOP3.LUT R53, R53, 0x10, RZ, 0xfc, !PT ;  /* 0x0000001035351812 */ /* 0x000fe400078efcff */
[----:B------:R-:W-:Y:S01]  /*8ddd0*/  LOP3.LUT P1, RZ, R51, 0x80000000, RZ, 0xc0, !PT ;  /* 0x8000000033ff7812 */ /* 0x000fe2000782c0ff */
[----:B------:R0:W-:Y:S01]  /*8dde0*/  @P0 STG.E.U8 desc[UR32][R18.64], R0 ;  /* 0x0000000012000986 */ /* 0x0001e2000c101120 */
[----:B------:R-:W-:-:S03]  /*8ddf0*/  LOP3.LUT R53, R53, 0xffffffdf, RZ, 0xc0, !PT ;  /* 0xffffffdf35357812 */ /* 0x000fc600078ec0ff */
[----:B------:R-:W3:Y:S08]  /*8de00*/  LDL.LU.64 R20, [R1+0x1bc8] ;  /* 0x001bc80001147983 */ /* 0x000ef00000300a00 */
[----:B------:R-:W-:Y:S01]  /*8de10*/  @P1 LOP3.LUT R53, R53, 0x20, RZ, 0xfc, !PT ;  /* 0x0000002035351812 */ /* 0x000fe200078efcff */
[----:B0-----:R-:W3:Y:S01]  /*8de20*/  LDL.LU.64 R18, [R1+0x1bd0] ;  /* 0x001bd00001127983 */ /* 0x001ee20000300a00 */
[----:B------:R-:W-:-:S02]  /*8de30*/  LOP3.LUT P1, RZ, R51, 0x40000000, RZ, 0xc0, !PT ;  /* 0x4000000033ff7812 */ /* 0x000fc4000782c0ff */
        /* <DEDUP_REMOVED lines=13> */
[----:B------:R-:W-:-:S09]  /*8df10*/  PRMT R0, R56, 0x7770, RZ ;  /* 0x0000777038007816 */ /* 0x000fd200000000ff */
[----:B------:R-:W-:Y:S02]  /*8df20*/  @P1 LOP3.LUT R53, R53, 0x400, RZ, 0xfc, !PT ;  /* 0x0000040035351812 */ /* 0x000fe400078efcff */
[----:B------:R-:W-:-:S13]  /*8df30*/  LOP3.LUT P1, RZ, R51, 0x2000000, RZ, 0xc0, !PT ;  /* 0x0200000033ff7812 */ /* 0x000fda000782c0ff */
[----:B------:R0:W-:Y:S01]  /*8df40*/  @P1 STG.E.U8 desc[UR32][R16.64], R0 ;  /* 0x0000000010001986 */ /* 0x0001e2000c101120 */
[C---:B------:R-:W-:Y:S02]  /*8df50*/  LOP3.LUT P1, RZ, R53.reuse, 0x400, RZ, 0xc0, !PT ;  /* 0x0000040035ff7812 */ /* 0x040fe4000782c0ff */
[----:B0-----:R-:W-:Y:S01]  /*8df60*/  PRMT R0, R56, 0x7771, RZ ;  /* 0x0000777138007816 */ /* 0x001fe200000000ff */
[----:B------:R-:W3:Y:S10]  /*8df70*/  LDL.LU.64 R16, [R1+0x1bd8] ;  /* 0x001bd80001107983 */ /* 0x000ef40000300a00 */
[----:B------:R0:W-:Y:S01]  /*8df80*/  @P1 STG.E.U8 desc[UR32][R48.64], R0 ;  /* 0x0000000030001986 */ /* 0x0001e2000c101120 */
[----:B------:R-:W-:-:S02]  /*8df90*/  LOP3.LUT P1, RZ, R53, 0x200, RZ, 0xc0, !PT ;  /* 0x0000020035ff7812 */ /* 0x000fc4000782c0ff */
[----:B0-----:R-:W-:Y:S01]  /*8dfa0*/  PRMT R0, R56, 0x7772, RZ ;  /* 0x0000777238007816 */ /* 0x001fe200000000ff */
[----:B------:R-:W3:Y:S10]  /*8dfb0*/  LDL.LU.64 R48, [R1+0x1be0] ;  /* 0x001be00001307983 */ /* 0x000ef40000300a00 */
[----:B--2---:R0:W-:Y:S01]  /*8dfc0*/  @P1 STG.E.U8 desc[UR32][R6.64], R0 ;  /* 0x0000000006001986 */ /* 0x0041e2000c101120 */
[----:B------:R-:W-:-:S02]  /*8dfd0*/  LOP3.LUT P1, RZ, R53, 0x100, RZ, 0xc0, !PT ;  /* 0x0000010035ff7812 */ /* 0x000fc4000782c0ff */
        /* <DEDUP_REMOVED lines=8> */
[----:B0-----:R-:W-:Y:S01]  /*8e060*/  PRMT R0, R57, 0x7771, RZ ;  /* 0x0000777139007816 */ /* 0x001fe200000000ff */
[----:B------:R-:W2:Y:S10]  /*8e070*/  LDL.LU.64 R10, [R1+0x2b68] ;  /* 0x002b6800010a7983 */ /* 0x000eb40000300a00 */
[----:B----4-:R0:W-:Y:S04]  /*8e080*/  @P1 STG.E.U8 desc[UR32][R4.64], R0 ;  /* 0x0000000004001986 */ /* 0x0101e8000c101120 */
[----:B0-----:R-:W4:Y:S01]  /*8e090*/  LDL.LU.64 R4, [R1+0x2b60] ;  /* 0x002b600001047983 */ /* 0x001f220000300a00 */
[----:B------:R-:W-:-:S02]  /*8e0a0*/  LOP3.LUT P1, RZ, R53, 0x20, RZ, 0xc0, !PT ;  /* 0x0000002035ff7812 */ /* 0x000fc4000782c0ff */
[----:B------:R-:W-:-:S11]  /*8e0b0*/  PRMT R0, R57, 0x7772, RZ ;  /* 0x0000777239007816 */ /* 0x000fd600000000ff */
[----:B---3--:R0:W-:Y:S01]  /*8e0c0*/  @P1 STG.E.U8 desc[UR32][R54.64], R0 ;  /* 0x0000000036001986 */ /* 0x0081e2000c101120 */
[----:B------:R-:W-:Y:S02]  /*8e0d0*/  LOP3.LUT P1, RZ, R53, 0x10, RZ, 0xc0, !PT ;  /* 0x0000001035ff7812 */ /* 0x000fe4000782c0ff */
[----:B0-----:R-:W-:-:S11]  /*8e0e0*/  PRMT R0, R57, 0x7773, RZ ;  /* 0x0000777339007816 */ /* 0x001fd600000000ff */
[----:B------:R4:W-:Y:S01]  /*8e0f0*/  @P1 STG.E.U8 desc[UR32][R58.64], R0 ;  /* 0x000000003a001986 */ /* 0x0009e2000c101120 */
[----:B------:R-:W-:Y:S02]  /*8e100*/  LOP3.LUT P1, RZ, R53, 0x8, RZ, 0xc0, !PT ;  /* 0x0000000835ff7812 */ /* 0x000fe4000782c0ff */
[C---:B------:R-:W-:Y:S02]  /*8e110*/  LOP3.LUT P2, RZ, R50.reuse, 0x4, RZ, 0xc0, !PT ;  /* 0x0000000432ff7812 */ /* 0x040fe4000784c0ff */
[C---:B------:R-:W-:Y:S02]  /*8e120*/  LOP3.LUT P3, RZ, R50.reuse, 0x8, RZ, 0xc0, !PT ;  /* 0x0000000832ff7812 */ /* 0x040fe4000786c0ff */
[C---:B------:R-:W-:Y:S02]  /*8e130*/  LOP3.LUT P4, RZ, R50.reuse, 0x10, RZ, 0xc0, !PT ;  /* 0x0000001032ff7812 */ /* 0x040fe4000788c0ff */
[C---:B------:R-:W-:Y:S02]  /*8e140*/  LOP3.LUT P5, RZ, R50.reuse, 0x20, RZ, 0xc0, !PT ;  /* 0x0000002032ff7812 */ /* 0x040fe400078ac0ff */
[----:B------:R-:W-:-:S02]  /*8e150*/  LOP3.LUT P6, RZ, R50, 0x40, RZ, 0xc0, !PT ;  /* 0x0000004032ff7812 */ /* 0x000fc400078cc0ff */
[----:B------:R-:W-:Y:S02]  /*8e160*/  LOP3.LUT P0, RZ, R50, 0x80, RZ, 0xc0, !PT ;  /* 0x0000008032ff7812 */ /* 0x000fe4000780c0ff */
[----:B----4-:R-:W-:-:S05]  /*8e170*/  PRMT R0, R5, 0x7770, RZ ;  /* 0x0000777005007816 */ /* 0x010fca00000000ff */
        /* <DEDUP_REMOVED lines=18> */
[----:B------:R-:W4:Y:S04]  /*8e2a0*/  LDL.LU.64 R16, [R1+0x1c18] ;  /* 0x001c180001107983 */ /* 0x000f280000300a00 */
[----:B------:R-:W4:Y:S01]  /*8e2b0*/  LDL.LU R56, [R1+0x58] ;  /* 0x0000580001387983 */ /* 0x000f220000300800 */
[----:B------:R-:W-:-:S02]  /*8e2c0*/  LOP3.LUT P4, RZ, R50, 0x100, RZ, 0xc0, !PT ;  /* 0x0000010032ff7812 */ /* 0x000fc4000788c0ff */
[----:B------:R-:W-:Y:S02]  /*8e2d0*/  PRMT R9, R9, 0x7773, RZ ;  /* 0x0000777309097816 */ /* 0x000fe400000000ff */
[C---:B------:R-:W-:Y:S02]  /*8e2e0*/  LOP3.LUT P5, RZ, R50.reuse, 0x200, RZ, 0xc0, !PT ;  /* 0x0000020032ff7812 */ /* 0x040fe400078ac0ff */
        /* <DEDUP_REMOVED lines=16> */
[----:B---3--:R0:W-:Y:S04]  /*8e3f0*/  @P5 STG.E.U8 desc[UR32][R48.64], R0 ;  /* 0x0000000030005986 */ /* 0x0081e8000c101120 */
[----:B0-----:R-:W3:Y:S01]  /*8e400*/  LDL.LU.64 R48, [R1+0x1c20] ;  /* 0x001c200001307983 */ /* 0x001ee20000300a00 */
[----:B------:R-:W-:-:S02]  /*8e410*/  LOP3.LUT R51, R51, 0x7fffffff, RZ, 0xc0, !PT ;  /* 0x7fffffff33337812 */ /* 0x000fc400078ec0ff */
[----:B------:R-:W-:Y:S01]  /*8e420*/  LOP3.LUT R53, R53, 0xfffffffe, RZ, 0xc0, !PT ;  /* 0xfffffffe35357812 */ /* 0x000fe200078ec0ff */
[----:B------:R-:W3:Y:S01]  /*8e430*/  LDL.LU R57, [R1+0x48] ;  /* 0x0000480001397983 */ /* 0x000ee20000300800 */
[----:B------:R-:W-:Y:S02]  /*8e440*/  @P1 LOP3.LUT R51, R51, 0x80000000, RZ, 0xfc, !PT ;  /* 0x8000000033331812 */ /* 0x000fe400078efcff */
[C---:B------:R-:W-:Y:S01]  /*8e450*/  LOP3.LUT P1, RZ, R50.reuse, 0x8000, RZ, 0xc0, !PT ;  /* 0x0000800032ff7812 */ /* 0x040fe2000782c0ff */
[----:B------:R-:W3:Y:S01]  /*8e460*/  LDL.LU.64 R8, [R1+0x1c40] ;  /* 0x001c400001087983 */ /* 0x000ee20000300a00 */
[C---:B------:R-:W-:Y:S02]  /*8e470*/  LOP3.LUT P6, RZ, R50.reuse, 0x400, RZ, 0xc0, !PT ;  /* 0x0000040032ff7812 */ /* 0x040fe400078cc0ff */
[----:B------:R-:W-:Y:S01]  /*8e480*/  LOP3.LUT P0, RZ, R50, 0x800, RZ, 0xc0, !PT ;  /* 0x0000080032ff7812 */ /* 0x000fe2000780c0ff */
[----:B------:R-:W3:Y:S08]  /*8e490*/  LDL.LU.64 R54, [R1+0x1c48] ;  /* 0x001c480001367983 */ /* 0x000ef00000300a00 */
[----:B------:R-:W-:-:S02]  /*8e4a0*/  @P1 LOP3.LUT R53, R53, 0x1, RZ, 0xfc, !PT ;  /* 0x0000000135351812 */ /* 0x000fc400078efcff */
[----:B------:R-:W-:Y:S02]  /*8e4b0*/  LOP3.LUT P1, RZ, R50, 0x4000, RZ, 0xc0, !PT ;  /* 0x0000400032ff7812 */ /* 0x000fe4000782c0ff */
[----:B------:R-:W-:-:S11]  /*8e4c0*/  LOP3.LUT R53, R53, 0xfffffffd, RZ, 0xc0, !PT ;  /* 0xfffffffd35357812 */ /* 0x000fd600078ec0ff */
[----:B------:R-:W-:Y:S02]  /*8e4d0*/  @P1 LOP3.LUT R53, R53, 0x2, RZ, 0xfc, !PT ;  /* 0x0000000235351812 */ /* 0x000fe400078efcff */
[----:B------:R-:W-:Y:S02]  /*8e4e0*/  LOP3.LUT P1, RZ, R50, 0x2000, RZ, 0xc0, !PT ;  /* 0x0000200032ff7812 */ /* 0x000fe4000782c0ff */
[----:B------:R-:W-:Y:S02]  /*8e4f0*/  LOP3.LUT R53, R53, 0xfffffffb, RZ, 0xc0, !PT ;  /* 0xfffffffb35357812 */ /* 0x000fe400078ec0ff */
[----:B------:R-:W-:-:S09]  /*8e500*/  PRMT R0, R13, 0x7771, RZ ;  /* 0x000077710d007816 */ /* 0x000fd200000000ff */
[----:B------:R-:W-:Y:S02]  /*8e510*/  @P1 LOP3.LUT R53, R53, 0x4, RZ, 0xfc, !PT ;  /* 0x0000000435351812 */ /* 0x000fe400078efcff */
[----:B------:R-:W-:Y:S01]  /*8e520*/  LOP3.LUT P1, RZ, R50, 0x1000, RZ, 0xc0, !PT ;  /* 0x0000100032ff7812 */ /* 0x000fe2000782c0ff */
[----:B----4-:R0:W-:Y:S02]  /*8e530*/  @P6 STG.E.U8 desc[UR32][R22.64], R0 ;  /* 0x0000000016006986 */ /* 0x0101e4000c101120 */
[C---:B0-----:R-:W-:Y:S02]  /*8e540*/  PRMT R0, R13.reuse, 0x7772, RZ ;  /* 0x000077720d007816 */ /* 0x041fe400000000ff */
[----:B------:R-:W-:-:S03]  /*8e550*/  PRMT R13, R13, 0x7773, RZ ;  /* 0x000077730d0d7816 */ /* 0x000fc600000000ff */
[----:B------:R0:W-:Y:S05]  /*8e560*/  @P0 STG.E.U8 desc[UR32][R20.64], R0 ;  /* 0x0000000014000986 */ /* 0x0001ea000c101120 */
[----:B------:R1:W-:Y:S01]  /*8e570*/  @P1 STG.E.U8 desc[UR32][R18.64], R13 ;  /* 0x0000000d12001986 */ /* 0x0003e2000c101120 */
[C---:B------:R-:W-:Y:S02]  /*8e580*/  LOP3.LUT P1, RZ, R53.reuse, 0x4, RZ, 0xc0, !PT ;  /* 0x0000000435ff7812 */ /* 0x040fe4000782c0ff */
[----:B0-----:R-:W-:Y:S01]  /*8e590*/  PRMT R0, R56, 0x7770, RZ ;  /* 0x0000777038007816 */ /* 0x001fe200000000ff */
[----:B-1----:R-:W4:Y:S10]  /*8e5a0*/  LDL.LU.64 R12, [R1+0x1c38] ;  /* 0x001c3800010c7983 */ /* 0x002f340000300a00 */
[----:B------:R0:W-:Y:S01]  /*8e5b0*/  @P1 STG.E.U8 desc[UR32][R16.64], R0 ;  /* 0x0000000010001986 */ /* 0x0001e2000c101120 */
[----:B------:R-:W-:-:S03]  /*8e5c0*/  LOP3.LUT P1, RZ, R53, 0x2, RZ, 0xc0, !PT ;  /* 0x0000000235ff7812 */ /* 0x000fc6000782c0ff */
[----:B------:R-:W4:Y:S04]  /*8e5d0*/  LDL.LU.64 R58, [R1+0x1c50] ;  /* 0x001c5000013a7983 */ /* 0x000f280000300a00 */
[----:B------:R-:W4:Y:S01]  /*8e5e0*/  LDL.LU.64 R26, [R1+0x1c58] ;  /* 0x001c5800011a7983 */ /* 0x000f220000300a00 */
[----:B0-----:R-:W-:-:S03]  /*8e5f0*/  PRMT R0, R56, 0x7771, RZ ;  /* 0x0000777138007816 */ /* 0x001fc600000000ff */
[----:B------:R-:W4:Y:S04]  /*8e600*/  LDL.LU.64 R22, [R1+0x1c60] ;  /* 0x001c600001167983 */ /* 0x000f280000300a00 */
[----:B------:R-:W4:Y:S04]  /*8e610*/  LDL.LU.64 R20, [R1+0x1c68] ;  /* 0x001c680001147983 */ /* 0x000f280000300a00 */
[----:B------:R-:W4:Y:S04]  /*8e620*/  LDL.LU R5, [R1+0x28] ;  /* 0x0000280001057983 */ /* 0x000f280000300800 */
[----:B------:R-:W4:Y:S04]  /*8e630*/  LDL.LU.64 R18, [R1+0x1c70] ;  /* 0x001c700001127983 */ /* 0x000f280000300a00 */
[----:B------:R-:W4:Y:S04]  /*8e640*/  LDL.LU.64 R16, [R1+0x1c78] ;  /* 0x001c780001107983 */ /* 0x000f280000300a00 */
[----:B--2---:R0:W-:Y:S01]  /*8e650*/  @P1 STG.E.U8 desc[UR32][R6.64], R0 ;  /* 0x0000000006001986 */ /* 0x0041e2000c101120 */
[----:B------:R-:W-:-:S03]  /*8e660*/  LOP3.LUT P1, RZ, R53, 0x1, RZ, 0xc0, !PT ;  /* 0x0000000135ff7812 */ /* 0x000fc6000782c0ff */
[----:B0-----:R-:W2:Y:S04]  /*8e670*/  LDL.LU.64 R6, [R1+0x1c80] ;  /* 0x001c800001067983 */ /* 0x001ea80000300a00 */
[----:B------:R-:W4:Y:S01]  /*8e680*/  LDL.LU.64 R52, [R1+0x1c30] ;  /* 0x001c300001347983 */ /* 0x000f220000300a00 */
[----:B------:R-:W-:-:S05]  /*8e690*/  PRMT R0, R56, 0x7772, RZ ;  /* 0x0000777238007816 */ /* 0x000fca00000000ff */
[----:B---3--:R0:W-:Y:S04]  /*8e6a0*/  @P1 STG.E.U8 desc[UR32][R48.64], R0 ;  /* 0x0000000030001986 */ /* 0x0081e8000c101120 */
[----:B0-----:R-:W3:Y:S01]  /*8e6b0*/  LDL.LU.64 R48, [R1+0x2b58] ;  /* 0x002b580001307983 */ /* 0x001ee20000300a00 */
[----:B------:R-:W-:Y:S02]  /*8e6c0*/  LOP3.LUT P1, RZ, R51, 0x80000000, RZ, 0xc0, !PT ;  /* 0x8000000033ff7812 */ /* 0x000fe4000782c0ff */
[----:B------:R-:W-:Y:S02]  /*8e6d0*/  PRMT R0, R56, 0x7773, RZ ;  /* 0x0000777338007816 */ /* 0x000fe400000000ff */
[C---:B------:R-:W-:Y:S02]  /*8e6e0*/  LOP3.LUT P2, RZ, R50.reuse, 0x200000, RZ, 0xc0, !PT ;  /* 0x0020000032ff7812 */ /* 0x040fe4000784c0ff */
[----:B------:R-:W-:-:S02]  /*8e6f0*/  LOP3.LUT P3, RZ, R50, 0x400000, RZ, 0xc0, !PT ;  /* 0x0040000032ff7812 */ /* 0x000fc4000786c0ff */
[C---:B------:R-:W-:Y:S02]  /*8e700*/  LOP3.LUT P4, RZ, R50.reuse, 0x800000, RZ, 0xc0, !PT ;  /* 0x0080000032ff7812 */ /* 0x040fe4000788c0ff */
[C---:B------:R-:W-:Y:S02]  /*8e710*/  LOP3.LUT P5, RZ, R50.reuse, 0x1000000, RZ, 0xc0, !PT ;  /* 0x0100000032ff7812 */ /* 0x040fe400078ac0ff */
[C---:B------:R-:W-:Y:S02]  /*8e720*/  LOP3.LUT P6, RZ, R50.reuse, 0x2000000, RZ, 0xc0, !PT ;  /* 0x0200000032ff7812 */ /* 0x040fe400078cc0ff */
[----:B------:R-:W-:Y:S01]  /*8e730*/  LOP3.LUT P0, RZ, R50, 0x4000000, RZ, 0xc0, !PT ;  /* 0x0400000032ff7812 */ /* 0x000fe2000780c0ff */
[----:B----4-:R0:W-:Y:S01]  /*8e740*/  @P1 STG.E.U8 desc[UR32][R52.64], R0 ;  /* 0x0000000034001986 */ /* 0x0101e2000c101120 */
        /* <DEDUP_REMOVED lines=12> */
[----:B---3--:R-:W-:-:S05]  /*8e810*/  PRMT R0, R49, 0x7770, RZ ;  /* 0x0000777031007816 */ /* 0x008fca00000000ff */
[----:B------:R0:W-:Y:S02]  /*8e820*/  @P2 STG.E.U8 desc[UR32][R26.64], R0 ;  /* 0x000000001a002986 */ /* 0x0001e4000c101120 */
[----:B0-----:R-:W-:-:S05]  /*8e830*/  PRMT R0, R49, 0x7771, RZ ;  /* 0x0000777131007816 */ /* 0x001fca00000000ff */
[----:B------:R0:W-:Y:S02]  /*8e840*/  @P3 STG.E.U8 desc[UR32][R22.64], R0 ;  /* 0x0000000016003986 */ /* 0x0001e4000c101120 */
[----:B0-----:R-:W-:-:S05]  /*8e850*/  PRMT R0, R49, 0x7772, RZ ;  /* 0x0000777231007816 */ /* 0x001fca00000000ff */
[----:B------:R0:W-:Y:S02]  /*8e860*/  @P4 STG.E.U8 desc[UR32][R20.64], R0 ;  /* 0x0000000014004986 */ /* 0x0001e4000c101120 */
[----:B0-----:R-:W-:Y:S02]  /*8e870*/  PRMT R0, R49, 0x7773, RZ ;  /* 0x0000777331007816 */ /* 0x001fe400000000ff */
[----:B------:R-:W3:Y:S04]  /*8e880*/  LDL.LU R49, [R1+0x2b54] ;  /* 0x002b540001317983 */ /* 0x000ee80000300800 */
[----:B------:R0:W-:Y:S02]  /*8e890*/  @P5 STG.E.U8 desc[UR32][R18.64], R0 ;  /* 0x0000000012005986 */ /* 0x0001e4000c101120 */
[----:B0-----:R-:W-:-:S05]  /*8e8a0*/  PRMT R0, R5, 0x7770, RZ ;  /* 0x0000777005007816 */ /* 0x001fca00000000ff */
[----:B------:R0:W-:Y:S02]  /*8e8b0*/  @P6 STG.E.U8 desc[UR32][R16.64], R0 ;  /* 0x0000000010006986 */ /* 0x0001e4000c101120 */
[----:B0-----:R-:W-:-:S05]  /*8e8c0*/  PRMT R0, R5, 0x7771, RZ ;  /* 0x0000777105007816 */ /* 0x001fca00000000ff */
[----:B--2---:R0:W-:Y:S04]  /*8e8d0*/  @P0 STG.E.U8 desc[UR32][R6.64], R0 ;  /* 0x0000000006000986 */ /* 0x0041e8000c101120 */
[----:B0-----:R-:W2:Y:S04]  /*8e8e0*/  LDL.LU.64 R6, [R1+0x1c90] ;  /* 0x001c900001067983 */ /* 0x001ea80000300a00 */
[----:B------:R-:W4:Y:S04]  /*8e8f0*/  LDL.LU.64 R26, [R1+0x1c88] ;  /* 0x001c8800011a7983 */ /* 0x000f280000300a00 */
[----:B------:R-:W4:Y:S04]  /*8e900*/  LDL.LU.64 R22, [R1+0x1c98] ;  /* 0x001c980001167983 */ /* 0x000f280000300a00 */
[----:B------:R-:W4:Y:S04]  /*8e910*/  LDL.LU.64 R20, [R1+0x1ca8] ;  /* 0x001ca80001147983 */ /* 0x000f280000300a00 */
[----:B------:R-:W4:Y:S01]  /*8e920*/  LDL.LU.64 R18, [R1+0x1ca0] ;  /* 0x001ca00001127983 */ /* 0x000f220000300a00 */
[----:B------:R-:W-:-:S03]  /*8e930*/  LOP3.LUT P4, RZ, R50, 0x8000000, RZ, 0xc0, !PT ;  /* 0x0800000032ff7812 */ /* 0x000fc6000788c0ff */
[----:B------:R-:W4:Y:S01]  /*8e940*/  LDL.LU.64 R16, [R1+0x1cb0] ;  /* 0x001cb00001107983 */ /* 0x000f220000300a00 */
[----:B------:R-:W-:Y:S02]  /*8e950*/  PRMT R0, R5, 0x7772, RZ ;  /* 0x0000777205007816 */ /* 0x000fe400000000ff */
[----:B------:R-:W-:Y:S02]  /*8e960*/  LOP3.LUT R51, R51, 0xfff7ffff, RZ, 0xc0, !PT ;  /* 0xfff7ffff33337812 */ /* 0x000fe400078ec0ff */
[C---:B------:R-:W-:Y:S02]  /*8e970*/  LOP3.LUT P5, RZ, R50.reuse, 0x10000000, RZ, 0xc0, !PT ;  /* 0x1000000032ff7812 */ /* 0x040fe400078ac0ff */
[C---:B------:R-:W-:Y:S02]  /*8e980*/  LOP3.LUT P6, RZ, R50.reuse, 0x20000000, RZ, 0xc0, !PT ;  /* 0x2000000032ff7812 */ /* 0x040fe400078cc0ff */
[----:B------:R-:W-:Y:S01]  /*8e990*/  LOP3.LUT P0, RZ, R50, 0x40000000, RZ, 0xc0, !PT ;  /* 0x4000000032ff7812 */ /* 0x000fe2000780c0ff */
[----:B--2---:R0:W-:Y:S04]  /*8e9a0*/  @P4 STG.E.U8 desc[UR32][R6.64], R0 ;  /* 0x0000000006004986 */ /* 0x0041e8000c101120 */
[----:B0-----:R-:W2:Y:S01]  /*8e9b0*/  LDL.LU.64 R6, [R1+0x1cb8] ;  /* 0x001cb80001067983 */ /* 0x001ea20000300a00 */
[----:B---3--:R-:W-:-:S03]  /*8e9c0*/  LOP3.LUT P1, RZ, R49, 0x80, RZ, 0xc0, !PT ;  /* 0x0000008031ff7812 */ /* 0x008fc6000782c0ff */
[----:B------:R-:W3:Y:S04]  /*8e9d0*/  LDL.LU.64 R52, [R1+0x1cc0] ;  /* 0x001cc00001347983 */ /* 0x000ee80000300a00 */
[----:B------:R-:W3:Y:S04]  /*8e9e0*/  LDL.LU.64 R12, [R1+0x1cc8] ;  /* 0x001cc800010c7983 */ /* 0x000ee80000300a00 */
[----:B------:R-:W3:Y:S02]  /*8e9f0*/  LDL.LU.64 R8, [R1+0x1cd0] ;  /* 0x001cd00001087983 */ /* 0x000ee40000300a00 */
[----:B------:R-:W-:-:S02]  /*8ea00*/  @P1 LOP3.LUT R51, R51, 0x80000, RZ, 0xfc, !PT ;  /* 0x0008000033331812 */ /* 0x000fc400078efcff */
[----:B------:R-:W-:Y:S01]  /*8ea10*/  LOP3.LUT P1, RZ, R49, 0x40, RZ, 0xc0, !PT ;  /* 0x0000004031ff7812 */ /* 0x000fe2000782c0ff */
        /* <DEDUP_REMOVED lines=8> */
[----:B------:R-:W4:Y:S01]  /*8eaa0*/  LDL.LU.64 R58, [R1+0x1ce8] ;  /* 0x001ce800013a7983 */ /* 0x000f220000300a00 */
[----:B0-----:R-:W-:-:S03]  /*8eab0*/  PRMT R0, R48, 0x7770, RZ ;  /* 0x0000777030007816 */ /* 0x001fc600000000ff */
        /* <DEDUP_REMOVED lines=18> */
[----:B------:R-:W-:Y:S02]  /*8ebe0*/  LOP3.LUT P1, RZ, R50, 0x80000000, RZ, 0xc0, !PT ;  /* 0x8000000032ff7812 */ /* 0x000fe4000782c0ff */
[----:B0-----:R-:W-:-:S05]  /*8ebf0*/  PRMT R0, R48, 0x7771, RZ ;  /* 0x0000777130007816 */ /* 0x001fca00000000ff */
[----:B------:R0:W-:Y:S02]  /*8ec00*/  @P0 STG.E.U8 desc[UR32][R20.64], R0 ;  /* 0x0000000014000986 */ /* 0x0001e4000c101120 */
[----:B0-----:R-:W-:-:S05]  /*8ec10*/  PRMT R0, R48, 0x7772, RZ ;  /* 0x0000777230007816 */ /* 0x001fca00000000ff */
[----:B------:R0:W-:Y:S01]  /*8ec20*/  @P1 STG.E.U8 desc[UR32][R18.64], R0 ;  /* 0x0000000012001986 */ /* 0x0001e2000c101120 */
[C---:B------:R-:W-:Y:S02]  /*8ec30*/  LOP3.LUT P1, RZ, R51.reuse, 0x4000000, RZ, 0xc0, !PT ;  /* 0x0400000033ff7812 */ /* 0x040fe4000782c0ff */
[----:B0-----:R-:W-:Y:S02]  /*8ec40*/  PRMT R0, R48, 0x7773, RZ ;  /* 0x0000777330007816 */ /* 0x001fe400000000ff */
[----:B------:R-:W4:Y:S04]  /*8ec50*/  LDL.LU R48, [R1+0x2b50] ;  /* 0x002b500001307983 */ /* 0x000f280000300800 */
[----:B------:R-:W4:Y:S05]  /*8ec60*/  LDL.LU.64 R22, [R1+0x1cf8] ;  /* 0x001cf80001167983 */ /* 0x000f2a0000300a00 */
[----:B------:R0:W-:Y:S01]  /*8ec70*/  @P1 STG.E.U8 desc[UR32][R16.64], R0 ;  /* 0x0000000010001986 */ /* 0x0001e2000c101120 */
[----:B------:R-:W-:-:S03]  /*8ec80*/  LOP3.LUT P1, RZ, R51, 0x2000000, RZ, 0xc0, !PT ;  /* 0x0200000033ff7812 */ /* 0x000fc6000782c0ff */
[----:B------:R-:W4:Y:S04]  /*8ec90*/  LDL.LU.64 R20, [R1+0x1d00] ;  /* 0x001d000001147983 */ /* 0x000f280000300a00 */
[----:B------:R-:W4:Y:S04]  /*8eca0*/  LDL.LU.64 R18, [R1+0x1d10] ;  /* 0x001d100001127983 */ /* 0x000f280000300a00 */
[----:B0-----:R-:W4:Y:S01]  /*8ecb0*/  LDL.LU.64 R16, [R1+0x1d08] ;  /* 0x001d080001107983 */ /* 0x001f220000300a00 */
[----:B------:R-:W-:-:S03]  /*8ecc0*/  PRMT R0, R4, 0x7770, RZ ;  /* 0x0000777004007816 */ /* 0x000fc600000000ff */
[----:B------:R-:W4:Y:S04]  /*8ecd0*/  LDL.LU R5, [R1+0x5c] ;  /* 0x00005c0001057983 */ /* 0x000f280000300800 */
        /* <DEDUP_REMOVED lines=19> */
[C---:B------:R-:W-:Y:S02]  /*8ee10*/  LOP3.LUT P3, RZ, R49.reuse, 0x200, RZ, 0xc0, !PT ;  /* 0x0000020031ff7812 */ /* 0x040fe4000786c0ff */
[----:B------:R-:W-:Y:S02]  /*8ee20*/  LOP3.LUT P4, RZ, R49, 0x400, RZ, 0xc0, !PT ;  /* 0x0000040031ff7812 */ /* 0x000fe4000788c0ff */
[C---:B0-----:R-:W-:Y:S02]  /*8ee30*/  PRMT R0, R10.reuse, 0x7772, RZ ;  /* 0x000077720a007816 */ /* 0x041fe400000000ff */
[----:B------:R-:W-:-:S03]  /*8ee40*/  PRMT R10, R10, 0x7773, RZ ;  /* 0x000077730a0a7816 */ /* 0x000fc600000000ff */
[----:B----4-:R0:W-:Y:S01]  /*8ee50*/  @P1 STG.E.U8 desc[UR32][R58.64], R0 ;  /* 0x000000003a001986 */ /* 0x0101e2000c101120 */
[----:B------:R-:W-:-:S03]  /*8ee60*/  LOP3.LUT P5, RZ, R49, 0x800, RZ, 0xc0, !PT ;  /* 0x0000080031ff7812 */ /* 0x000fc600078ac0ff */
[----:B------:R-:W-:Y:S01]  /*8ee70*/  @P2 STG.E.U8 desc[UR32][R26.64], R10 ;  /* 0x0000000a1a002986 */ /* 0x000fe2000c101120 */
[C---:B0-----:R-:W-:Y:S02]  /*8ee80*/  PRMT R0, R14.reuse, 0x7770, RZ ;  /* 0x000077700e007816 */ /* 0x041fe400000000ff */
[C---:B------:R-:W-:Y:S02]  /*8ee90*/  LOP3.LUT P6, RZ, R49.reuse, 0x1000, RZ, 0xc0, !PT ;  /* 0x0000100031ff7812 */ /* 0x040fe400078cc0ff */
[----:B------:R-:W-:Y:S01]  /*8eea0*/  LOP3.LUT P0, RZ, R49, 0x2000, RZ, 0xc0, !PT ;  /* 0x0000200031ff7812 */ /* 0x000fe2000780c0ff */
[----:B------:R0:W-:Y:S02]  /*8eeb0*/  @P3 STG.E.U8 desc[UR32][R22.64], R0 ;  /* 0x0000000016003986 */ /* 0x0001e4000c101120 */
[----:B0-----:R-:W-:-:S05]  /*8eec0*/  PRMT R0, R14, 0x7771, RZ ;  /* 0x000077710e007816 */ /* 0x001fca00000000ff */
[----:B------:R0:W-:Y:S02]  /*8eed0*/  @P4 STG.E.U8 desc[UR32][R20.64], R0 ;  /* 0x0000000014004986 */ /* 0x0001e4000c101120 */
[C---:B0-----:R-:W-:Y:S02]  /*8eee0*/  PRMT R0, R14.reuse, 0x7772, RZ ;  /* 0x000077720e007816 */ /* 0x041fe400000000ff */
[----:B------:R-:W-:-:S03]  /*8eef0*/  PRMT R14, R14, 0x7773, RZ ;  /* 0x000077730e0e7816 */ /* 0x000fc600000000ff */
[----:B------:R0:W-:Y:S04]  /*8ef00*/  @P5 STG.E.U8 desc[UR32][R18.64], R0 ;  /* 0x0000000012005986 */ /* 0x0001e8000c101120 */
[----:B------:R-:W-:Y:S01]  /*8ef10*/  @P6 STG.E.U8 desc[UR32][R16.64], R14 ;  /* 0x0000000e10006986 */ /* 0x000fe2000c101120 */
        /* <DEDUP_REMOVED lines=28> */
[----:B------:R-:W2:Y:S01]  /*8f0e0*/  LDL.LU R52, [R1+0x3c] ;  /* 0x00003c0001347983 */ /* 0x000ea20000300800 */
[----:B------:R-:W-:-:S05]  /*8f0f0*/  PRMT R0, R5, 0x7772, RZ ;  /* 0x0000777205007816 */ /* 0x000fca00000000ff */
[----:B---3--:R0:W-:Y:S04]  /*8f100*/  @P5 STG.E.U8 desc[UR32][R20.64], R0 ;  /* 0x0000000014005986 */ /* 0x0081e8000c101120 */
[----:B0-----:R-:W3:Y:S01]  /*8f110*/  LDL.LU.64 R20, [R1+0x1d60] ;  /* 0x001d600001147983 */ /* 0x001ee20000300a00 */
[----:B------:R-:W-:-:S03]  /*8f120*/  PRMT R0, R5, 0x7773, RZ ;  /* 0x0000777305007816 */ /* 0x000fc600000000ff */
[----:B------:R-:W3:Y:S01]  /*8f130*/  LDL.LU.64 R4, [R1+0x1d68] ;  /* 0x001d680001047983 */ /* 0x000ee20000300a00 */
[----:B------:R-:W-:Y:S02]  /*8f140*/  LOP3.LUT R51, R51, 0xffff7fff, RZ, 0xc0, !PT ;  /* 0xffff7fff33337812 */ /* 0x000fe400078ec0ff */
[----:B------:R-:W-:Y:S01]  /*8f150*/  LOP3.LUT P6, RZ, R49, 0x10000, RZ, 0xc0, !PT ;  /* 0x0001000031ff7812 */ /* 0x000fe200078cc0ff */
[----:B------:R-:W3:Y:S01]  /*8f160*/  LDL.LU.64 R12, [R1+0x1d70] ;  /* 0x001d7000010c7983 */ /* 0x000ee20000300a00 */
[----:B------:R-:W-:Y:S02]  /*8f170*/  @P1 LOP3.LUT R51, R51, 0x8000, RZ, 0xfc, !PT ;  /* 0x0000800033331812 */ /* 0x000fe400078efcff */
[----:B------:R-:W-:Y:S01]  /*8f180*/  LOP3.LUT P1, RZ, R49, 0x200000, RZ, 0xc0, !PT ;  /* 0x0020000031ff7812 */ /* 0x000fe2000782c0ff */
[----:B------:R-:W3:Y:S01]  /*8f190*/  LDL.LU.64 R8, [R1+0x1d78] ;  /* 0x001d780001087983 */ /* 0x000ee20000300a00 */
[----:B------:R-:W-:Y:S02]  /*8f1a0*/  LOP3.LUT R51, R51, 0xfffeffff, RZ, 0xc0, !PT ;  /* 0xfffeffff33337812 */ /* 0x000fe400078ec0ff */
[----:B------:R-:W-:Y:S01]  /*8f1b0*/  LOP3.LUT P0, RZ, R49, 0x20000, RZ, 0xc0, !PT ;  /* 0x0002000031ff7812 */ /* 0x000fe2000780c0ff */
[----:B------:R-:W3:Y:S04]  /*8f1c0*/  LDL.LU.64 R56, [R1+0x1d80] ;  /* 0x001d800001387983 */ /* 0x000ee80000300a00 */
[----:B----4-:R0:W-:Y:S04]  /*8f1d0*/  @P6 STG.E.U8 desc[UR32][R58.64], R0 ;  /* 0x000000003a006986 */ /* 0x0101e8000c101120 */
[----:B------:R-:W-:Y:S01]  /*8f1e0*/  @P1 LOP3.LUT R51, R51, 0x10000, RZ, 0xfc, !PT ;  /* 0x0001000033331812 */ /* 0x000fe200078efcff */
[----:B------:R-:W4:Y:S01]  /*8f1f0*/  LDL.LU.64 R54, [R1+0x1d90] ;  /* 0x001d900001367983 */ /* 0x000f220000300a00 */
[----:B------:R-:W-:-:S02]  /*8f200*/  LOP3.LUT P1, RZ, R49, 0x100000, RZ, 0xc0, !PT ;  /* 0x0010000031ff7812 */ /* 0x000fc4000782c0ff */
[----:B------:R-:W-:Y:S02]  /*8f210*/  LOP3.LUT R51, R51, 0xfffdffff, RZ, 0xc0, !PT ;  /* 0xfffdffff33337812 */ /* 0x000fe400078ec0ff */
[----:B0-----:R-:W-:Y:S01]  /*8f220*/  PRMT R0, R53, 0x7770, RZ ;  /* 0x0000777035007816 */ /* 0x001fe200000000ff */
[----:B------:R-:W4:Y:S08]  /*8f230*/  LDL.LU.64 R58, [R1+0x1d88] ;  /* 0x001d8800013a7983 */ /* 0x000f300000300a00 */
[----:B------:R-:W-:-:S02]  /*8f240*/  @P1 LOP3.LUT R51, R51, 0x20000, RZ, 0xfc, !PT ;  /* 0x0002000033331812 */ /* 0x000fc400078efcff */
[----:B------:R-:W-:Y:S02]  /*8f250*/  LOP3.LUT P1, RZ, R49, 0x80000, RZ, 0xc0, !PT ;  /* 0x0008000031ff7812 */ /* 0x000fe4000782c0ff */
[----:B------:R-:W-:Y:S01]  /*8f260*/  LOP3.LUT R51, R51, 0xfffbffff, RZ, 0xc0, !PT ;  /* 0xfffbffff33337812 */ /* 0x000fe200078ec0ff */
[----:B------:R0:W-:Y:S10]  /*8f270*/  @P0 STG.E.U8 desc[UR32][R22.64], R0 ;  /* 0x0000000016000986 */ /* 0x0001f4000c101120 */
[----:B------:R-:W-:-:S02]  /*8f280*/  @P1 LOP3.LUT R51, R51, 0x40000, RZ, 0xfc, !PT ;  /* 0x0004000033331812 */ /* 0x000fc400078efcff */
[----:B------:R-:W-:Y:S01]  /*8f290*/  LOP3.LUT P1, RZ, R49, 0x40000, RZ, 0xc0, !PT ;  /* 0x0004000031ff7812 */ /* 0x000fe2000782c0ff */
[----:B0-----:R-:W4:Y:S01]  /*8f2a0*/  LDL.LU.64 R22, [R1+0x1d98] ;  /* 0x001d980001167983 */ /* 0x001f220000300a00 */
[----:B------:R-:W-:-:S11]  /*8f2b0*/  PRMT R0, R53, 0x7771, RZ ;  /* 0x0000777135007816 */ /* 0x000fd600000000ff */
[----:B------:R0:W-:Y:S01]  /*8f2c0*/  @P1 STG.E.U8 desc[UR32][R18.64], R0 ;  /* 0x0000000012001986 */ /* 0x0001e2000c101120 */
[----:B------:R-:W-:Y:S02]  /*8f2d0*/  LOP3.LUT P1, RZ, R51, 0x40000, RZ, 0xc0, !PT ;  /* 0x0004000033ff7812 */ /* 0x000fe4000782c0ff */
[----:B0-----:R-:W-:Y:S01]  /*8f2e0*/  PRMT R0, R53, 0x7772, RZ ;  /* 0x0000777235007816 */ /* 0x001fe200000000ff */
[----:B------:R-:W4:Y:S10]  /*8f2f0*/  LDL.LU.64 R18, [R1+0x1da8] ;  /* 0x001da80001127983 */ /* 0x000f340000300a00 */
[----:B------:R0:W-:Y:S01]  /*8f300*/  @P1 STG.E.U8 desc[UR32][R16.64], R0 ;  /* 0x0000000010001986 */ /* 0x0001e2000c101120 */
[----:B------:R-:W-:-:S02]  /*8f310*/  LOP3.LUT P1, RZ, R51, 0x20000, RZ, 0xc0, !PT ;  /* 0x0002000033ff7812 */ /* 0x000fc4000782c0ff */
[----:B0-----:R-:W-:Y:S01]  /*8f320*/  PRMT R0, R53, 0x7773, RZ ;  /* 0x0000777335007816 */ /* 0x001fe200000000ff */
[----:B------:R-:W4:Y:S10]  /*8f330*/  LDL.LU.64 R16, [R1+0x1da0] ;  /* 0x001da00001107983 */ /* 0x000f340000300a00 */
        /* <DEDUP_REMOVED lines=8> */
[----:B---3--:R0:W-:Y:S01]  /*8f3c0*/  @P1 STG.E.U8 desc[UR32][R20.64], R0 ;  /* 0x0000000014001986 */ /* 0x0081e2000c101120 */
[----:B------:R-:W-:-:S02]  /*8f3d0*/  LOP3.LUT P1, RZ, R51, 0x4000, RZ, 0xc0, !PT ;  /* 0x0000400033ff7812 */ /* 0x000fc4000782c0ff */
[----:B0-----:R-:W-:Y:S01]  /*8f3e0*/  PRMT R0, R52, 0x7772, RZ ;  /* 0x0000777234007816 */ /* 0x001fe200000000ff */
[----:B------:R-:W3:Y:S10]  /*8f3f0*/  LDL.LU.64 R20, [R1+0x2b40] ;  /* 0x002b400001147983 */ /* 0x000ef40000300a00 */
[----:B------:R0:W-:Y:S04]  /*8f400*/  @P1 STG.E.U8 desc[UR32][R4.64], R0 ;  /* 0x0000000004001986 */ /* 0x0001e8000c101120 */
[----:B0-----:R-:W4:Y:S01]  /*8f410*/  LDL.LU.64 R4, [R1+0x2b38] ;  /* 0x002b380001047983 */ /* 0x001f220000300a00 */
[----:B------:R-:W-:-:S02]  /*8f420*/  LOP3.LUT P1, RZ, R51, 0x2000, RZ, 0xc0, !PT ;  /* 0x0000200033ff7812 */ /* 0x000fc4000782c0ff */
[----:B------:R-:W-:-:S11]  /*8f430*/  PRMT R0, R52, 0x7773, RZ ;  /* 0x0000777334007816 */ /* 0x000fd600000000ff */
        /* <DEDUP_REMOVED lines=23> */
[----:B0-----:R-:W-:Y:S02]  /*8f5b0*/  PRMT R0, R4, 0x7773, RZ ;  /* 0x0000777304007816 */ /* 0x001fe400000000ff */
[----:B------:R-:W4:Y:S04]  /*8f5c0*/  LDL.LU.64 R16, [R1+0x1db8] ;  /* 0x001db80001107983 */ /* 0x000f280000300a00 */
[----:B--2---:R0:W-:Y:S04]  /*8f5d0*/  @P0 STG.E.U8 desc[UR32][R6.64], R0 ;  /* 0x0000000006000986 */ /* 0x0041e8000c101120 */
[----:B0-----:R-:W2:Y:S04]  /*8f5e0*/  LDL.LU.64 R6, [R1+0x1dc0] ;  /* 0x001dc00001067983 */ /* 0x001ea80000300a00 */
[----:B------:R-:W3:Y:S04]  /*8f5f0*/  LDL.LU.64 R54, [R1+0x1dc8] ;  /* 0x001dc80001367983 */ /* 0x000ee80000300a00 */
[----:B------:R-:W4:Y:S04]  /*8f600*/  LDL.LU R57, [R1+0xc] ;  /* 0x00000c0001397983 */ /* 0x000f280000300800 */
[----:B------:R-:W3:Y:S04]  /*8f610*/  LDL.LU.64 R58, [R1+0x1dd0] ;  /* 0x001dd000013a7983 */ /* 0x000ee80000300a00 */
[----:B------:R-:W3:Y:S04]  /*8f620*/  LDL.LU.64 R22, [R1+0x1dd8] ;  /* 0x001dd80001167983 */ /* 0x000ee80000300a00 */
[----:B------:R-:W3:Y:S01]  /*8f630*/  LDL.LU.64 R18, [R1+0x1de0] ;  /* 0x001de00001127983 */ /* 0x000ee20000300a00 */
[----:B------:R-:W-:-:S03]  /*8f640*/  LOP3.LUT P4, RZ, R48, 0x2, RZ, 0xc0, !PT ;  /* 0x0000000230ff7812 */ /* 0x000fc6000788c0ff */
[----:B------:R-:W3:Y:S01]  /*8f650*/  LDL.LU.64 R4, [R1+0x1de8] ;  /* 0x001de80001047983 */ /* 0x000ee20000300a00 */
        /* <DEDUP_REMOVED lines=15> */
[----:B----4-:R-:W-:-:S05]  /*8f750*/  PRMT R0, R57, 0x7770, RZ ;  /* 0x0000777039007816 */ /* 0x010fca00000000ff */
[----:B------:R0:W-:Y:S04]  /*8f760*/  @P4 STG.E.U8 desc[UR32][R16.64], R0 ;  /* 0x0000000010004986 */ /* 0x0001e8000c101120 */
[----:B0-----:R-:W4:Y:S01]  /*8f770*/  LDL.LU.64 R16, [R1+0x1df0] ;  /* 0x001df00001107983 */ /* 0x001f220000300a00 */
[C---:B------:R-:W-:Y:S02]  /*8f780*/  LOP3.LUT P1, RZ, R48.reuse, 0x100, RZ, 0xc0, !PT ;  /* 0x0000010030ff7812 */ /* 0x040fe4000782c0ff */
[----:B------:R-:W-:Y:S02]  /*8f790*/  LOP3.LUT R51, R51, 0xfffffeff, RZ, 0xc0, !PT ;  /* 0xfffffeff33337812 */ /* 0x000fe400078ec0ff */
[----:B------:R-:W-:-:S09]  /*8f7a0*/  LOP3.LUT P5, RZ, R48, 0x4, RZ, 0xc0, !PT ;  /* 0x0000000430ff7812 */ /* 0x000fd200078ac0ff */
[----:B------:R-:W-:Y:S02]  /*8f7b0*/  @P1 LOP3.LUT R51, R51, 0x100, RZ, 0xfc, !PT ;  /* 0x0000010033331812 */ /* 0x000fe400078efcff */
[C---:B------:R-:W-:Y:S02]  /*8f7c0*/  LOP3.LUT P1, RZ, R48.reuse, 0x80, RZ, 0xc0, !PT ;  /* 0x0000008030ff7812 */ /* 0x040fe4000782c0ff */
[----:B------:R-:W-:Y:S02]  /*8f7d0*/  LOP3.LUT R51, R51, 0xfffffdff, RZ, 0xc0, !PT ;  /* 0xfffffdff33337812 */ /* 0x000fe400078ec0ff */
[----:B------:R-:W-:Y:S02]  /*8f7e0*/  PRMT R0, R57, 0x7771, RZ ;  /* 0x0000777139007816 */ /* 0x000fe400000000ff */
[----:B------:R-:W-:-:S07]  /*8f7f0*/  LOP3.LUT P6, RZ, R48, 0x8, RZ, 0xc0, !PT ;  /* 0x0000000830ff7812 */ /* 0x000fce00078cc0ff */
[----:B------:R-:W-:Y:S02]  /*8f800*/  @P1 LOP3.LUT R51, R51, 0x200, RZ, 0xfc, !PT ;  /* 0x0000020033331812 */ /* 0x000fe400078efcff */
[C---:B------:R-:W-:Y:S01]  /*8f810*/  LOP3.LUT P1, RZ, R48.reuse, 0x40, RZ, 0xc0, !PT ;  /* 0x0000004030ff7812 */ /* 0x040fe2000782c0ff */
[----:B--2---:R0:W-:Y:S01]  /*8f820*/  @P5 STG.E.U8 desc[UR32][R6.64], R0 ;  /* 0x0000000006005986 */ /* 0x0041e2000c101120 */
[----:B------:R-:W-:Y:S02]  /*8f830*/  LOP3.LUT P0, RZ, R48, 0x10, RZ, 0xc0, !PT ;  /* 0x0000001030ff7812 */ /* 0x000fe4000780c0ff */
[----:B------:R-:W-:Y:S01]  /*8f840*/  LOP3.LUT R51, R51, 0xfffffbff, RZ, 0xc0, !PT ;  /* 0xfffffbff33337812 */ /* 0x000fe200078ec0ff */
[----:B0-----:R-:W2:Y:S01]  /*8f850*/  LDL.LU.64 R6, [R1+0x1df8] ;  /* 0x001df80001067983 */ /* 0x001ea20000300a00 */
[----:B------:R-:W-:-:S07]  /*8f860*/  PRMT R0, R57, 0x7772, RZ ;  /* 0x0000777239007816 */ /* 0x000fce00000000ff */
[----:B------:R-:W-:Y:S01]  /*8f870*/  @P1 LOP3.LUT R51, R51, 0x400, RZ, 0xfc, !PT ;  /* 0x0000040033331812 */ /* 0x000fe200078efcff */
[----:B------:R-:W2:Y:S01]  /*8f880*/  LDL.LU.64 R52, [R1+0x1e10] ;  /* 0x001e100001347983 */ /* 0x000ea20000300a00 */
[----:B------:R-:W-:-:S03]  /*8f890*/  LOP3.LUT P1, RZ, R48, 0x20, RZ, 0xc0, !PT ;  /* 0x0000002030ff7812 */ /* 0x000fc6000782c0ff */
[----:B---3--:R0:W-:Y:S04]  /*8f8a0*/  @P6 STG.E.U8 desc[UR32][R54.64], R0 ;  /* 0x0000000036006986 */ /* 0x0081e8000c101120 */
[----:B------:R-:W3:Y:S04]  /*8f8b0*/  LDL.LU.64 R12, [R1+0x1e08] ;  /* 0x001e0800010c7983 */ /* 0x000ee80000300a00 */
[----:B------:R-:W3:Y:S01]  /*8f8c0*/  LDL.LU.64 R8, [R1+0x1e18] ;  /* 0x001e180001087983 */ /* 0x000ee20000300a00 */
[----:B0-----:R-:W-:-:S03]  /*8f8d0*/  PRMT R0, R57, 0x7773, RZ ;  /* 0x0000777339007816 */ /* 0x001fc600000000ff */
[----:B------:R-:W3:Y:S04]  /*8f8e0*/  LDL.LU.64 R56, [R1+0x1e28] ;  /* 0x001e280001387983 */ /* 0x000ee80000300a00 */
[----:B------:R0:W-:Y:S04]  /*8f8f0*/  @P0 STG.E.U8 desc[UR32][R58.64], R0 ;  /* 0x000000003a000986 */ /* 0x0001e8000c101120 */
[----:B------:R-:W3:Y:S01]  /*8f900*/  LDL.LU.64 R54, [R1+0x1e20] ;  /* 0x001e200001367983 */ /* 0x000ee20000300a00 */
[----:B0-----:R-:W-:-:S03]  /*8f910*/  PRMT R0, R11, 0x7770, RZ ;  /* 0x000077700b007816 */ /* 0x001fc600000000ff */
[----:B------:R-:W3:Y:S04]  /*8f920*/  LDL.LU.64 R58, [R1+0x1e30] ;  /* 0x001e3000013a7983 */ /* 0x000ee80000300a00 */
[----:B------:R0:W-:Y:S01]  /*8f930*/  @P1 STG.E.U8 desc[UR32][R22.64], R0 ;  /* 0x0000000016001986 */ /* 0x0001e2000c101120 */
[----:B------:R-:W-:Y:S02]  /*8f940*/  LOP3.LUT P1, RZ, R51, 0x400, RZ, 0xc0, !PT ;  /* 0x0000040033ff7812 */ /* 0x000fe4000782c0ff */
[----:B0-----:R-:W-:Y:S01]  /*8f950*/  PRMT R0, R11, 0x7771, RZ ;  /* 0x000077710b007816 */ /* 0x001fe200000000ff */
[----:B------:R-:W3:Y:S10]  /*8f960*/  LDL.LU.64 R22, [R1+0x1e38] ;  /* 0x001e380001167983 */ /* 0x000ef40000300a00 */
[----:B------:R0:W-:Y:S01]  /*8f970*/  @P1 STG.E.U8 desc[UR32][R18.64], R0 ;  /* 0x0000000012001986 */ /* 0x0001e2000c101120 */
[----:B------:R-:W-:-:S02]  /*8f980*/  LOP3.LUT P1, RZ, R51, 0x200, RZ, 0xc0, !PT ;  /* 0x0000020033ff7812 */ /* 0x000fc4000782c0ff */
[----:B0-----:R-:W-:Y:S01]  /*8f990*/  PRMT R0, R11, 0x7772, RZ ;  /* 0x000077720b007816 */ /* 0x001fe200000000ff */
[----:B------:R-:W3:Y:S10]  /*8f9a0*/  LDL.LU.64 R18, [R1+0x1e40] ;  /* 0x001e400001127983 */ /* 0x000ef40000300a00 */
[----:B------:R0:W-:Y:S01]  /*8f9b0*/  @P1 STG.E.U8 desc[UR32][R4.64], R0 ;  /* 0x0000000004001986 */ /* 0x0001e2000c101120 */
[----:B------:R-:W-:-:S02]  /*8f9c0*/  LOP3.LUT P1, RZ, R51, 0x100, RZ, 0xc0, !PT ;  /* 0x0000010033ff7812 */ /* 0x000fc4000782c0ff */
[----:B------:R-:W-:Y:S01]  /*8f9d0*/  PRMT R11, R11, 0x7773, RZ ;  /* 0x000077730b0b7816 */ /* 0x000fe200000000ff */
[----:B0-----:R-:W3:Y:S10]  /*8f9e0*/  LDL.LU.64 R4, [R1+0x1e48] ;  /* 0x001e480001047983 */ /* 0x001ef40000300a00 */
[----:B----4-:R0:W-:Y:S04]  /*8f9f0*/  @P1 STG.E.U8 desc[UR32][R16.64], R11 ;  /* 0x0000000b10001986 */ /* 0x0101e8000c101120 */
[----:B0-----:R-:W4:Y:S04]  /*8fa00*/  LDL.LU.64 R16, [R1+0x2b30] ;  /* 0x002b300001107983 */ /* 0x001f280000300a00 */
[----:B------:R-:W3:Y:S01]  /*8fa10*/  LDL.LU.64 R10, [R1+0x1e00] ;  /* 0x001e0000010a7983 */ /* 0x000ee20000300a00 */
[----:B------:R-:W-:-:S02]  /*8fa20*/  LOP3.LUT P1, RZ, R51, 0x80, RZ, 0xc0, !PT ;  /* 0x0000008033ff7812 */ /* 0x000fc4000782c0ff */
[----:B------:R-:W-:-:S11]  /*8fa30*/  PRMT R0, R15, 0x7770, RZ ;  /* 0x000077700f007816 */ /* 0x000fd600000000ff */
[----:B--2---:R0:W-:Y:S04]  /*8fa40*/  @P1 STG.E.U8 desc[UR32][R6.64], R0 ;  /* 0x0000000006001986 */ /* 0x0041e8000c101120 */
[----:B0-----:R-:W2:Y:S01]  /*8fa50*/  LDL.LU.64 R6, [R1+0x2b28] ;  /* 0x002b280001067983 */ /* 0x001ea20000300a00 */
        /* <DEDUP_REMOVED lines=8> */
[----:B---3--:R0:W-:Y:S01]  /*8fae0*/  @P1 STG.E.U8 desc[UR32][R10.64], R0 ;  /* 0x000000000a001986 */ /* 0x0081e2000c101120 */
[----:B------:R-:W-:Y:S02]  /*8faf0*/  LOP3.LUT P1, RZ, R51, 0x20, RZ, 0xc0, !PT ;  /* 0x0000002033ff7812 */ /* 0x000fe4000782c0ff */
[----:B0-----:R-:W-:-:S11]  /*8fb00*/  PRMT R0, R15, 0x7772, RZ ;  /* 0x000077720f007816 */ /* 0x001fd600000000ff */
[----:B------:R4:W-:Y:S01]  /*8fb10*/  @P1 STG.E.U8 desc[UR32][R52.64], R0 ;  /* 0x0000000034001986 */ /* 0x0009e2000c101120 */
[----:B------:R-:W-:Y:S02]  /*8fb20*/  LOP3.LUT P1, RZ, R51, 0x10, RZ, 0xc0, !PT ;  /* 0x0000001033ff7812 */ /* 0x000fe4000782c0ff */
[----:B------:R-:W-:-:S11]  /*8fb30*/  PRMT R15, R15, 0x7773, RZ ;  /* 0x000077730f0f7816 */ /* 0x000fd600000000ff */
[----:B------:R-:W-:Y:S01]  /*8fb40*/  @P1 STG.E.U8 desc[UR32][R12.64], R15 ;  /* 0x0000000f0c001986 */ /* 0x000fe2000c101120 */
[----:B------:R-:W-:Y:S02]  /*8fb50*/  LOP3.LUT P1, RZ, R51, 0x8, RZ, 0xc0, !PT ;  /* 0x0000000833ff7812 */ /* 0x000fe4000782c0ff */
[----:B----4-:R-:W-:-:S11]  /*8fb60*/  PRMT R0, R16, 0x7770, RZ ;  /* 0x0000777010007816 */ /* 0x010fd600000000ff */
[----:B------:R0:W-:Y:S02]  /*8fb70*/  @P1 STG.E.U8 desc[UR32][R8.64], R0 ;  /* 0x0000000008001986 */ /* 0x0001e4000c101120 */
[C---:B0-----:R-:W-:Y:S02]  /*8fb80*/  PRMT R0, R16.reuse, 0x7771, RZ ;  /* 0x0000777110007816 */ /* 0x041fe400000000ff */
[----:B------:R-:W3:Y:S04]  /*8fb90*/  LDL.LU.64 R8, [R1+0x1e50] ;  /* 0x001e500001087983 */ /* 0x000ee80000300a00 */
[----:B------:R0:W-:Y:S02]  /*8fba0*/  @P2 STG.E.U8 desc[UR32][R56.64], R0 ;  /* 0x0000000038002986 */ /* 0x0001e4000c101120 */
[----:B0-----:R-:W-:-:S02]  /*8fbb0*/  PRMT R0, R16, 0x7772, RZ ;  /* 0x0000777210007816 */ /* 0x001fc400000000ff */
[----:B------:R-:W4:Y:S01]  /*8fbc0*/  LDL.LU.64 R56, [R1+0x1e58] ;  /* 0x001e580001387983 */ /* 0x000f220000300a00 */
[----:B------:R-:W-:-:S03]  /*8fbd0*/  PRMT R16, R16, 0x7773, RZ ;  /* 0x0000777310107816 */ /* 0x000fc600000000ff */
[----:B------:R0:W-:Y:S04]  /*8fbe0*/  @P3 STG.E.U8 desc[UR32][R54.64], R0 ;  /* 0x0000000036003986 */ /* 0x0001e8000c101120 */
[----:B------:R1:W-:Y:S04]  /*8fbf0*/  @P4 STG.E.U8 desc[UR32][R58.64], R16 ;  /* 0x000000103a004986 */ /* 0x0003e8000c101120 */
[----:B0-----:R-:W4:Y:S01]  /*8fc00*/  LDL.LU.64 R54, [R1+0x1e60] ;  /* 0x001e600001367983 */ /* 0x001f220000300a00 */
[----:B------:R-:W-:-:S03]  /*8fc10*/  PRMT R0, R20, 0x7770, RZ ;  /* 0x0000777014007816 */ /* 0x000fc600000000ff */
[----:B-1----:R-:W4:Y:S04]  /*8fc20*/  LDL.LU.64 R58, [R1+0x1e68] ;  /* 0x001e6800013a7983 */ /* 0x002f280000300a00 */
[----:B------:R0:W-:Y:S04]  /*8fc30*/  @P5 STG.E.U8 desc[UR32][R22.64], R0 ;  /* 0x0000000016005986 */ /* 0x0001e8000c101120 */
[----:B0-----:R-:W4:Y:S01]  /*8fc40*/  LDL.LU.64 R22, [R1+0x1e70] ;  /* 0x001e700001167983 */ /* 0x001f220000300a00 */
[----:B------:R-:W-:-:S05]  /*8fc50*/  PRMT R0, R20, 0x7771, RZ ;  /* 0x0000777114007816 */ /* 0x000fca00000000ff */
[----:B------:R0:W-:Y:S04]  /*8fc60*/  @P6 STG.E.U8 desc[UR32][R18.64], R0 ;  /* 0x0000000012006986 */ /* 0x0001e8000c101120 */
[----:B0-----:R-:W4:Y:S01]  /*8fc70*/  LDL.LU.64 R18, [R1+0x1e78] ;  /* 0x001e780001127983 */ /* 0x001f220000300a00 */
[----:B------:R-:W-:-:S05]  /*8fc80*/  PRMT R0, R20, 0x7772, RZ ;  /* 0x0000777214007816 */ /* 0x000fca00000000ff */
[----:B------:R0:W-:Y:S04]  /*8fc90*/  @P0 STG.E.U8 desc[UR32][R4.64], R0 ;  /* 0x0000000004000986 */ /* 0x0001e8000c101120 */
[----:B0-----:R-:W4:Y:S01]  /*8fca0*/  LDL.LU.64 R4, [R1+0x1e80] ;  /* 0x001e800001047983 */ /* 0x001f220000300a00 */
[----:B--2---:R-:W-:Y:S02]  /*8fcb0*/  LOP3.LUT P1, RZ, R7, 0x1, RZ, 0xc0, !PT ;  /* 0x0000000107ff7812 */ /* 0x004fe4000782c0ff */
[----:B------:R-:W-:Y:S01]  /*8fcc0*/  LOP3.LUT R49, R49, 0xf7ffffff, RZ, 0xc0, !PT ;  /* 0xf7ffffff31317812 */ /* 0x000fe200078ec0ff */
[----:B------:R-:W2:Y:S01]  /*8fcd0*/  LDL.LU.64 R14, [R1+0x1e88] ;  /* 0x001e8800010e7983 */ /* 0x000ea20000300a00 */
[----:B------:R-:W-:Y:S02]  /*8fce0*/  LOP3.LUT R51, R51, 0xfffffffe, RZ, 0xc0, !PT ;  /* 0xfffffffe33337812 */ /* 0x000fe400078ec0ff */
[C---:B------:R-:W-:Y:S01]  /*8fcf0*/  LOP3.LUT P4, RZ, R48.reuse, 0x100000, RZ, 0xc0, !PT ;  /* 0x0010000030ff7812 */ /* 0x040fe2000788c0ff */
[----:B------:R-:W2:Y:S01]  /*8fd00*/  LDL.LU.64 R10, [R1+0x1e98] ;  /* 0x001e9800010a7983 */ /* 0x000ea20000300a00 */
[----:B------:R-:W-:-:S02]  /*8fd10*/  LOP3.LUT P5, RZ, R48, 0x200000, RZ, 0xc0, !PT ;  /* 0x0020000030ff7812 */ /* 0x000fc400078ac0ff */
[C---:B------:R-:W-:Y:S01]  /*8fd20*/  LOP3.LUT P6, RZ, R48.reuse, 0x400000, RZ, 0xc0, !PT ;  /* 0x0040000030ff7812 */ /* 0x040fe200078cc0ff */
[----:B------:R-:W2:Y:S02]  /*8fd30*/  LDL.LU.64 R52, [R1+0x1ea8] ;  /* 0x001ea80001347983 */ /* 0x000ea40000300a00 */
[----:B------:R-:W-:Y:S02]  /*8fd40*/  @P1 LOP3.LUT R49, R49, 0x8000000, RZ, 0xfc, !PT ;  /* 0x0800000031311812 */ /* 0x000fe400078efcff */
[----:B------:R-:W-:Y:S01]  /*8fd50*/  LOP3.LUT P1, RZ, R48, 0x80000000, RZ, 0xc0, !PT ;  /* 0x8000000030ff7812 */ /* 0x000fe2000782c0ff */
[----:B------:R-:W2:Y:S01]  /*8fd60*/  LDL.LU.64 R12, [R1+0x1ea0] ;  /* 0x001ea000010c7983 */ /* 0x000ea20000300a00 */
        /* <DEDUP_REMOVED lines=14> */
[----:B------:R-:W-:Y:S02]  /*8fe50*/  LOP3.LUT R51, R51, 0xfffffffd, RZ, 0xc0, !PT ;  /* 0xfffffffd33337812 */ /* 0x000fe400078ec0ff */
[----:B------:R-:W-:-:S09]  /*8fe60*/  PRMT R20, R20, 0x7773, RZ ;  /* 0x0000777314147816 */ /* 0x000fd200000000ff */
[----:B------:R-:W-:Y:S02]  /*8fe70*/  @P1 LOP3.LUT R51, R51, 0x2, RZ, 0xfc, !PT ;  /* 0x0000000233331812 */ /* 0x000fe400078efcff */
[----:B------:R-:W-:Y:S02]  /*8fe80*/  LOP3.LUT P1, RZ, R48, 0x2000000, RZ, 0xc0, !PT ;  /* 0x0200000030ff7812 */ /* 0x000fe4000782c0ff */
[----:B------:R-:W-:Y:S02]  /*8fe90*/  LOP3.LUT R51, R51, 0xfffffffb, RZ, 0xc0, !PT ;  /* 0xfffffffb33337812 */ /* 0x000fe400078ec0ff */
[----:B------:R-:W-:Y:S02]  /*8fea0*/  PRMT R0, R24, 0x7770, RZ ;  /* 0x0000777018007816 */ /* 0x000fe400000000ff */
[----:B------:R-:W-:-:S07]  /*8feb0*/  LOP3.LUT P0, RZ, R48, 0x800000, RZ, 0xc0, !PT ;  /* 0x0080000030ff7812 */ /* 0x000fce000780c0ff */
[----:B------:R-:W-:Y:S02]  /*8fec0*/  @P1 LOP3.LUT R51, R51, 0x4, RZ, 0xfc, !PT ;  /* 0x0000000433331812 */ /* 0x000fe400078efcff */
[----:B------:R-:W-:Y:S01]  /*8fed0*/  LOP3.LUT P1, RZ, R48, 0x1000000, RZ, 0xc0, !PT ;  /* 0x0100000030ff7812 */ /* 0x000fe2000782c0ff */
[----:B---3--:R0:W-:Y:S04]  /*8fee0*/  @P4 STG.E.U8 desc[UR32][R8.64], R20 ;  /* 0x0000001408004986 */ /* 0x0081e8000c101120 */
[----:B0-----:R-:W3:Y:S04]  /*8fef0*/  LDL.LU.64 R8, [R1+0x1eb0] ;  /* 0x001eb00001087983 */ /* 0x001ee80000300a00 */
[----:B----4-:R0:W-:Y:S02]  /*8ff00*/  @P5 STG.E.U8 desc[UR32][R56.64], R0 ;  /* 0x0000000038005986 */ /* 0x0101e4000c101120 */
[----:B0-----:R-:W-:-:S02]  /*8ff10*/  PRMT R0, R24, 0x7771, RZ ;  /* 0x0000777118007816 */ /* 0x001fc400000000ff */
[----:B------:R-:W4:Y:S04]  /*8ff20*/  LDL.LU.64 R56, [R1+0x1eb8] ;  /* 0x001eb80001387983 */ /* 0x000f280000300a00 */
[----:B------:R0:W-:Y:S02]  /*8ff30*/  @P6 STG.E.U8 desc[UR32][R54.64], R0 ;  /* 0x0000000036006986 */ /* 0x0001e4000c101120 */
[C---:B0-----:R-:W-:Y:S02]  /*8ff40*/  PRMT R0, R24.reuse, 0x7772, RZ ;  /* 0x0000777218007816 */ /* 0x041fe400000000ff */
[----:B------:R-:W4:Y:S01]  /*8ff50*/  LDL.LU.64 R54, [R1+0x1ec0] ;  /* 0x001ec00001367983 */ /* 0x000f220000300a00 */
[----:B------:R-:W-:-:S03]  /*8ff60*/  PRMT R24, R24, 0x7773, RZ ;  /* 0x0000777318187816 */ /* 0x000fc600000000ff */
[----:B------:R0:W-:Y:S04]  /*8ff70*/  @P0 STG.E.U8 desc[UR32][R58.64], R0 ;  /* 0x000000003a000986 */ /* 0x0001e8000c101120 */
[----:B------:R1:W-:Y:S01]  /*8ff80*/  @P1 STG.E.U8 desc[UR32][R22.64], R24 ;  /* 0x0000001816001986 */ /* 0x0003e2000c101120 */
[C---:B------:R-:W-:Y:S02]  /*8ff90*/  LOP3.LUT P1, RZ, R51.reuse, 0x4, RZ, 0xc0, !PT ;  /* 0x0000000433ff7812 */ /* 0x040fe4000782c0ff */
[----:B0-----:R-:W-:Y:S01]  /*8ffa0*/  PRMT R0, R28, 0x7770, RZ ;  /* 0x000077701c007816 */ /* 0x001fe200000000ff */
[----:B------:R-:W4:Y:S04]  /*8ffb0*/  LDL.LU.64 R58, [R1+0x1ec8] ;  /* 0x001ec800013a7983 */ /* 0x000f280000300a00 */
[----:B-1----:R-:W4:Y:S06]  /*8ffc0*/  LDL.LU.64 R22, [R1+0x1ed0] ;  /* 0x001ed00001167983 */ /* 0x002f2c0000300a00 */
[----:B------:R0:W-:Y:S01]  /*8ffd0*/  @P1 STG.E.U8 desc[UR32][R18.64], R0 ;  /* 0x0000000012001986 */ /* 0x0001e2000c101120 */
[----:B------:R-:W-:-:S02]  /*8ffe0*/  LOP3.LUT P1, RZ, R51, 0x2, RZ, 0xc0, !PT ;  /* 0x0000000233ff7812 */ /* 0x000fc4000782c0ff */
[----:B0-----:R-:W-:Y:S01]  /*8fff0*/  PRMT R0, R28, 0x7771, RZ ;  /* 0x000077711c007816 */ /* 0x001fe200000000ff */
[----:B------:R-:W4:Y:S10]  /*90000*/  LDL.LU.64 R18, [R1+0x1ed8] ;  /* 0x001ed80001127983 */ /* 0x000f340000300a00 */
[----:B------:R0:W-:Y:S01]  /*90010*/  @P1 STG.E.U8 desc[UR32][R4.64], R0 ;  /* 0x0000000004001986 */ /* 0x0001e2000c101120 */
[----:B------:R-:W-:-:S03]  /*90020*/  LOP3.LUT P1, RZ, R51, 0x1, RZ, 0xc0, !PT ;  /* 0x0000000133ff7812 */ /* 0x000fc6000782c0ff */
[----:B0-----:R-:W4:Y:S04]  /*90030*/  LDL.LU.64 R4, [R1+0x1ee0] ;  /* 0x001ee00001047983 */ /* 0x001f280000300a00 */
[----:B------:R-:W2:Y:S01]  /*90040*/  LDL.LU.64 R50, [R1+0x1e90] ;  /* 0x001e900001327983 */ /* 0x000ea20000300a00 */
[C---:B------:R-:W-:Y:S02]  /*90050*/  PRMT R0, R28.reuse, 0x7772, RZ ;  /* 0x000077721c007816 */ /* 0x040fe400000000ff */
[----:B------:R-:W-:Y:S02]  /*90060*/  PRMT R28, R28, 0x7773, RZ ;  /* 0x000077731c1c7816 */ /* 0x000fe400000000ff */
[C---:B------:R-:W-:Y:S02]  /*90070*/  LOP3.LUT P2, RZ, R7.reuse, 0x2, RZ, 0xc0, !PT ;  /* 0x0000000207ff7812 */ /* 0x040fe4000784c0ff */
[----:B------:R-:W-:-:S02]  /*90080*/  LOP3.LUT P3, RZ, R7, 0x4, RZ, 0xc0, !PT ;  /* 0x0000000407ff7812 */ /* 0x000fc4000786c0ff */
[C---:B------:R-:W-:Y:S02]  /*90090*/  LOP3.LUT P4, RZ, R7.reuse, 0x8, RZ, 0xc0, !PT ;  /* 0x0000000807ff7812 */ /* 0x040fe4000788c0ff */
[C---:B------:R-:W-:Y:S02]  /*900a0*/  LOP3.LUT P5, RZ, R7.reuse, 0x10, RZ, 0xc0, !PT ;  /* 0x0000001007ff7812 */ /* 0x040fe400078ac0ff */
[C---:B------:R-:W-:Y:S02]  /*900b0*/  LOP3.LUT P6, RZ, R7.reuse, 0x20, RZ, 0xc0, !PT ;  /* 0x0000002007ff7812 */ /* 0x040fe400078cc0ff */
[----:B------:R-:W-:Y:S01]  /*900c0*/  LOP3.LUT P0, RZ, R7, 0x40, RZ, 0xc0, !PT ;  /* 0x0000004007ff7812 */ /* 0x000fe2000780c0ff */
[----:B--2---:R0:W-:Y:S01]  /*900d0*/  @P1 STG.E.U8 desc[UR32][R50.64], R0 ;  /* 0x0000000032001986 */ /* 0x0041e2000c101120 */
[----:B------:R-:W-:-:S13]  /*900e0*/  LOP3.LUT P1, RZ, R49, 0x80000000, RZ, 0xc0, !PT ;  /* 0x8000000031ff7812 */ /* 0x000fda000782c0ff */
[----:B------:R-:W-:Y:S01]  /*900f0*/  @P1 STG.E.U8 desc[UR32][R14.64], R28 ;  /* 0x0000001c0e001986 */ /* 0x000fe2000c101120 */
        /* <DEDUP_REMOVED lines=10> */
[----:B------:R-:W-:Y:S02]  /*901a0*/  PRMT R32, R32, 0x7773, RZ ;  /* 0x0000777320207816 */ /* 0x000fe400000000ff */
[----:B0-----:R-:W-:-:S09]  /*901b0*/  PRMT R0, R36, 0x7770, RZ ;  /* 0x0000777024007816 */ /* 0x001fd200000000ff */
[----:B---3--:R-:W-:Y:S04]  /*901c0*/  @P1 STG.E.U8 desc[UR32][R8.64], R32 ;  /* 0x0000002008001986 */ /* 0x008fe8000c101120 */
[----:B----4-:R0:W-:Y:S02]  /*901d0*/  @P2 STG.E.U8 desc[UR32][R56.64], R0 ;  /* 0x0000000038002986 */ /* 0x0101e4000c101120 */
[----:B0-----:R-:W-:-:S05]  /*901e0*/  PRMT R0, R36, 0x7771, RZ ;  /* 0x0000777124007816 */ /* 0x001fca00000000ff */
[----:B------:R0:W-:Y:S02]  /*901f0*/  @P3 STG.E.U8 desc[UR32][R54.64], R0 ;  /* 0x0000000036003986 */ /* 0x0001e4000c101120 */
[C---:B0-----:R-:W-:Y:S02]  /*90200*/  PRMT R0, R36.reuse, 0x7772, RZ ;  /* 0x0000777224007816 */ /* 0x041fe400000000ff */
[----:B------:R-:W-:-:S03]  /*90210*/  PRMT R36, R36, 0x7773, RZ ;  /* 0x0000777324247816 */ /* 0x000fc600000000ff */
[----:B------:R0:W-:Y:S04]  /*90220*/  @P4 STG.E.U8 desc[UR32][R58.64], R0 ;  /* 0x000000003a004986 */ /* 0x0001e8000c101120 */
[----:B------:R-:W-:Y:S01]  /*90230*/  @P5 STG.E.U8 desc[UR32][R22.64], R36 ;  /* 0x0000002416005986 */ /* 0x000fe2000c101120 */
[----:B0-----:R-:W-:-:S05]  /*90240*/  PRMT R0, R40, 0x7770, RZ ;  /* 0x0000777028007816 */ /* 0x001fca00000000ff */
[----:B------:R0:W-:Y:S04]  /*90250*/  @P6 STG.E.U8 desc[UR32][R18.64], R0 ;  /* 0x0000000012006986 */ /* 0x0001e8000c101120 */
[----:B0-----:R-:W2:Y:S01]  /*90260*/  LDL.LU.64 R18, [R1+0x1ee8] ;  /* 0x001ee80001127983 */ /* 0x001ea20000300a00 */
[----:B------:R-:W-:-:S05]  /*90270*/  PRMT R0, R40, 0x7771, RZ ;  /* 0x0000777128007816 */ /* 0x000fca00000000ff */
[----:B------:R0:W-:Y:S04]  /*90280*/  @P0 STG.E.U8 desc[UR32][R4.64], R0 ;  /* 0x0000000004000986 */ /* 0x0001e8000c101120 */
[----:B0-----:R-:W3:Y:S04]  /*90290*/  LDL.LU.64 R4, [R1+0x1ef0] ;  /* 0x001ef00001047983 */ /* 0x001ee80000300a00 */
[----:B------:R-:W4:Y:S04]  /*902a0*/  LDL.LU.64 R12, [R1+0x1ef8] ;  /* 0x001ef800010c7983 */ /* 0x000f280000300a00 */
[----:B------:R-:W4:Y:S04]  /*902b0*/  LDL.LU.64 R8, [R1+0x1f00] ;  /* 0x001f000001087983 */ /* 0x000f280000300a00 */
[----:B------:R-:W4:Y:S04]  /*902c0*/  LDL.LU.64 R56, [R1+0x1f10] ;  /* 0x001f100001387983 */ /* 0x000f280000300a00 */
[----:B------:R-:W4:Y:S04]  /*902d0*/  LDL.LU.64 R54, [R1+0x1f08] ;  /* 0x001f080001367983 */ /* 0x000f280000300a00 */
[----:B------:R-:W4:Y:S01]  /*902e0*/  LDL.LU.64 R58, [R1+0x1f18] ;  /* 0x001f1800013a7983 */ /* 0x000f220000300a00 */
[----:B------:R-:W-:-:S02]  /*902f0*/  LOP3.LUT P1, RZ, R7, 0x80000, RZ, 0xc0, !PT ;  /* 0x0008000007ff7812 */ /* 0x000fc4000782c0ff */
[----:B------:R-:W-:Y:S01]  /*90300*/  LOP3.LUT R49, R49, 0xfff7ffff, RZ, 0xc0, !PT ;  /* 0xfff7ffff31317812 */ /* 0x000fe200078ec0ff */
[----:B------:R-:W4:Y:S10]  /*90310*/  LDL.LU.64 R22, [R1+0x1f28] ;  /* 0x001f280001167983 */ /* 0x000f340000300a00 */
        /* <DEDUP_REMOVED lines=12> */
[----:B------:R-:W-:Y:S02]  /*903e0*/  LOP3.LUT R49, R49, 0xff7fffff, RZ, 0xc0, !PT ;  /* 0xff7fffff31317812 */ /* 0x000fe400078ec0ff */
[----:B------:R-:W-:Y:S02]  /*903f0*/  PRMT R0, R40, 0x7772, RZ ;  /* 0x0000777228007816 */ /* 0x000fe400000000ff */
[----:B------:R-:W-:-:S07]  /*90400*/  LOP3.LUT P5, RZ, R7, 0x100, RZ, 0xc0, !PT ;  /* 0x0000010007ff7812 */ /* 0x000fce00078ac0ff */
[----:B------:R-:W-:Y:S02]  /*90410*/  @P1 LOP3.LUT R49, R49, 0x800000, RZ, 0xfc, !PT ;  /* 0x0080000031311812 */ /* 0x000fe400078efcff */
[----:B------:R-:W-:Y:S02]  /*90420*/  LOP3.LUT P1, RZ, R7, 0x4000, RZ, 0xc0, !PT ;  /* 0x0000400007ff7812 */ /* 0x000fe4000782c0ff */
[----:B------:R-:W-:Y:S02]  /*90430*/  LOP3.LUT R49, R49, 0xfeffffff, RZ, 0xc0, !PT ;  /* 0xfeffffff31317812 */ /* 0x000fe400078ec0ff */
[----:B------:R-:W-:-:S09]  /*90440*/  PRMT R40, R40, 0x7773, RZ ;  /* 0x0000777328287816 */ /* 0x000fd200000000ff */
[----:B------:R-:W-:Y:S02]  /*90450*/  @P1 LOP3.LUT R49, R49, 0x1000000, RZ, 0xfc, !PT ;  /* 0x0100000031311812 */ /* 0x000fe400078efcff */
[----:B------:R-:W-:Y:S02]  /*90460*/  LOP3.LUT P1, RZ, R7, 0x2000, RZ, 0xc0, !PT ;  /* 0x0000200007ff7812 */ /* 0x000fe4000782c0ff */
[----:B------:R-:W-:Y:S02]  /*90470*/  LOP3.LUT R49, R49, 0xfdffffff, RZ, 0xc0, !PT ;  /* 0xfdffffff31317812 */ /* 0x000fe400078ec0ff */
[----:B------:R-:W-:-:S09]  /*90480*/  LOP3.LUT P6, RZ, R7, 0x200, RZ, 0xc0, !PT ;  /* 0x0000020007ff7812 */ /* 0x000fd200078cc0ff */
[----:B------:R-:W-:Y:S02]  /*90490*/  @P1 LOP3.LUT R49, R49, 0x2000000, RZ, 0xfc, !PT ;  /* 0x0200000031311812 */ /* 0x000fe400078efcff */
[C---:B------:R-:W-:Y:S02]  /*904a0*/  LOP3.LUT P1, RZ, R7.reuse, 0x1000, RZ, 0xc0, !PT ;  /* 0x0000100007ff7812 */ /* 0x040fe4000782c0ff */
[----:B------:R-:W-:Y:S02]  /*904b0*/  LOP3.LUT P0, RZ, R7, 0x400, RZ, 0xc0, !PT ;  /* 0x0000040007ff7812 */ /* 0x000fe4000780c0ff */
[----:B------:R-:W-:-:S09]  /*904c0*/  LOP3.LUT R49, R49, 0xfbffffff, RZ, 0xc0, !PT ;  /* 0xfbffffff31317812 */ /* 0x000fd200078ec0ff */
[----:B------:R-:W-:Y:S02]  /*904d0*/  @P1 LOP3.LUT R49, R49, 0x4000000, RZ, 0xfc, !PT ;  /* 0x0400000031311812 */ /* 0x000fe400078efcff */
[----:B------:R-:W-:Y:S01]  /*904e0*/  LOP3.LUT P1, RZ, R7, 0x800, RZ, 0xc0, !PT ;  /* 0x0000080007ff7812 */ /* 0x000fe2000782c0ff */
[----:B--2---:R0:W-:Y:S04]  /*904f0*/  @P4 STG.E.U8 desc[UR32][R18.64], R0 ;  /* 0x0000000012004986 */ /* 0x0041e8000c101120 */
[----:B0-----:R-:W2:Y:S04]  /*90500*/  LDL.LU.64 R18, [R1+0x1f20] ;  /* 0x001f200001127983 */ /* 0x001ea80000300a00 */
[----:B---3--:R0:W-:Y:S04]  /*90510*/  @P5 STG.E.U8 desc[UR32][R4.64], R40 ;  /* 0x0000002804005986 */ /* 0x0081e8000c101120 */
[----:B0-----:R-:W3:Y:S04]  /*90520*/  LDL.LU.64 R4, [R1+0x1f30] ;  /* 0x001f300001047983 */ /* 0x001ee80000300a00 */
[----:B------:R-:W3:Y:S01]  /*90530*/  LDL.LU.64 R50, [R1+0x1f38] ;  /* 0x001f380001327983 */ /* 0x000ee20000300a00 */
[----:B------:R-:W-:-:S03]  /*90540*/  PRMT R0, R44, 0x7770, RZ ;  /* 0x000077702c007816 */ /* 0x000fc600000000ff */
[----:B------:R-:W3:Y:S04]  /*90550*/  LDL.LU.64 R14, [R1+0x1f40] ;  /* 0x001f4000010e7983 */ /* 0x000ee80000300a00 */
[----:B----4-:R0:W-:Y:S04]  /*90560*/  @P6 STG.E.U8 desc[UR32][R12.64], R0 ;  /* 0x000000000c006986 */ /* 0x0101e8000c101120 */
[----:B------:R-:W4:Y:S04]  /*90570*/  LDL.LU.64 R10, [R1+0x1f48] ;  /* 0x001f4800010a7983 */ /* 0x000f280000300a00 */
[----:B------:R-:W4:Y:S01]  /*90580*/  LDL.LU.64 R52, [R1+0x1f50] ;  /* 0x001f500001347983 */ /* 0x000f220000300a00 */
[----:B0-----:R-:W-:-:S03]  /*90590*/  PRMT R0, R44, 0x7771, RZ ;  /* 0x000077712c007816 */ /* 0x001fc600000000ff */
[----:B------:R-:W4:Y:S04]  /*905a0*/  LDL.LU.64 R12, [R1+0x1f58] ;  /* 0x001f5800010c7983 */ /* 0x000f280000300a00 */
[----:B------:R0:W-:Y:S02]  /*905b0*/  @P0 STG.E.U8 desc[UR32][R8.64], R0 ;  /* 0x0000000008000986 */ /* 0x0001e4000c101120 */
[----:B0-----:R-:W-:Y:S02]  /*905c0*/  PRMT R0, R44, 0x7772, RZ ;  /* 0x000077722c007816 */ /* 0x001fe400000000ff */
[----:B------:R-:W4:Y:S04]  /*905d0*/  LDL.LU.64 R8, [R1+0x1f60] ;  /* 0x001f600001087983 */ /* 0x000f280000300a00 */
[----:B------:R0:W-:Y:S01]  /*905e0*/  @P1 STG.E.U8 desc[UR32][R56.64], R0 ;  /* 0x0000000038001986 */ /* 0x0001e2000c101120 */
[----:B------:R-:W-:-:S02]  /*905f0*/  LOP3.LUT P1, RZ, R49, 0x4000000, RZ, 0xc0, !PT ;  /* 0x0400000031ff7812 */ /* 0x000fc4000782c0ff */
[----:B------:R-:W-:Y:S01]  /*90600*/  PRMT R44, R44, 0x7773, RZ ;  /* 0x000077732c2c7816 */ /* 0x000fe200000000ff */
[----:B0-----:R-:W4:Y:S10]  /*90610*/  LDL.LU.64 R56, [R1+0x1f68] ;  /* 0x001f680001387983 */ /* 0x001f340000300a00 */
[----:B------:R0:W-:Y:S01]  /*90620*/  @P1 STG.E.U8 desc[UR32][R54.64], R44 ;  /* 0x0000002c36001986 */ /* 0x0001e2000c101120 */
[----:B------:R-:W-:-:S02]  /*90630*/  LOP3.LUT P1, RZ, R49, 0x2000000, RZ, 0xc0, !PT ;  /* 0x0200000031ff7812 */ /* 0x000fc4000782c0ff */
[----:B------:R-:W-:Y:S01]  /*90640*/  PRMT R0, R17, 0x7770, RZ ;  /* 0x0000777011007816 */ /* 0x000fe200000000ff */
[----:B0-----:R-:W4:Y:S10]  /*90650*/  LDL.LU.64 R54, [R1+0x1f70] ;  /* 0x001f700001367983 */ /* 0x001f340000300a00 */
[----:B------:R0:W-:Y:S04]  /*90660*/  @P1 STG.E.U8 desc[UR32][R58.64], R0 ;  /* 0x000000003a001986 */ /* 0x0001e8000c101120 */
[----:B0-----:R-:W4:Y:S01]  /*90670*/  LDL.LU.64 R58, [R1+0x1f78] ;  /* 0x001f7800013a7983 */ /* 0x001f220000300a00 */
[----:B------:R-:W-:-:S02]  /*90680*/  LOP3.LUT P1, RZ, R49, 0x1000000, RZ, 0xc0, !PT ;  /* 0x0100000031ff7812 */ /* 0x000fc4000782c0ff */
[----:B------:R-:W-:-:S11]  /*90690*/  PRMT R0, R17, 0x7771, RZ ;  /* 0x0000777111007816 */ /* 0x000fd600000000ff */
[----:B------:R0:W-:Y:S01]  /*906a0*/  @P1 STG.E.U8 desc[UR32][R22.64], R0 ;  /* 0x0000000016001986 */ /* 0x0001e2000c101120 */
[----:B------:R-:W-:Y:S02]  /*906b0*/  LOP3.LUT P1, RZ, R49, 0x800000, RZ, 0xc0, !PT ;  /* 0x0080000031ff7812 */ /* 0x000fe4000782c0ff */
[C---:B0-----:R-:W-:Y:S01]  /*906c0*/  PRMT R0, R17.reuse, 0x7772, RZ ;  /* 0x0000777211007816 */ /* 0x041fe200000000ff */
[----:B------:R-:W4:Y:S01]  /*906d0*/  LDL.LU.64 R22, [R1+0x2b20] ;  /* 0x002b200001167983 */ /* 0x000f220000300a00 */
[----:B------:R-:W-:Y:S02]  /*906e0*/  PRMT R17, R17, 0x7773, RZ ;  /* 0x0000777311117816 */ /* 0x000fe400000000ff */
[C---:B------:R-:W-:Y:S02]  /*906f0*/  LOP3.LUT P2, RZ, R7.reuse, 0x100000, RZ, 0xc0, !PT ;  /* 0x0010000007ff7812 */ /* 0x040fe4000784c0ff */
[C---:B------:R-:W-:Y:S02]  /*90700*/  LOP3.LUT P3, RZ, R7.reuse, 0x200000, RZ, 0xc0, !PT ;  /* 0x0020000007ff7812 */ /* 0x040fe4000786c0ff */
[----:B------:R-:W-:-:S02]  /*90710*/  LOP3.LUT P4, RZ, R7, 0x400000, RZ, 0xc0, !PT ;  /* 0x0040000007ff7812 */ /* 0x000fc4000788c0ff */
[C---:B------:R-:W-:Y:S02]  /*90720*/  LOP3.LUT P5, RZ, R7.reuse, 0x800000, RZ, 0xc0, !PT ;  /* 0x0080000007ff7812 */ /* 0x040fe400078ac0ff */
[C---:B------:R-:W-:Y:S02]  /*90730*/  LOP3.LUT P6, RZ, R7.reuse, 0x1000000, RZ, 0xc0, !PT ;  /* 0x0100000007ff7812 */ /* 0x040fe400078cc0ff */
[----:B------:R-:W-:Y:S01]  /*90740*/  LOP3.LUT P0, RZ, R7, 0x2000000, RZ, 0xc0, !PT ;  /* 0x0200000007ff7812 */ /* 0x000fe2000780c0ff */
[----:B--2---:R0:W-:Y:S01]  /*90750*/  @P1 STG.E.U8 desc[UR32][R18.64], R0 ;  /* 0x0000000012001986 */ /* 0x0041e2000c101120 */
[----:B------:R-:W-:Y:S02]  /*90760*/  LOP3.LUT P1, RZ, R49, 0x400000, RZ, 0xc0, !PT ;  /* 0x0040000031ff7812 */ /* 0x000fe4000782c0ff */
[----:B0-----:R-:W-:Y:S01]  /*90770*/  PRMT R0, R21, 0x7770, RZ ;  /* 0x0000777015007816 */ /* 0x001fe200000000ff */
[----:B------:R-:W2:Y:S10]  /*90780*/  LDL.LU.64 R18, [R1+0x2b18] ;  /* 0x002b180001127983 */ /* 0x000eb40000300a00 */
[----:B---3--:R0:W-:Y:S01]  /*90790*/  @P1 STG.E.U8 desc[UR32][R4.64], R17 ;  /* 0x0000001104001986 */ /* 0x0081e2000c101120 */
[----:B------:R-:W-:-:S03]  /*907a0*/  LOP3.LUT P1, RZ, R49, 0x200000, RZ, 0xc0, !PT ;  /* 0x0020000031ff7812 */ /* 0x000fc6000782c0ff */
[----:B0-----:R-:W3:Y:S10]  /*907b0*/  LDL.LU.64 R4, [R1+0x2b10] ;  /* 0x002b100001047983 */ /* 0x001ef40000300a00 */
[----:B------:R0:W-:Y:S01]  /*907c0*/  @P1 STG.E.U8 desc[UR32][R50.64], R0 ;  /* 0x0000000032001986 */ /* 0x0001e2000c101120 */
[----:B------:R-:W-:-:S02]  /*907d0*/  LOP3.LUT P1, RZ, R49, 0x100000, RZ, 0xc0, !PT ;  /* 0x0010000031ff7812 */ /* 0x000fc4000782c0ff */
[----:B0-----:R-:W-:-:S11]  /*907e0*/  PRMT R0, R21, 0x7771, RZ ;  /* 0x0000777115007816 */ /* 0x001fd600000000ff */
[----:B------:R0:W-:Y:S01]  /*907f0*/  @P1 STG.E.U8 desc[UR32][R14.64], R0 ;  /* 0x000000000e001986 */ /* 0x0001e2000c101120 */
[----:B------:R-:W-:Y:S02]  /*90800*/  LOP3.LUT P1, RZ, R49, 0x80000, RZ, 0xc0, !PT ;  /* 0x0008000031ff7812 */ /* 0x000fe4000782c0ff */
[C---:B0-----:R-:W-:Y:S02]  /*90810*/  PRMT R0, R21.reuse, 0x7772, RZ ;  /* 0x0000777215007816 */ /* 0x041fe400000000ff */
[----:B------:R-:W-:-:S09]  /*90820*/  PRMT R21, R21, 0x7773, RZ ;  /* 0x0000777315157816 */ /* 0x000fd200000000ff */
[----:B----4-:R0:W-:Y:S04]  /*90830*/  @P1 STG.E.U8 desc[UR32][R10.64], R0 ;  /* 0x000000000a001986 */ /* 0x0101e8000c101120 */
[----:B------:R-:W-:Y:S01]  /*90840*/  @P2 STG.E.U8 desc[UR32][R52.64], R21 ;  /* 0x0000001534002986 */ /* 0x000fe2000c101120 */
[----:B0-----:R-:W-:-:S05]  /*90850*/  PRMT R0, R25, 0x7770, RZ ;  /* 0x0000777019007816 */ /* 0x001fca00000000ff */
        /* <DEDUP_REMOVED lines=9> */
[----:B0-----:R-:W4:Y:S04]  /*908f0*/  LDL.LU.64 R58, [R1+0x1f80] ;  /* 0x001f8000013a7983 */ /* 0x001f280000300a00 */
[----:B------:R-:W2:Y:S04]  /*90900*/  LDL.LU.64 R52, [R1+0x1f90] ;  /* 0x001f900001347983 */ /* 0x000ea80000300a00 */
[----:B------:R-:W3:Y:S04]  /*90910*/  LDL.LU.64 R12, [R1+0x1f88] ;  /* 0x001f8800010c7983 */ /* 0x000ee80000300a00 */
[----:B------:R-:W3:Y:S04]  /*90920*/  LDL.LU.64 R8, [R1+0x1f98] ;  /* 0x001f980001087983 */ /* 0x000ee80000300a00 */
[----:B------:R-:W3:Y:S01]  /*90930*/  LDL.LU.64 R56, [R1+0x1fa8] ;  /* 0x001fa80001387983 */ /* 0x000ee20000300a00 */
[----:B------:R-:W-:-:S03]  /*90940*/  LOP3.LUT P4, RZ, R7, 0x4000000, RZ, 0xc0, !PT ;  /* 0x0400000007ff7812 */ /* 0x000fc6000788c0ff */
[----:B------:R-:W3:Y:S01]  /*90950*/  LDL.LU.64 R54, [R1+0x1fa0] ;  /* 0x001fa00001367983 */ /* 0x000ee20000300a00 */
        /* <DEDUP_REMOVED lines=15> */
[----:B----4-:R0:W-:Y:S04]  /*90a50*/  @P4 STG.E.U8 desc[UR32][R58.64], R0 ;  /* 0x000000003a004986 */ /* 0x0101e8000c101120 */
[----:B0-----:R-:W4:Y:S04]  /*90a60*/  LDL.LU.64 R58, [R1+0x1fb0] ;  /* 0x001fb000013a7983 */ /* 0x001f280000300a00 */
[----:B------:R-:W4:Y:S02]  /*90a70*/  LDL.LU.64 R24, [R1+0x1fb8] ;  /* 0x001fb80001187983 */ /* 0x000f240000300a00 */
[----:B------:R-:W-:-:S02]  /*90a80*/  @P1 LOP3.LUT R49, R49, 0x8000, RZ, 0xfc, !PT ;  /* 0x0000800031311812 */ /* 0x000fc400078efcff */
[----:B------:R-:W-:Y:S01]  /*90a90*/  LOP3.LUT P1, RZ, R6, 0x2, RZ, 0xc0, !PT ;  /* 0x0000000206ff7812 */ /* 0x000fe2000782c0ff */
[----:B------:R-:W4:Y:S01]  /*90aa0*/  LDL.LU.64 R20, [R1+0x1fc0] ;  /* 0x001fc00001147983 */ /* 0x000f220000300a00 */
[----:B------:R-:W-:-:S03]  /*90ab0*/  LOP3.LUT R49, R49, 0xfffeffff, RZ, 0xc0, !PT ;  /* 0xfffeffff31317812 */ /* 0x000fc600078ec0ff */
[----:B------:R-:W4:Y:S01]  /*90ac0*/  LDL.LU.64 R16, [R1+0x1fc8] ;  /* 0x001fc80001107983 */ /* 0x000f220000300a00 */
[----:B------:R-:W-:-:S03]  /*90ad0*/  LOP3.LUT P5, RZ, R7, 0x8000000, RZ, 0xc0, !PT ;  /* 0x0800000007ff7812 */ /* 0x000fc600078ac0ff */
[----:B------:R-:W4:Y:S04]  /*90ae0*/  LDL.LU.64 R50, [R1+0x1fd0] ;  /* 0x001fd00001327983 */ /* 0x000f280000300a00 */
[----:B------:R-:W-:Y:S01]  /*90af0*/  @P1 LOP3.LUT R49, R49, 0x10000, RZ, 0xfc, !PT ;  /* 0x0001000031311812 */ /* 0x000fe200078efcff */
[----:B------:R-:W4:Y:S01]  /*90b00*/  LDL.LU.64 R14, [R1+0x1fd8] ;  /* 0x001fd800010e7983 */ /* 0x000f220000300a00 */
[----:B------:R-:W-:Y:S02]  /*90b10*/  LOP3.LUT P1, RZ, R6, 0x1, RZ, 0xc0, !PT ;  /* 0x0000000106ff7812 */ /* 0x000fe4000782c0ff */
[----:B------:R-:W-:Y:S01]  /*90b20*/  LOP3.LUT R49, R49, 0xfffdffff, RZ, 0xc0, !PT ;  /* 0xfffdffff31317812 */ /* 0x000fe200078ec0ff */
[----:B------:R-:W4:Y:S01]  /*90b30*/  LDL.LU.64 R10, [R1+0x1fe0] ;  /* 0x001fe000010a7983 */ /* 0x000f220000300a00 */
[----:B------:R-:W-:-:S09]  /*90b40*/  LOP3.LUT P6, RZ, R7, 0x10000000, RZ, 0xc0, !PT ;  /* 0x1000000007ff7812 */ /* 0x000fd200078cc0ff */
[----:B------:R-:W-:Y:S02]  /*90b50*/  @P1 LOP3.LUT R49, R49, 0x20000, RZ, 0xfc, !PT ;  /* 0x0002000031311812 */ /* 0x000fe400078efcff */
[C---:B------:R-:W-:Y:S02]  /*90b60*/  LOP3.LUT P1, RZ, R7.reuse, 0x80000000, RZ, 0xc0, !PT ;  /* 0x8000000007ff7812 */ /* 0x040fe4000782c0ff */
[----:B------:R-:W-:Y:S02]  /*90b70*/  LOP3.LUT P0, RZ, R7, 0x20000000, RZ, 0xc0, !PT ;  /* 0x2000000007ff7812 */ /* 0x000fe4000780c0ff */
[----:B------:R-:W-:Y:S02]  /*90b80*/  LOP3.LUT R49, R49, 0xfffbffff, RZ, 0xc0, !PT ;  /* 0xfffbffff31317812 */ /* 0x000fe400078ec0ff */
[C---:B------:R-:W-:Y:S02]  /*90b90*/  PRMT R0, R29.reuse, 0x7772, RZ ;  /* 0x000077721d007816 */ /* 0x040fe400000000ff */
[----:B------:R-:W-:-:S03]  /*90ba0*/  PRMT R29, R29, 0x7773, RZ ;  /* 0x000077731d1d7816 */ /* 0x000fc600000000ff */
[----:B--2---:R0:W-:Y:S02]  /*90bb0*/  @P5 STG.E.U8 desc[UR32][R52.64], R0 ;  /* 0x0000000034005986 */ /* 0x0041e4000c101120 */
[----:B------:R-:W-:Y:S02]  /*90bc0*/  @P1 LOP3.LUT R49, R49, 0x40000, RZ, 0xfc, !PT ;  /* 0x0004000031311812 */ /* 0x000fe400078efcff */
[----:B------:R-:W-:Y:S01]  /*90bd0*/  LOP3.LUT P1, RZ, R7, 0x40000000, RZ, 0xc0, !PT ;  /* 0x4000000007ff7812 */ /* 0x000fe2000782c0ff */
[----:B---3--:R1:W-:Y:S01]  /*90be0*/  @P6 STG.E.U8 desc[UR32][R12.64], R29 ;  /* 0x0000001d0c006986 */ /* 0x0083e2000c101120 */
[----:B0-----:R-:W-:-:S03]  /*90bf0*/  PRMT R0, R33, 0x7770, RZ ;  /* 0x0000777021007816 */ /* 0x001fc600000000ff */
[----:B------:R-:W2:Y:S04]  /*90c00*/  LDL.LU.64 R52, [R1+0x1fe8] ;  /* 0x001fe80001347983 */ /* 0x000ea80000300a00 */
[----:B------:R0:W-:Y:S04]  /*90c10*/  @P0 STG.E.U8 desc[UR32][R8.64], R0 ;  /* 0x0000000008000986 */ /* 0x0001e8000c101120 */
[----:B-1----:R-:W3:Y:S01]  /*90c20*/  LDL.LU.64 R12, [R1+0x1ff0] ;  /* 0x001ff000010c7983 */ /* 0x002ee20000300a00 */
        /* <DEDUP_REMOVED lines=8> */
[----:B------:R-:W-:Y:S01]  /*90cb0*/  PRMT R33, R33, 0x7773, RZ ;  /* 0x0000777321217816 */ /* 0x000fe200000000ff */
[----:B0-----:R-:W3:Y:S10]  /*90cc0*/  LDL.LU.64 R54, [R1+0x2010] ;  /* 0x0020100001367983 */ /* 0x001ef40000300a00 */
[----:B----4-:R0:W-:Y:S04]  /*90cd0*/  @P1 STG.E.U8 desc[UR32][R58.64], R33 ;  /* 0x000000213a001986 */ /* 0x0101e8000c101120 */
[----:B0-----:R-:W4:Y:S01]  /*90ce0*/  LDL.LU.64 R58, [R1+0x2008] ;  /* 0x00200800013a7983 */ /* 0x001f220000300a00 */
        /* <DEDUP_REMOVED lines=17> */
[C---:B------:R-:W-:Y:S02]  /*90e00*/  LOP3.LUT P3, RZ, R6.reuse, 0x100, RZ, 0xc0, !PT ;  /* 0x0000010006ff7812 */ /* 0x040fe4000786c0ff */
[----:B------:R-:W-:Y:S02]  /*90e10*/  LOP3.LUT P4, RZ, R6, 0x200, RZ, 0xc0, !PT ;  /* 0x0000020006ff7812 */ /* 0x000fe4000788c0ff */
[----:B0-----:R-:W-:-:S07]  /*90e20*/  PRMT R0, R41, 0x7771, RZ ;  /* 0x0000777129007816 */ /* 0x001fce00000000ff */
[----:B------:R0:W-:Y:S01]  /*90e30*/  @P1 STG.E.U8 desc[UR32][R10.64], R0 ;  /* 0x000000000a001986 */ /* 0x0001e2000c101120 */
[----:B------:R-:W-:Y:S02]  /*90e40*/  LOP3.LUT P5, RZ, R6, 0x400, RZ, 0xc0, !PT ;  /* 0x0000040006ff7812 */ /* 0x000fe400078ac0ff */
[C---:B0-----:R-:W-:Y:S02]  /*90e50*/  PRMT R0, R41.reuse, 0x7772, RZ ;  /* 0x0000777229007816 */ /* 0x041fe400000000ff */
[----:B------:R-:W-:-:S03]  /*90e60*/  PRMT R41, R41, 0x7773, RZ ;  /* 0x0000777329297816 */ /* 0x000fc600000000ff */
[----:B--2---:R0:W-:Y:S01]  /*90e70*/  @P2 STG.E.U8 desc[UR32][R52.64], R0 ;  /* 0x0000000034002986 */ /* 0x0041e2000c101120 */
[C---:B------:R-:W-:Y:S02]  /*90e80*/  LOP3.LUT P6, RZ, R6.reuse, 0x800, RZ, 0xc0, !PT ;  /* 0x0000080006ff7812 */ /* 0x040fe400078cc0ff */
[----:B------:R-:W-:Y:S01]  /*90e90*/  LOP3.LUT P0, RZ, R6, 0x1000, RZ, 0xc0, !PT ;  /* 0x0000100006ff7812 */ /* 0x000fe2000780c0ff */
[----:B---3--:R-:W-:Y:S01]  /*90ea0*/  @P3 STG.E.U8 desc[UR32][R12.64], R41 ;  /* 0x000000290c003986 */ /* 0x008fe2000c101120 */
[----:B0-----:R-:W-:-:S05]  /*90eb0*/  PRMT R0, R45, 0x7770, RZ ;  /* 0x000077702d007816 */ /* 0x001fca00000000ff */
[----:B------:R0:W-:Y:S02]  /*90ec0*/  @P4 STG.E.U8 desc[UR32][R8.64], R0 ;  /* 0x0000000008004986 */ /* 0x0001e4000c101120 */
[----:B0-----:R-:W-:-:S05]  /*90ed0*/  PRMT R0, R45, 0x7771, RZ ;  /* 0x000077712d007816 */ /* 0x001fca00000000ff */
[----:B------:R0:W-:Y:S02]  /*90ee0*/  @P5 STG.E.U8 desc[UR32][R56.64], R0 ;  /* 0x0000000038005986 */ /* 0x0001e4000c101120 */
[C---:B0-----:R-:W-:Y:S02]  /*90ef0*/  PRMT R0, R45.reuse, 0x7772, RZ ;  /* 0x000077722d007816 */ /* 0x041fe400000000ff */
[----:B------:R-:W-:-:S03]  /*90f00*/  PRMT R45, R45, 0x7773, RZ ;  /* 0x000077732d2d7816 */ /* 0x000fc600000000ff */
[----:B------:R-:W-:Y:S04]  /*90f10*/  @P6 STG.E.U8 desc[UR32][R54.64], R0 ;  /* 0x0000000036006986 */ /* 0x000fe8000c101120 */
[----:B----4-:R0:W-:Y:S04]  /*90f20*/  @P0 STG.E.U8 desc[UR32][R58.64], R45 ;  /* 0x0000002d3a000986 */ /* 0x0101e8000c101120 */
        /* <DEDUP_REMOVED lines=22> */
[----:B--2---:R0:W-:Y:S04]  /*91090*/  @P4 STG.E.U8 desc[UR32][R58.64], R0 ;  /* 0x000000003a004986 */ /* 0x0041e8000c101120 */
[----:B0-----:R-:W2:Y:S04]  /*910a0*/  LDL.LU.64 R58, [R1+0x2048] ;  /* 0x00204800013a7983 */ /* 0x001ea80000300a00 */
[----:B------:R-:W2:Y:S02]  /*910b0*/  LDL.LU.64 R24, [R1+0x2050] ;  /* 0x0020500001187983 */ /* 0x000ea40000300a00 */
[----:B------:R-:W-:-:S02]  /*910c0*/  @P1 LOP3.LUT R49, R49, 0x80, RZ, 0xfc, !PT ;  /* 0x0000008031311812 */ /* 0x000fc400078efcff */
[----:B------:R-:W2:Y:S01]  /*910d0*/  LDL.LU.64 R20, [R1+0x2058] ;  /* 0x0020580001147983 */ /* 0x000ea20000300a00 */
[C---:B------:R-:W-:Y:S02]  /*910e0*/  LOP3.LUT P1, RZ, R6.reuse, 0x100000, RZ, 0xc0, !PT ;  /* 0x0010000006ff7812 */ /* 0x040fe4000782c0ff */
[----:B------:R-:W-:Y:S01]  /*910f0*/  LOP3.LUT R49, R49, 0xfffffeff, RZ, 0xc0, !PT ;  /* 0xfffffeff31317812 */ /* 0x000fe200078ec0ff */
[----:B------:R-:W2:Y:S04]  /*91100*/  LDL.LU.64 R16, [R1+0x2060] ;  /* 0x0020600001107983 */ /* 0x000ea80000300a00 */
[----:B------:R-:W2:Y:S01]  /*91110*/  LDL.LU.64 R50, [R1+0x2068] ;  /* 0x0020680001327983 */ /* 0x000ea20000300a00 */
[C---:B------:R-:W-:Y:S02]  /*91120*/  LOP3.LUT P5, RZ, R6.reuse, 0x4000, RZ, 0xc0, !PT ;  /* 0x0000400006ff7812 */ /* 0x040fe400078ac0ff */
[----:B------:R-:W-:Y:S01]  /*91130*/  LOP3.LUT P6, RZ, R6, 0x8000, RZ, 0xc0, !PT ;  /* 0x0000800006ff7812 */ /* 0x000fe200078cc0ff */
[----:B------:R-:W2:Y:S02]  /*91140*/  LDL.LU.64 R14, [R1+0x2070] ;  /* 0x00207000010e7983 */ /* 0x000ea40000300a00 */
[----:B------:R-:W-:-:S02]  /*91150*/  @P1 LOP3.LUT R49, R49, 0x100, RZ, 0xfc, !PT ;  /* 0x0000010031311812 */ /* 0x000fc400078efcff */
[----:B------:R-:W-:Y:S01]  /*91160*/  LOP3.LUT P1, RZ, R6, 0x80000, RZ, 0xc0, !PT ;  /* 0x0008000006ff7812 */ /* 0x000fe2000782c0ff */
[----:B------:R-:W2:Y:S01]  /*91170*/  LDL.LU.64 R10, [R1+0x2078] ;  /* 0x00207800010a7983 */ /* 0x000ea20000300a00 */
[----:B------:R-:W-:-:S11]  /*91180*/  LOP3.LUT R49, R49, 0xfffffdff, RZ, 0xc0, !PT ;  /* 0xfffffdff31317812 */ /* 0x000fd600078ec0ff */
[----:B------:R-:W-:Y:S02]  /*91190*/  @P1 LOP3.LUT R49, R49, 0x200, RZ, 0xfc, !PT ;  /* 0x0000020031311812 */ /* 0x000fe400078efcff */
[----:B------:R-:W-:Y:S02]  /*911a0*/  LOP3.LUT P1, RZ, R6, 0x40000, RZ, 0xc0, !PT ;  /* 0x0004000006ff7812 */ /* 0x000fe4000782c0ff */
[----:B------:R-:W-:Y:S02]  /*911b0*/  LOP3.LUT R49, R49, 0xfffffbff, RZ, 0xc0, !PT ;  /* 0xfffffbff31317812 */ /* 0x000fe400078ec0ff */
[----:B------:R-:W-:Y:S02]  /*911c0*/  PRMT R0, R18, 0x7771, RZ ;  /* 0x0000777112007816 */ /* 0x000fe400000000ff */
[----:B------:R-:W-:-:S03]  /*911d0*/  LOP3.LUT P0, RZ, R6, 0x10000, RZ, 0xc0, !PT ;  /* 0x0001000006ff7812 */ /* 0x000fc6000780c0ff */
[----:B---3--:R0:W-:Y:S04]  /*911e0*/  @P5 STG.E.U8 desc[UR32][R52.64], R0 ;  /* 0x0000000034005986 */ /* 0x0081e8000c101120 */
[----:B------:R-:W-:Y:S02]  /*911f0*/  @P1 LOP3.LUT R49, R49, 0x400, RZ, 0xfc, !PT ;  /* 0x0000040031311812 */ /* 0x000fe400078efcff */
[----:B------:R-:W-:Y:S02]  /*91200*/  LOP3.LUT P1, RZ, R6, 0x20000, RZ, 0xc0, !PT ;  /* 0x0002000006ff7812 */ /* 0x000fe4000782c0ff */
[C---:B0-----:R-:W-:Y:S01]  /*91210*/  PRMT R0, R18.reuse, 0x7772, RZ ;  /* 0x0000777212007816 */ /* 0x041fe200000000ff */
[----:B------:R-:W3:Y:S01]  /*91220*/  LDL.LU.64 R52, [R1+0x2080] ;  /* 0x0020800001347983 */ /* 0x000ee20000300a00 */
[----:B------:R-:W-:-:S03]  /*91230*/  PRMT R18, R18, 0x7773, RZ ;  /* 0x0000777312127816 */ /* 0x000fc600000000ff */
[----:B----4-:R0:W-:Y:S04]  /*91240*/  @P6 STG.E.U8 desc[UR32][R12.64], R0 ;  /* 0x000000000c006986 */ /* 0x0101e8000c101120 */
[----:B------:R1:W-:Y:S01]  /*91250*/  @P0 STG.E.U8 desc[UR32][R8.64], R18 ;  /* 0x0000001208000986 */ /* 0x0003e2000c101120 */
[----:B0-----:R-:W-:-:S03]  /*91260*/  PRMT R0, R22, 0x7770, RZ ;  /* 0x0000777016007816 */ /* 0x001fc600000000ff */
[----:B------:R-:W4:Y:S04]  /*91270*/  LDL.LU.64 R12, [R1+0x2098] ;  /* 0x00209800010c7983 */ /* 0x000f280000300a00 */
[----:B------:R0:W-:Y:S01]  /*91280*/  @P1 STG.E.U8 desc[UR32][R56.64], R0 ;  /* 0x0000000038001986 */ /* 0x0001e2000c101120 */
[----:B------:R-:W-:-:S03]  /*91290*/  LOP3.LUT P1, RZ, R49, 0x400, RZ, 0xc0, !PT ;  /* 0x0000040031ff7812 */ /* 0x000fc6000782c0ff */
[----:B-1----:R-:W4:Y:S01]  /*912a0*/  LDL.LU.64 R8, [R1+0x2090] ;  /* 0x0020900001087983 */ /* 0x002f220000300a00 */
        /* <DEDUP_REMOVED lines=9> */
[----:B------:R-:W-:Y:S02]  /*91340*/  PRMT R22, R22, 0x7773, RZ ;  /* 0x0000777316167816 */ /* 0x000fe400000000ff */
[----:B------:R-:W-:-:S09]  /*91350*/  PRMT R0, R26, 0x7770, RZ ;  /* 0x000077701a007816 */ /* 0x000fd200000000ff */
[----:B------:R-:W-:Y:S01]  /*91360*/  @P1 STG.E.U8 desc[UR32][R24.64], R22 ;  /* 0x0000001618001986 */ /* 0x000fe2000c101120 */
[----:B------:R-:W-:-:S13]  /*91370*/  LOP3.LUT P1, RZ, R49, 0x80, RZ, 0xc0, !PT ;  /* 0x0000008031ff7812 */ /* 0x000fda000782c0ff */
        /* <DEDUP_REMOVED lines=9> */
[----:B------:R-:W-:-:S09]  /*91410*/  LOP3.LUT P2, RZ, R6, 0x4000000, RZ, 0xc0, !PT ;  /* 0x0400000006ff7812 */ /* 0x000fd2000784c0ff */
[----:B------:R-:W-:Y:S01]  /*91420*/  @P1 STG.E.U8 desc[UR32][R14.64], R26 ;  /* 0x0000001a0e001986 */ /* 0x000fe2000c101120 */
[----:B------:R-:W-:Y:S02]  /*91430*/  LOP3.LUT P1, RZ, R49, 0x8, RZ, 0xc0, !PT ;  /* 0x0000000831ff7812 */ /* 0x000fe4000782c0ff */
[----:B0-----:R-:W-:Y:S02]  /*91440*/  PRMT R0, R30, 0x7770, RZ ;  /* 0x000077701e007816 */ /* 0x001fe400000000ff */
[C---:B------:R-:W-:Y:S02]  /*91450*/  LOP3.LUT P3, RZ, R6.reuse, 0x8000000, RZ, 0xc0, !PT ;  /* 0x0800000006ff7812 */ /* 0x040fe4000786c0ff */
[C---:B------:R-:W-:Y:S02]  /*91460*/  LOP3.LUT P4, RZ, R6.reuse, 0x10000000, RZ, 0xc0, !PT ;  /* 0x1000000006ff7812 */ /* 0x040fe4000788c0ff */
[----:B------:R-:W-:-:S05]  /*91470*/  LOP3.LUT P5, RZ, R6, 0x20000000, RZ, 0xc0, !PT ;  /* 0x2000000006ff7812 */ /* 0x000fca00078ac0ff */
[----:B------:R0:W-:Y:S01]  /*91480*/  @P1 STG.E.U8 desc[UR32][R10.64], R0 ;  /* 0x000000000a001986 */ /* 0x0001e2000c101120 */
[----:B------:R-:W-:Y:S02]  /*91490*/  LOP3.LUT P6, RZ, R6, 0x40000000, RZ, 0xc0, !PT ;  /* 0x4000000006ff7812 */ /* 0x000fe400078cc0ff */
[----:B0-----:R-:W-:-:S05]  /*914a0*/  PRMT R0, R30, 0x7771, RZ ;  /* 0x000077711e007816 */ /* 0x001fca00000000ff */
[----:B---3--:R0:W-:Y:S01]  /*914b0*/  @P2 STG.E.U8 desc[UR32][R52.64], R0 ;  /* 0x0000000034002986 */ /* 0x0081e2000c101120 */
[----:B------:R-:W-:Y:S02]  /*914c0*/  LOP3.LUT P0, RZ, R6, 0x80000000, RZ, 0xc0, !PT ;  /* 0x8000000006ff7812 */ /* 0x000fe4000780c0ff */
[C---:B0-----:R-:W-:Y:S02]  /*914d0*/  PRMT R0, R30.reuse, 0x7772, RZ ;  /* 0x000077721e007816 */ /* 0x041fe400000000ff */
[----:B------:R-:W-:-:S03]  /*914e0*/  PRMT R30, R30, 0x7773, RZ ;  /* 0x000077731e1e7816 */ /* 0x000fc600000000ff */
[----:B----4-:R0:W-:Y:S04]  /*914f0*/  @P3 STG.E.U8 desc[UR32][R12.64], R0 ;  /* 0x000000000c003986 */ /* 0x0101e8000c101120 */
[----:B------:R-:W-:Y:S01]  /*91500*/  @P4 STG.E.U8 desc[UR32][R8.64], R30 ;  /* 0x0000001e08004986 */ /* 0x000fe2000c101120 */
        /* <DEDUP_REMOVED lines=32> */
[----:B------:R-:W-:Y:S01]  /*91710*/  LOP3.LUT P1, RZ, R5, 0x80, RZ, 0xc0, !PT ;  /* 0x0000008005ff7812 */ /* 0x000fe2000782c0ff */
[----:B------:R-:W2:Y:S01]  /*91720*/  LDL.LU.64 R20, [R1+0x20f0] ;  /* 0x0020f00001147983 */ /* 0x000ea20000300a00 */
[----:B------:R-:W-:-:S03]  /*91730*/  LOP3.LUT R49, R49, 0xfffffffe, RZ, 0xc0, !PT ;  /* 0xfffffffe31317812 */ /* 0x000fc600078ec0ff */
[----:B------:R-:W2:Y:S01]  /*91740*/  LDL.LU.64 R16, [R1+0x20f8] ;  /* 0x0020f80001107983 */ /* 0x000ea20000300a00 */
[----:B------:R-:W-:-:S03]  /*91750*/  LOP3.LUT P5, RZ, R5, 0x2, RZ, 0xc0, !PT ;  /* 0x0000000205ff7812 */ /* 0x000fc600078ac0ff */
[----:B------:R-:W2:Y:S04]  /*91760*/  LDL.LU.64 R50, [R1+0x2100] ;  /* 0x0021000001327983 */ /* 0x000ea80000300a00 */
[----:B------:R-:W-:Y:S01]  /*91770*/  @P1 LOP3.LUT R49, R49, 0x1, RZ, 0xfc, !PT ;  /* 0x0000000131311812 */ /* 0x000fe200078efcff */
[----:B------:R-:W2:Y:S01]  /*91780*/  LDL.LU.64 R14, [R1+0x2118] ;  /* 0x00211800010e7983 */ /* 0x000ea20000300a00 */
[----:B------:R-:W-:Y:S02]  /*91790*/  LOP3.LUT P1, RZ, R5, 0x40, RZ, 0xc0, !PT ;  /* 0x0000004005ff7812 */ /* 0x000fe4000782c0ff */
[----:B------:R-:W-:Y:S01]  /*917a0*/  LOP3.LUT R49, R49, 0xfffffffd, RZ, 0xc0, !PT ;  /* 0xfffffffd31317812 */ /* 0x000fe200078ec0ff */
[----:B------:R-:W2:Y:S01]  /*917b0*/  LDL.LU.64 R10, [R1+0x2110] ;  /* 0x00211000010a7983 */ /* 0x000ea20000300a00 */
[----:B------:R-:W-:-:S09]  /*917c0*/  LOP3.LUT P6, RZ, R5, 0x4, RZ, 0xc0, !PT ;  /* 0x0000000405ff7812 */ /* 0x000fd200078cc0ff */
        /* <DEDUP_REMOVED lines=9> */
[----:B------:R-:W3:Y:S04]  /*91860*/  LDL.LU.64 R52, [R1+0x2108] ;  /* 0x0021080001347983 */ /* 0x000ee80000300a00 */
[----:B----4-:R0:W-:Y:S02]  /*91870*/  @P6 STG.E.U8 desc[UR32][R12.64], R0 ;  /* 0x000000000c006986 */ /* 0x0101e4000c101120 */
[----:B0-----:R-:W-:-:S02]  /*91880*/  PRMT R0, R38, 0x7772, RZ ;  /* 0x0000777226007816 */ /* 0x001fc400000000ff */
        /* <DEDUP_REMOVED lines=9> */
[----:B------:R-:W-:-:S03]  /*91920*/  LOP3.LUT P1, RZ, R49, 0x2, RZ, 0xc0, !PT ;  /* 0x0000000231ff7812 */ /* 0x000fc6000782c0ff */
[----:B0-----:R-:W4:Y:S01]  /*91930*/  LDL.LU.64 R54, [R1+0x2138] ;  /* 0x0021380001367983 */ /* 0x001f220000300a00 */
[----:B------:R-:W-:-:S09]  /*91940*/  PRMT R0, R42, 0x7771, RZ ;  /* 0x000077712a007816 */ /* 0x000fd200000000ff */
[----:B--2---:R0:W-:Y:S04]  /*91950*/  @P1 STG.E.U8 desc[UR32][R58.64], R0 ;  /* 0x000000003a001986 */ /* 0x0041e8000c101120 */
[----:B0-----:R-:W2:Y:S01]  /*91960*/  LDL.LU.64 R58, [R1+0x2140] ;  /* 0x00214000013a7983 */ /* 0x001ea20000300a00 */
[----:B------:R-:W-:Y:S02]  /*91970*/  LOP3.LUT P1, RZ, R49, 0x1, RZ, 0xc0, !PT ;  /* 0x0000000131ff7812 */ /* 0x000fe4000782c0ff */
[C---:B------:R-:W-:Y:S02]  /*91980*/  PRMT R0, R42.reuse, 0x7772, RZ ;  /* 0x000077722a007816 */ /* 0x040fe400000000ff */
[----:B------:R-:W-:-:S09]  /*91990*/  PRMT R42, R42, 0x7773, RZ ;  /* 0x000077732a2a7816 */ /* 0x000fd200000000ff */
[----:B------:R0:W-:Y:S01]  /*919a0*/  @P1 STG.E.U8 desc[UR32][R24.64], R0 ;  /* 0x0000000018001986 */ /* 0x0001e2000c101120 */
        /* <DEDUP_REMOVED lines=9> */
[----:B------:R-:W-:Y:S02]  /*91a40*/  LOP3.LUT P2, RZ, R5, 0x2000, RZ, 0xc0, !PT ;  /* 0x0000200005ff7812 */ /* 0x000fe4000784c0ff */
[----:B0-----:R-:W-:-:S09]  /*91a50*/  PRMT R0, R46, 0x7772, RZ ;  /* 0x000077722e007816 */ /* 0x001fd200000000ff */
[----:B------:R0:W-:Y:S01]  /*91a60*/  @P1 STG.E.U8 desc[UR32][R14.64], R0 ;  /* 0x000000000e001986 */ /* 0x0001e2000c101120 */
[----:B------:R-:W-:Y:S02]  /*91a70*/  LOP3.LUT P1, RZ, R6, 0x8000000, RZ, 0xc0, !PT ;  /* 0x0800000006ff7812 */ /* 0x000fe4000782c0ff */
[C---:B------:R-:W-:Y:S02]  /*91a80*/  LOP3.LUT P3, RZ, R5.reuse, 0x4000, RZ, 0xc0, !PT ;  /* 0x0000400005ff7812 */ /* 0x040fe4000786c0ff */
[----:B------:R-:W-:Y:S02]  /*91a90*/  PRMT R46, R46, 0x7773, RZ ;  /* 0x000077732e2e7816 */ /* 0x000fe400000000ff */
[----:B------:R-:W-:Y:S02]  /*91aa0*/  LOP3.LUT P4, RZ, R5, 0x8000, RZ, 0xc0, !PT ;  /* 0x0000800005ff7812 */ /* 0x000fe4000788c0ff */
[----:B0-----:R-:W-:-:S05]  /*91ab0*/  PRMT R0, R19, 0x7770, RZ ;  /* 0x0000777013007816 */ /* 0x001fca00000000ff */
[----:B------:R-:W-:Y:S04]  /*91ac0*/  @P1 STG.E.U8 desc[UR32][R10.64], R46 ;  /* 0x0000002e0a001986 */ /* 0x000fe8000c101120 */
[----:B---3--:R0:W-:Y:S01]  /*91ad0*/  @P2 STG.E.U8 desc[UR32][R52.64], R0 ;  /* 0x0000000034002986 */ /* 0x0081e2000c101120 */
[C---:B------:R-:W-:Y:S02]  /*91ae0*/  LOP3.LUT P5, RZ, R5.reuse, 0x10000, RZ, 0xc0, !PT ;  /* 0x0001000005ff7812 */ /* 0x040fe400078ac0ff */
[----:B------:R-:W-:Y:S02]  /*91af0*/  LOP3.LUT P6, RZ, R5, 0x20000, RZ, 0xc0, !PT ;  /* 0x0002000005ff7812 */ /* 0x000fe400078cc0ff */
[----:B0-----:R-:W-:-:S05]  /*91b00*/  PRMT R0, R19, 0x7771, RZ ;  /* 0x0000777113007816 */ /* 0x001fca00000000ff */
[----:B----4-:R0:W-:Y:S01]  /*91b10*/  @P3 STG.E.U8 desc[UR32][R12.64], R0 ;  /* 0x000000000c003986 */ /* 0x0101e2000c101120 */
[----:B------:R-:W-:Y:S02]  /*91b20*/  LOP3.LUT P0, RZ, R5, 0x40000, RZ, 0xc0, !PT ;  /* 0x0004000005ff7812 */ /* 0x000fe4000780c0ff */
[C---:B0-----:R-:W-:Y:S02]  /*91b30*/  PRMT R0, R19.reuse, 0x7772, RZ ;  /* 0x0000777213007816 */ /* 0x041fe400000000ff */
[----:B------:R-:W-:-:S03]  /*91b40*/  PRMT R19, R19, 0x7773, RZ ;  /* 0x0000777313137816 */ /* 0x000fc600000000ff */
[----:B------:R0:W-:Y:S04]  /*91b50*/  @P4 STG.E.U8 desc[UR32][R8.64], R0 ;  /* 0x0000000008004986 */ /* 0x0001e8000c101120 */
[----:B------:R-:W-:Y:S01]  /*91b60*/  @P5 STG.E.U8 desc[UR32][R56.64], R19 ;  /* 0x0000001338005986 */ /* 0x000fe2000c101120 */
        /* <DEDUP_REMOVED lines=34> */
[C---:B------:R-:W-:Y:S02]  /*91d90*/  LOP3.LUT P5, RZ, R5.reuse, 0x100000, RZ, 0xc0, !PT ;  /* 0x0010000005ff7812 */ /* 0x040fe400078ac0ff */
[C---:B------:R-:W-:Y:S01]  /*91da0*/  LOP3.LUT P6, RZ, R5.reuse, 0x200000, RZ, 0xc0, !PT ;  /* 0x0020000005ff7812 */ /* 0x040fe200078cc0ff */
[----:B------:R-:W2:Y:S04]  /*91db0*/  LDL.LU.64 R50, [R1+0x2188] ;  /* 0x0021880001327983 */ /* 0x000ea80000300a00 */
[----:B------:R-:W-:Y:S01]  /*91dc0*/  @P1 LOP3.LUT R6, R6, 0x1000000, RZ, 0xfc, !PT ;  /* 0x0100000006061812 */ /* 0x000fe200078efcff */
[----:B------:R-:W2:Y:S01]  /*91dd0*/  LDL.LU.64 R14, [R1+0x21a0] ;  /* 0x0021a000010e7983 */ /* 0x000ea20000300a00 */
[----:B------:R-:W-:-:S02]  /*91de0*/  LOP3.LUT P1, RZ, R5, 0x2000000, RZ, 0xc0, !PT ;  /* 0x0200000005ff7812 */ /* 0x000fc4000782c0ff */
[----:B------:R-:W-:Y:S01]  /*91df0*/  LOP3.LUT R6, R6, 0xfdffffff, RZ, 0xc0, !PT ;  /* 0xfdffffff06067812 */ /* 0x000fe200078ec0ff */
[----:B------:R-:W2:Y:S01]  /*91e00*/  LDL.LU.64 R10, [R1+0x21a8] ;  /* 0x0021a800010a7983 */ /* 0x000ea20000300a00 */
[----:B------:R-:W-:-:S09]  /*91e10*/  LOP3.LUT P0, RZ, R5, 0x400000, RZ, 0xc0, !PT ;  /* 0x0040000005ff7812 */ /* 0x000fd2000780c0ff */
[----:B------:R-:W-:Y:S02]  /*91e20*/  @P1 LOP3.LUT R6, R6, 0x2000000, RZ, 0xfc, !PT ;  /* 0x0200000006061812 */ /* 0x000fe400078efcff */
[----:B------:R-:W-:Y:S02]  /*91e30*/  LOP3.LUT P1, RZ, R5, 0x1000000, RZ, 0xc0, !PT ;  /* 0x0100000005ff7812 */ /* 0x000fe4000782c0ff */
[----:B------:R-:W-:Y:S02]  /*91e40*/  LOP3.LUT R6, R6, 0xfbffffff, RZ, 0xc0, !PT ;  /* 0xfbffffff06067812 */ /* 0x000fe400078ec0ff */
[----:B------:R-:W-:Y:S02]  /*91e50*/  PRMT R23, R23, 0x7773, RZ ;  /* 0x0000777317177816 */ /* 0x000fe400000000ff */
[----:B------:R-:W-:-:S03]  /*91e60*/  PRMT R0, R27, 0x7770, RZ ;  /* 0x000077701b007816 */ /* 0x000fc600000000ff */
[----:B---3--:R0:W-:Y:S04]  /*91e70*/  @P5 STG.E.U8 desc[UR32][R52.64], R23 ;  /* 0x0000001734005986 */ /* 0x0081e8000c101120 */
[----:B------:R-:W-:Y:S01]  /*91e80*/  @P1 LOP3.LUT R6, R6, 0x4000000, RZ, 0xfc, !PT ;  /* 0x0400000006061812 */ /* 0x000fe200078efcff */
[----:B----4-:R1:W-:Y:S01]  /*91e90*/  @P6 STG.E.U8 desc[UR32][R12.64], R0 ;  /* 0x000000000c006986 */ /* 0x0103e2000c101120 */
[----:B------:R-:W-:-:S03]  /*91ea0*/  LOP3.LUT P1, RZ, R5, 0x800000, RZ, 0xc0, !PT ;  /* 0x0080000005ff7812 */ /* 0x000fc6000782c0ff */
[----:B0-----:R-:W3:Y:S01]  /*91eb0*/  LDL.LU.64 R52, [R1+0x21b0] ;  /* 0x0021b00001347983 */ /* 0x001ee20000300a00 */
[----:B-1----:R-:W-:-:S03]  /*91ec0*/  PRMT R0, R27, 0x7771, RZ ;  /* 0x000077711b007816 */ /* 0x002fc600000000ff */
        /* <DEDUP_REMOVED lines=35> */
[----:B------:R0:W-:Y:S01]  /*92100*/  @P1 STG.E.U8 desc[UR32][R10.64], R0 ;  /* 0x000000000a001986 */ /* 0x0001e2000c101120 */
[----:B------:R-:W-:-:S03]  /*92110*/  LOP3.LUT P5, RZ, R4, 0x8, RZ, 0xc0, !PT ;  /* 0x0000000804ff7812 */ /* 0x000fc600078ac0ff */
[----:B---3--:R-:W-:Y:S01]  /*92120*/  @P2 STG.E.U8 desc[UR32][R52.64], R35 ;  /* 0x0000002334002986 */ /* 0x008fe2000c101120 */
[----:B0-----:R-:W-:-:S05]  /*92130*/  PRMT R0, R39, 0x7770, RZ ;  /* 0x0000777027007816 */ /* 0x001fca00000000ff */
[----:B----4-:R0:W-:Y:S01]  /*92140*/  @P3 STG.E.U8 desc[UR32][R12.64], R0 ;  /* 0x000000000c003986 */ /* 0x0101e2000c101120 */
[C---:B------:R-:W-:Y:S02]  /*92150*/  LOP3.LUT P6, RZ, R4.reuse, 0x10, RZ, 0xc0, !PT ;  /* 0x0000001004ff7812 */ /* 0x040fe400078cc0ff */
[----:B------:R-:W-:Y:S02]  /*92160*/  LOP3.LUT P0, RZ, R4, 0x20, RZ, 0xc0, !PT ;  /* 0x0000002004ff7812 */ /* 0x000fe4000780c0ff */
        /* <DEDUP_REMOVED lines=32> */
[----:B------:R-:W2:Y:S04]  /*92370*/  LDL.LU R53, [R1+0x2a0] ;  /* 0x0002a00001357983 */ /* 0x000ea80000300800 */
[----:B------:R-:W2:Y:S04]  /*92380*/  LDL.LU.64 R28, [R1+0x2208] ;  /* 0x00220800011c7983 */ /* 0x000ea80000300a00 */
[----:B------:R-:W2:Y:S01]  /*92390*/  LDL.LU.64 R24, [R1+0x2220] ;  /* 0x0022200001187983 */ /* 0x000ea20000300a00 */
[----:B------:R-:W-:-:S02]  /*923a0*/  @P1 LOP3.LUT R6, R6, 0x8000, RZ, 0xfc, !PT ;  /* 0x0000800006061812 */ /* 0x000fc400078efcff */
[----:B------:R-:W-:Y:S01]  /*923b0*/  LOP3.LUT P1, RZ, R4, 0x2000, RZ, 0xc0, !PT ;  /* 0x0000200004ff7812 */ /* 0x000fe2000782c0ff */
[----:B------:R-:W2:Y:S01]  /*923c0*/  LDL.LU.64 R20, [R1+0x2228] ;  /* 0x0022280001147983 */ /* 0x000ea20000300a00 */
[----:B------:R-:W-:-:S03]  /*923d0*/  LOP3.LUT R6, R6, 0xfffeffff, RZ, 0xc0, !PT ;  /* 0xfffeffff06067812 */ /* 0x000fc600078ec0ff */
[----:B------:R-:W2:Y:S01]  /*923e0*/  LDL.LU.64 R16, [R1+0x2230] ;  /* 0x0022300001107983 */ /* 0x000ea20000300a00 */
[----:B------:R-:W-:-:S03]  /*923f0*/  LOP3.LUT P5, RZ, R4, 0x80, RZ, 0xc0, !PT ;  /* 0x0000008004ff7812 */ /* 0x000fc600078ac0ff */
[----:B------:R-:W2:Y:S04]  /*92400*/  LDL.LU R52, [R1+0x290] ;  /* 0x0002900001347983 */ /* 0x000ea80000300800 */
[----:B------:R-:W-:Y:S01]  /*92410*/  @P1 LOP3.LUT R6, R6, 0x10000, RZ, 0xfc, !PT ;  /* 0x0001000006061812 */ /* 0x000fe200078efcff */
[----:B------:R-:W2:Y:S01]  /*92420*/  LDL.LU.64 R50, [R1+0x2238] ;  /* 0x0022380001327983 */ /* 0x000ea20000300a00 */
[----:B------:R-:W-:Y:S02]  /*92430*/  LOP3.LUT P1, RZ, R4, 0x1000, RZ, 0xc0, !PT ;  /* 0x0000100004ff7812 */ /* 0x000fe4000782c0ff */
[----:B------:R-:W-:Y:S01]  /*92440*/  LOP3.LUT R6, R6, 0xfffdffff, RZ, 0xc0, !PT ;  /* 0xfffdffff06067812 */ /* 0x000fe200078ec0ff */
[----:B------:R-:W2:Y:S01]  /*92450*/  LDL.LU.64 R14, [R1+0x2240] ;  /* 0x00224000010e7983 */ /* 0x000ea20000300a00 */
[----:B------:R-:W-:-:S09]  /*92460*/  LOP3.LUT P6, RZ, R4, 0x100, RZ, 0xc0, !PT ;  /* 0x0000010004ff7812 */ /* 0x000fd200078cc0ff */
[----:B------:R-:W-:Y:S02]  /*92470*/  @P1 LOP3.LUT R6, R6, 0x20000, RZ, 0xfc, !PT ;  /* 0x0002000006061812 */ /* 0x000fe400078efcff */
[C---:B------:R-:W-:Y:S02]  /*92480*/  LOP3.LUT P1, RZ, R4.reuse, 0x800, RZ, 0xc0, !PT ;  /* 0x0000080004ff7812 */ /* 0x040fe4000782c0ff */
[----:B------:R-:W-:Y:S02]  /*92490*/  LOP3.LUT P0, RZ, R4, 0x200, RZ, 0xc0, !PT ;  /* 0x0000020004ff7812 */ /* 0x000fe4000780c0ff */
[----:B------:R-:W-:Y:S02]  /*924a0*/  LOP3.LUT R6, R6, 0xfffbffff, RZ, 0xc0, !PT ;  /* 0xfffbffff06067812 */ /* 0x000fe400078ec0ff */
[C---:B------:R-:W-:Y:S02]  /*924b0*/  PRMT R0, R43.reuse, 0x7772, RZ ;  /* 0x000077722b007816 */ /* 0x040fe400000000ff */
[----:B------:R-:W-:-:S03]  /*924c0*/  PRMT R43, R43, 0x7773, RZ ;  /* 0x000077732b2b7816 */ /* 0x000fc600000000ff */
[----:B---3--:R0:W-:Y:S02]  /*924d0*/  @P5 STG.E.U8 desc[UR32][R10.64], R0 ;  /* 0x000000000a005986 */ /* 0x0081e4000c101120 */
[----:B------:R-:W-:Y:S02]  /*924e0*/  @P1 LOP3.LUT R6, R6, 0x40000, RZ, 0xfc, !PT ;  /* 0x0004000006061812 */ /* 0x000fe400078efcff */
[----:B------:R-:W-:Y:S01]  /*924f0*/  LOP3.LUT P1, RZ, R4, 0x400, RZ, 0xc0, !PT ;  /* 0x0000040004ff7812 */ /* 0x000fe2000782c0ff */
[----:B----4-:R1:W-:Y:S01]  /*92500*/  @P6 STG.E.U8 desc[UR32][R12.64], R43 ;  /* 0x0000002b0c006986 */ /* 0x0103e2000c101120 */
[----:B0-----:R-:W-:-:S03]  /*92510*/  PRMT R0, R47, 0x7770, RZ ;  /* 0x000077702f007816 */ /* 0x001fc600000000ff */
[----:B------:R-:W3:Y:S04]  /*92520*/  LDL.LU.64 R10, [R1+0x2248] ;  /* 0x00224800010a7983 */ /* 0x000ee80000300a00 */
[----:B------:R0:W-:Y:S04]  /*92530*/  @P0 STG.E.U8 desc[UR32][R8.64], R0 ;  /* 0x0000000008000986 */ /* 0x0001e8000c101120 */
[----:B-1----:R-:W4:Y:S01]  /*92540*/  LDL.LU.64 R12, [R1+0x2250] ;  /* 0x00225000010c7983 */ /* 0x002f220000300a00 */
[----:B0-----:R-:W-:-:S03]  /*92550*/  PRMT R0, R47, 0x7771, RZ ;  /* 0x000077712f007816 */ /* 0x001fc600000000ff */
        /* <DEDUP_REMOVED lines=33> */
[----:B---3--:R0:W-:Y:S01]  /*92770*/  @P2 STG.E.U8 desc[UR32][R10.64], R0 ;  /* 0x000000000a002986 */ /* 0x0081e2000c101120 */
        /* <DEDUP_REMOVED lines=13> */
[----:B------:R-:W4:Y:S04]  /*92850*/  LDL.LU.64 R56, [R1+0x2278] ;  /* 0x0022780001387983 */ /* 0x000f280000300a00 */
[----:B--2---:R0:W-:Y:S04]  /*92860*/  @P0 STG.E.U8 desc[UR32][R58.64], R0 ;  /* 0x000000003a000986 */ /* 0x0041e8000c101120 */
[----:B0-----:R-:W2:Y:S04]  /*92870*/  LDL.LU.64 R58, [R1+0x2280] ;  /* 0x00228000013a7983 */ /* 0x001ea80000300a00 */
[----:B------:R-:W3:Y:S04]  /*92880*/  LDL.LU.64 R10, [R1+0x2290] ;  /* 0x00229000010a7983 */ /* 0x000ee80000300a00 */
[----:B------:R-:W4:Y:S04]  /*92890*/  LDL.LU R50, [R1+0x2d0] ;  /* 0x0002d00001327983 */ /* 0x000f280000300800 */
[----:B------:R-:W3:Y:S04]  /*928a0*/  LDL.LU.64 R54, [R1+0x2288] ;  /* 0x0022880001367983 */ /* 0x000ee80000300a00 */
[----:B------:R-:W3:Y:S04]  /*928b0*/  LDL.LU.64 R52, [R1+0x22a0] ;  /* 0x0022a00001347983 */ /* 0x000ee80000300a00 */
[----:B------:R-:W3:Y:S04]  /*928c0*/  LDL.LU.64 R12, [R1+0x2298] ;  /* 0x00229800010c7983 */ /* 0x000ee80000300a00 */
[----:B------:R-:W3:Y:S01]  /*928d0*/  LDL.LU R48, [R1+0x270] ;  /* 0x0002700001307983 */ /* 0x000ee20000300800 */
[----:B------:R-:W-:-:S03]  /*928e0*/  LOP3.LUT P3, RZ, R4, 0x2000000, RZ, 0xc0, !PT ;  /* 0x0200000004ff7812 */ /* 0x000fc6000786c0ff */
[----:B------:R-:W3:Y:S01]  /*928f0*/  LDL.LU.64 R8, [R1+0x22a8] ;  /* 0x0022a80001087983 */ /* 0x000ee20000300a00 */
[C---:B------:R-:W-:Y:S02]  /*92900*/  LOP3.LUT P4, RZ, R4.reuse, 0x4000000, RZ, 0xc0, !PT ;  /* 0x0400000004ff7812 */ /* 0x040fe4000788c0ff */
[C---:B------:R-:W-:Y:S02]  /*92910*/  LOP3.LUT P5, RZ, R4.reuse, 0x10000000, RZ, 0xc0, !PT ;  /* 0x1000000004ff7812 */ /* 0x040fe400078ac0ff */
[----:B------:R-:W-:Y:S02]  /*92920*/  LOP3.LUT P0, RZ, R4, 0x80000000, RZ, 0xc0, !PT ;  /* 0x8000000004ff7812 */ /* 0x000fe4000780c0ff */
[----:B------:R-:W-:-:S09]  /*92930*/  LOP3.LUT R6, R6, 0xfffffbff, RZ, 0xc0, !PT ;  /* 0xfffffbff06067812 */ /* 0x000fd200078ec0ff */
[----:B------:R-:W-:-:S04]  /*92940*/  @P5 LOP3.LUT R6, R6, 0x400, RZ, 0xfc, !PT ;  /* 0x0000040006065812 */ /* 0x000fc800078efcff */
[----:B------:R-:W-:-:S04]  /*92950*/  LOP3.LUT R6, R6, 0xfffffdff, RZ, 0xc0, !PT ;  /* 0xfffffdff06067812 */ /* 0x000fc800078ec0ff */
[----:B------:R-:W-:-:S04]  /*92960*/  @P0 LOP3.LUT R6, R6, 0x200, RZ, 0xfc, !PT ;  /* 0x0000020006060812 */ /* 0x000fc800078efcff */
[----:B------:R-:W-:Y:S02]  /*92970*/  LOP3.LUT R6, R6, 0xffffffef, RZ, 0xc0, !PT ;  /* 0xffffffef06067812 */ /* 0x000fe400078ec0ff */
[----:B------:R-:W-:Y:S02]  /*92980*/  LOP3.LUT P5, RZ, R4, 0x8000000, RZ, 0xc0, !PT ;  /* 0x0800000004ff7812 */ /* 0x000fe400078ac0ff */
[----:B----4-:R-:W-:-:S05]  /*92990*/  PRMT R0, R50, 0x7770, RZ ;  /* 0x0000777032007816 */ /* 0x010fca00000000ff */
[----:B------:R0:W-:Y:S04]  /*929a0*/  @P3 STG.E.U8 desc[UR32][R56.64], R0 ;  /* 0x0000000038003986 */ /* 0x0001e8000c101120 */
[----:B0-----:R-:W4:Y:S01]  /*929b0*/  LDL.LU.64 R56, [R1+0x22b0] ;  /* 0x0022b00001387983 */ /* 0x001f220000300a00 */
[----:B------:R-:W-:-:S03]  /*929c0*/  PRMT R0, R50, 0x7771, RZ ;  /* 0x0000777132007816 */ /* 0x000fc600000000ff */
[----:B------:R-:W4:Y:S04]  /*929d0*/  LDL.LU R16, [R1+0x2c0] ;  /* 0x0002c00001107983 */ /* 0x000f280000300800 */
[----:B--2---:R0:W-:Y:S04]  /*929e0*/  @P4 STG.E.U8 desc[UR32][R58.64], R0 ;  /* 0x000000003a004986 */ /* 0x0041e8000c101120 */
[----:B0-----:R-:W2:Y:S01]  /*929f0*/  LDL.LU.64 R58, [R1+0x22b8] ;  /* 0x0022b800013a7983 */ /* 0x001ea20000300a00 */
[----:B---3--:R-:W-:-:S03]  /*92a00*/  LOP3.LUT P1, RZ, R2, 0x20, RZ, 0xc0, !PT ;  /* 0x0000002002ff7812 */ /* 0x008fc6000782c0ff */
[----:B------:R-:W3:Y:S01]  /*92a10*/  LDL.LU.64 R24, [R1+0x22c0] ;  /* 0x0022c00001187983 */ /* 0x000ee20000300a00 */
[----:B------:R-:W-:-:S03]  /*92a20*/  PRMT R0, R50, 0x7772, RZ ;  /* 0x0000777232007816 */ /* 0x000fc600000000ff */
[----:B------:R-:W3:Y:S06]  /*92a30*/  LDL.LU.64 R20, [R1+0x22c8] ;  /* 0x0022c80001147983 */ /* 0x000eec0000300a00 */
        /* <DEDUP_REMOVED lines=13> */
[----:B------:R-:W-:-:S04]  /*92b10*/  @P1 LOP3.LUT R6, R6, 0x100, RZ, 0xfc, !PT ;  /* 0x0000010006061812 */ /* 0x000fc800078efcff */
[----:B------:R-:W-:Y:S02]  /*92b20*/  LOP3.LUT P5, RZ, R6, 0x400, RZ, 0xc0, !PT ;  /* 0x0000040006ff7812 */ /* 0x000fe400078ac0ff */
[----:B------:R-:W-:Y:S02]  /*92b30*/  LOP3.LUT P6, RZ, R4, 0x20000000, RZ, 0xc0, !PT ;  /* 0x2000000004ff7812 */ /* 0x000fe400078cc0ff */
[----:B0-----:R-:W-:Y:S02]  /*92b40*/  PRMT R0, R50, 0x7773, RZ ;  /* 0x0000777332007816 */ /* 0x001fe400000000ff */
[----:B------:R-:W3:Y:S01]  /*92b50*/  LDL.LU.64 R50, [R1+0x22d0] ;  /* 0x0022d00001327983 */ /* 0x000ee20000300a00 */
[----:B------:R-:W-:-:S06]  /*92b60*/  LOP3.LUT P0, RZ, R4, 0x40000000, RZ, 0xc0, !PT ;  /* 0x4000000004ff7812 */ /* 0x000fcc000780c0ff */
[----:B------:R0:W-:Y:S02]  /*92b70*/  @P5 STG.E.U8 desc[UR32][R54.64], R0 ;  /* 0x0000000036005986 */ /* 0x0001e4000c101120 */
[C---:B0-----:R-:W-:Y:S02]  /*92b80*/  PRMT R0, R48.reuse, 0x7770, RZ ;  /* 0x0000777030007816 */ /* 0x041fe400000000ff */
[----:B------:R-:W3:Y:S04]  /*92b90*/  LDL.LU R54, [R1+0x260] ;  /* 0x0002600001367983 */ /* 0x000ee80000300800 */
[----:B------:R0:W-:Y:S04]  /*92ba0*/  @P6 STG.E.U8 desc[UR32][R52.64], R0 ;  /* 0x0000000034006986 */ /* 0x0001e8000c101120 */
[----:B------:R-:W3:Y:S04]  /*92bb0*/  LDL.LU.64 R14, [R1+0x22d8] ;  /* 0x0022d800010e7983 */ /* 0x000ee80000300a00 */
[----:B------:R-:W3:Y:S01]  /*92bc0*/  LDL.LU.64 R10, [R1+0x22e0] ;  /* 0x0022e000010a7983 */ /* 0x000ee20000300a00 */
[----:B0-----:R-:W-:-:S03]  /*92bd0*/  PRMT R0, R48, 0x7771, RZ ;  /* 0x0000777130007816 */ /* 0x001fc600000000ff */
[----:B------:R-:W3:Y:S04]  /*92be0*/  LDL.LU.64 R52, [R1+0x22e8] ;  /* 0x0022e80001347983 */ /* 0x000ee80000300a00 */
[----:B------:R0:W-:Y:S01]  /*92bf0*/  @P0 STG.E.U8 desc[UR32][R12.64], R0 ;  /* 0x000000000c000986 */ /* 0x0001e2000c101120 */
[----:B------:R-:W-:Y:S02]  /*92c00*/  LOP3.LUT P0, RZ, R6, 0x200, RZ, 0xc0, !PT ;  /* 0x0000020006ff7812 */ /* 0x000fe4000780c0ff */
[----:B------:R-:W-:Y:S02]  /*92c10*/  LOP3.LUT P1, RZ, R2, 0x1, RZ, 0xc0, !PT ;  /* 0x0000000102ff7812 */ /* 0x000fe4000782c0ff */
[C---:B0-----:R-:W-:Y:S01]  /*92c20*/  PRMT R0, R48.reuse, 0x7772, RZ ;  /* 0x0000777230007816 */ /* 0x041fe200000000ff */
[----:B------:R-:W3:Y:S08]  /*92c30*/  LDL.LU.64 R12, [R1+0x22f0] ;  /* 0x0022f000010c7983 */ /* 0x000ef00000300a00 */
[----:B------:R0:W-:Y:S04]  /*92c40*/  @P0 STG.E.U8 desc[UR32][R8.64], R0 ;  /* 0x0000000008000986 */ /* 0x0001e8000c101120 */
[----:B------:R-:W3:Y:S01]  /*92c50*/  LDL.LU R55, [R1+0x2b0] ;  /* 0x0002b00001377983 */ /* 0x000ee20000300800 */
[----:B0-----:R-:W-:-:S03]  /*92c60*/  PRMT R0, R48, 0x7773, RZ ;  /* 0x0000777330007816 */ /* 0x001fc600000000ff */
[----:B------:R-:W3:Y:S04]  /*92c70*/  LDL.LU.64 R8, [R1+0x2500] ;  /* 0x0025000001087983 */ /* 0x000ee80000300a00 */
[----:B----4-:R0:W-:Y:S01]  /*92c80*/  @P1 STG.E.U8 desc[UR32][R56.64], R0 ;  /* 0x0000000038001986 */ /* 0x0101e2000c101120 */
        /* <DEDUP_REMOVED lines=12> */
[----:B0-----:R-:W-:Y:S02]  /*92d50*/  PRMT R0, R16, 0x7773, RZ ;  /* 0x0000777310007816 */ /* 0x001fe400000000ff */
[C---:B------:R-:W-:Y:S02]  /*92d60*/  LOP3.LUT P2, RZ, R2.reuse, 0x40, RZ, 0xc0, !PT ;  /* 0x0000004002ff7812 */ /* 0x040fe4000784c0ff */
[C---:B------:R-:W-:Y:S02]  /*92d70*/  LOP3.LUT P3, RZ, R2.reuse, 0x80, RZ, 0xc0, !PT ;  /* 0x0000008002ff7812 */ /* 0x040fe4000786c0ff */
[----:B------:R-:W-:-:S05]  /*92d80*/  LOP3.LUT P4, RZ, R2, 0x100, RZ, 0xc0, !PT ;  /* 0x0000010002ff7812 */ /* 0x000fca000788c0ff */
[----:B------:R0:W-:Y:S01]  /*92d90*/  @P1 STG.E.U8 desc[UR32][R50.64], R0 ;  /* 0x0000000032001986 */ /* 0x0001e2000c101120 */
[----:B------:R-:W-:Y:S02]  /*92da0*/  LOP3.LUT P1, RZ, R6, 0x10, RZ, 0xc0, !PT ;  /* 0x0000001006ff7812 */ /* 0x000fe4000782c0ff */
[----:B------:R-:W-:Y:S02]  /*92db0*/  LOP3.LUT P5, RZ, R2, 0x200, RZ, 0xc0, !PT ;  /* 0x0000020002ff7812 */ /* 0x000fe400078ac0ff */
[----:B0-----:R-:W-:-:S09]  /*92dc0*/  PRMT R0, R54, 0x7770, RZ ;  /* 0x0000777036007816 */ /* 0x001fd200000000ff */
[----:B------:R0:W-:Y:S02]  /*92dd0*/  @P1 STG.E.U8 desc[UR32][R14.64], R0 ;  /* 0x000000000e001986 */ /* 0x0001e4000c101120 */
[----:B0-----:R-:W-:-:S05]  /*92de0*/  PRMT R0, R54, 0x7771, RZ ;  /* 0x0000777136007816 */ /* 0x001fca00000000ff */
        /* <DEDUP_REMOVED lines=8> */
[----:B------:R0:W-:Y:S04]  /*92e70*/  @P5 STG.E.U8 desc[UR32][R8.64], R0 ;  /* 0x0000000008005986 */ /* 0x0001e8000c101120 */
[----:B0-----:R-:W3:Y:S01]  /*92e80*/  LDL.LU.64 R8, [R1+0x24e8] ;  /* 0x0024e80001087983 */ /* 0x001ee20000300a00 */
[----:B------:R-:W-:-:S03]  /*92e90*/  PRMT R0, R55, 0x7771, RZ ;  /* 0x0000777137007816 */ /* 0x000fc600000000ff */
[----:B------:R-:W3:Y:S04]  /*92ea0*/  LDL.LU R14, [R1+0x2a4] ;  /* 0x0002a400010e7983 */ /* 0x000ee80000300800 */
[----:B----4-:R0:W-:Y:S02]  /*92eb0*/  @P6 STG.E.U8 desc[UR32][R56.64], R0 ;  /* 0x0000000038006986 */ /* 0x0101e4000c101120 */
[----:B0-----:R-:W-:-:S05]  /*92ec0*/  PRMT R0, R55, 0x7772, RZ ;  /* 0x0000777237007816 */ /* 0x001fca00000000ff */
[----:B--2---:R0:W-:Y:S04]  /*92ed0*/  @P0 STG.E.U8 desc[UR32][R58.64], R0 ;  /* 0x000000003a000986 */ /* 0x0041e8000c101120 */
[----:B0-----:R-:W2:Y:S04]  /*92ee0*/  LDL.LU.64 R58, [R1+0x24e0] ;  /* 0x0024e000013a7983 */ /* 0x001ea80000300a00 */
[----:B------:R-:W4:Y:S04]  /*92ef0*/  LDL.LU.64 R10, [R1+0x24d8] ;  /* 0x0024d800010a7983 */ /* 0x000f280000300a00 */
[----:B------:R-:W4:Y:S04]  /*92f00*/  LDL.LU.64 R16, [R1+0x24d0] ;  /* 0x0024d00001107983 */ /* 0x000f280000300a00 */
[----:B------:R-:W4:Y:S04]  /*92f10*/  LDL.LU.64 R52, [R1+0x24c8] ;  /* 0x0024c80001347983 */ /* 0x000f280000300a00 */
[----:B------:R-:W4:Y:S04]  /*92f20*/  LDL.LU.64 R12, [R1+0x24c0] ;  /* 0x0024c000010c7983 */ /* 0x000f280000300a00 */
[----:B------:R-:W4:Y:S04]  /*92f30*/  LDL.LU.64 R56, [R1+0x24b8] ;  /* 0x0024b80001387983 */ /* 0x000f280000300a00 */
[----:B------:R-:W4:Y:S01]  /*92f40*/  LDL.LU R54, [R1+0x294] ;  /* 0x0002940001367983 */ /* 0x000f220000300800 */
[----:B------:R-:W-:-:S02]  /*92f50*/  LOP3.LUT P1, RZ, R2, 0x2000, RZ, 0xc0, !PT ;  /* 0x0000200002ff7812 */ /* 0x000fc4000782c0ff */
[----:B------:R-:W-:Y:S01]  /*92f60*/  LOP3.LUT P6, RZ, R2, 0x100000, RZ, 0xc0, !PT ;  /* 0x0010000002ff7812 */ /* 0x000fe200078cc0ff */
[----:B------:R-:W4:Y:S01]  /*92f70*/  LDL.LU.64 R50, [R1+0x24b0] ;  /* 0x0024b00001327983 */ /* 0x000f220000300a00 */
[----:B------:R-:W-:-:S09]  /*92f80*/  LOP3.LUT R6, R6, 0xfffffff7, RZ, 0xc0, !PT ;  /* 0xfffffff706067812 */ /* 0x000fd200078ec0ff */
[----:B------:R-:W-:-:S04]  /*92f90*/  @P1 LOP3.LUT R6, R6, 0x8, RZ, 0xfc, !PT ;  /* 0x0000000806061812 */ /* 0x000fc800078efcff */
[----:B------:R-:W-:-:S04]  /*92fa0*/  LOP3.LUT R6, R6, 0xfffffffd, RZ, 0xc0, !PT ;  /* 0xfffffffd06067812 */ /* 0x000fc800078ec0ff */
[----:B------:R-:W-:Y:S02]  /*92fb0*/  @P6 LOP3.LUT R6, R6, 0x2, RZ, 0xfc, !PT ;  /* 0x0000000206066812 */ /* 0x000fe400078efcff */
[C---:B------:R-:W-:Y:S02]  /*92fc0*/  LOP3.LUT P6, RZ, R2.reuse, 0x80000, RZ, 0xc0, !PT ;  /* 0x0008000002ff7812 */ /* 0x040fe400078cc0ff */
[----:B------:R-:W-:Y:S02]  /*92fd0*/  LOP3.LUT P0, RZ, R2, 0x1000000, RZ, 0xc0, !PT ;  /* 0x0100000002ff7812 */ /* 0x000fe4000780c0ff */
[----:B------:R-:W-:Y:S02]  /*92fe0*/  LOP3.LUT R6, R6, 0xfffffffb, RZ, 0xc0, !PT ;  /* 0xfffffffb06067812 */ /* 0x000fe400078ec0ff */
[C---:B------:R-:W-:Y:S02]  /*92ff0*/  LOP3.LUT P1, RZ, R2.reuse, 0x1000, RZ, 0xc0, !PT ;  /* 0x0000100002ff7812 */ /* 0x040fe4000782c0ff */
[----:B------:R-:W-:-:S02]  /*93000*/  LOP3.LUT P2, RZ, R2, 0x4000, RZ, 0xc0, !PT ;  /* 0x0000400002ff7812 */ /* 0x000fc4000784c0ff */
[C---:B------:R-:W-:Y:S02]  /*93010*/  LOP3.LUT P3, RZ, R2.reuse, 0x8000, RZ, 0xc0, !PT ;  /* 0x0000800002ff7812 */ /* 0x040fe4000786c0ff */
[----:B------:R-:W-:Y:S02]  /*93020*/  LOP3.LUT P4, RZ, R2, 0x10000, RZ, 0xc0, !PT ;  /* 0x0001000002ff7812 */ /* 0x000fe4000788c0ff */
[----:B------:R-:W-:Y:S02]  /*93030*/  @P6 LOP3.LUT R6, R6, 0x4, RZ, 0xfc, !PT ;  /* 0x0000000406066812 */ /* 0x000fe400078efcff */
[C---:B------:R-:W-:Y:S02]  /*93040*/  LOP3.LUT P5, RZ, R2.reuse, 0x20000, RZ, 0xc0, !PT ;  /* 0x0002000002ff7812 */ /* 0x040fe400078ac0ff */
[C---:B------:R-:W-:Y:S02]  /*93050*/  LOP3.LUT P6, RZ, R2.reuse, 0x40000, RZ, 0xc0, !PT ;  /* 0x0004000002ff7812 */ /* 0x040fe400078cc0ff */
[----:B------:R-:W-:-:S04]  /*93060*/  LOP3.LUT R2, R2, 0xbfffffff, RZ, 0xc0, !PT ;  /* 0xbfffffff02027812 */ /* 0x000fc800078ec0ff */
[----:B------:R-:W-:-:S04]  /*93070*/  @P0 LOP3.LUT R2, R2, 0x40000000, RZ, 0xfc, !PT ;  /* 0x4000000002020812 */ /* 0x000fc800078efcff */
[C---:B------:R-:W-:Y:S02]  /*93080*/  LOP3.LUT P0, RZ, R2.reuse, 0x800000, RZ, 0xc0, !PT ;  /* 0x0080000002ff7812 */ /* 0x040fe4000780c0ff */
[----:B------:R-:W-:-:S11]  /*93090*/  LOP3.LUT R2, R2, 0x7fffffff, RZ, 0xc0, !PT ;  /* 0x7fffffff02027812 */ /* 0x000fd600078ec0ff */
[----:B------:R-:W-:-:S04]  /*930a0*/  @P0 LOP3.LUT R2, R2, 0x80000000, RZ, 0xfc, !PT ;  /* 0x8000000002020812 */ /* 0x000fc800078efcff */
[----:B------:R-:W-:Y:S02]  /*930b0*/  LOP3.LUT P0, RZ, R2, 0x400000, RZ, 0xc0, !PT ;  /* 0x0040000002ff7812 */ /* 0x000fe4000780c0ff */
[----:B------:R-:W-:Y:S02]  /*930c0*/  LOP3.LUT R6, R6, 0xfffffffe, RZ, 0xc0, !PT ;  /* 0xfffffffe06067812 */ /* 0x000fe400078ec0ff */
[----:B------:R-:W-:-:S09]  /*930d0*/  PRMT R0, R55, 0x7773, RZ ;  /* 0x0000777337007816 */ /* 0x000fd200000000ff */
[----:B------:R-:W-:Y:S01]  /*930e0*/  @P0 LOP3.LUT R6, R6, 0x1, RZ, 0xfc, !PT ;  /* 0x0000000106060812 */ /* 0x000fe200078efcff */
[----:B---3--:R0:W-:Y:S03]  /*930f0*/  @P1 STG.E.U8 desc[UR32][R8.64], R0 ;  /* 0x0000000008001986 */ /* 0x0081e6000c101120 */
[----:B------:R-:W-:Y:S01]  /*93100*/  LOP3.LUT P1, RZ, R6, 0x8, RZ, 0xc0, !PT ;  /* 0x0000000806ff7812 */ /* 0x000fe2000782c0ff */
[----:B0-----:R-:W3:Y:S01]  /*93110*/  LDL.LU.64 R8, [R1+0x24a8] ;  /* 0x0024a80001087983 */ /* 0x001ee20000300a00 */
[----:B------:R-:W-:-:S03]  /*93120*/  PRMT R0, R14, 0x7770, RZ ;  /* 0x000077700e007816 */ /* 0x000fc600000000ff */
[----:B------:R-:W3:Y:S08]  /*93130*/  LDL.LU R55, [R1+0x284] ;  /* 0x0002840001377983 */ /* 0x000ef00000300800 */
[----:B--2---:R0:W-:Y:S04]  /*93140*/  @P1 STG.E.U8 desc[UR32][R58.64], R0 ;  /* 0x000000003a001986 */ /* 0x0041e8000c101120 */
[----:B0-----:R-:W2:Y:S01]  /*93150*/  LDL.LU.64 R58, [R1+0x24a0] ;  /* 0x0024a000013a7983 */ /* 0x001ea20000300a00 */
[----:B------:R-:W-:-:S05]  /*93160*/  PRMT R0, R14, 0x7771, RZ ;  /* 0x000077710e007816 */ /* 0x000fca00000000ff */
[----:B----4-:R0:W-:Y:S04]  /*93170*/  @P2 STG.E.U8 desc[UR32][R10.64], R0 ;  /* 0x000000000a002986 */ /* 0x0101e8000c101120 */
[----:B0-----:R-:W4:Y:S01]  /*93180*/  LDL.LU.64 R10, [R1+0x2498] ;  /* 0x00249800010a7983 */ /* 0x001f220000300a00 */
[----:B------:R-:W-:-:S05]  /*93190*/  PRMT R0, R14, 0x7772, RZ ;  /* 0x000077720e007816 */ /* 0x000fca00000000ff */
[----:B------:R0:W-:Y:S02]  /*931a0*/  @P3 STG.E.U8 desc[UR32][R16.64], R0 ;  /* 0x0000000010003986 */ /* 0x0001e4000c101120 */
[----:B0-----:R-:W-:-:S05]  /*931b0*/  PRMT R0, R14, 0x7773, RZ ;  /* 0x000077730e007816 */ /* 0x001fca00000000ff */
[----:B------:R0:W-:Y:S04]  /*931c0*/  @P4 STG.E.U8 desc[UR32][R52.64], R0 ;  /* 0x0000000034004986 */ /* 0x0001e8000c101120 */
[----:B0-----:R-:W4:Y:S01]  /*931d0*/  LDL.LU.64 R52, [R1+0x2490] ;  /* 0x0024900001347983 */ /* 0x001f220000300a00 */
[----:B------:R-:W-:-:S03]  /*931e0*/  PRMT R0, R54, 0x7770, RZ ;  /* 0x0000777036007816 */ /* 0x000fc600000000ff */
[----:B------:R-:W4:Y:S04]  /*931f0*/  LDL.LU R29, [R1+0x14cc] ;  /* 0x0014cc00011d7983 */ /* 0x000f280000300800 */
[----:B------:R0:W-:Y:S04]  /*93200*/  @P5 STG.E.U8 desc[UR32][R12.64], R0 ;  /* 0x000000000c005986 */ /* 0x0001e8000c101120 */
[----:B0-----:R-:W4:Y:S01]  /*93210*/  LDL.LU.64 R12, [R1+0x2480] ;  /* 0x00248000010c7983 */ /* 0x001f220000300a00 */
[----:B------:R-:W-:Y:S02]  /*93220*/  PRMT R0, R54, 0x7771, RZ ;  /* 0x0000777136007816 */ /* 0x000fe400000000ff */
[----:B------:R-:W-:Y:S01]  /*93230*/  LOP3.LUT P0, RZ, R2, 0x200000, RZ, 0xc0, !PT ;  /* 0x0020000002ff7812 */ /* 0x000fe2000780c0ff */
[----:B------:R-:W4:Y:S04]  /*93240*/  LDL.LU R14, [R1+0x2d4] ;  /* 0x0002d400010e7983 */ /* 0x000f280000300800 */
[----:B------:R0:W-:Y:S01]  /*93250*/  @P6 STG.E.U8 desc[UR32][R56.64], R0 ;  /* 0x0000000038006986 */ /* 0x0001e2000c101120 */
[----:B------:R-:W-:-:S02]  /*93260*/  LOP3.LUT P6, RZ, R6, 0x4, RZ, 0xc0, !PT ;  /* 0x0000000406ff7812 */ /* 0x000fc400078cc0ff */
[----:B0-----:R-:W-:Y:S01]  /*93270*/  PRMT R0, R54, 0x7772, RZ ;  /* 0x0000777236007816 */ /* 0x001fe200000000ff */
[----:B------:R-:W4:Y:S10]  /*93280*/  LDL.LU.64 R56, [R1+0x2488] ;  /* 0x0024880001387983 */ /* 0x000f340000300a00 */
[----:B------:R0:W-:Y:S01]  /*93290*/  @P6 STG.E.U8 desc[UR32][R50.64], R0 ;  /* 0x0000000032006986 */ /* 0x0001e2000c101120 */
[----:B------:R-:W-:-:S02]  /*932a0*/  LOP3.LUT P6, RZ, R6, 0x2, RZ, 0xc0, !PT ;  /* 0x0000000206ff7812 */ /* 0x000fc400078cc0ff */
[----:B0-----:R-:W-:-:S11]  /*932b0*/  PRMT R0, R54, 0x7773, RZ ;  /* 0x0000777336007816 */ /* 0x001fd600000000ff */
[----:B---3--:R0:W-:Y:S02]  /*932c0*/  @P6 STG.E.U8 desc[UR32][R8.64], R0 ;  /* 0x0000000008006986 */ /* 0x0081e4000c101120 */
[----:B0-----:R-:W-:Y:S02]  /*932d0*/  PRMT R0, R55, 0x7770, RZ ;  /* 0x0000777037007816 */ /* 0x001fe400000000ff */
[----:B------:R-:W3:Y:S04]  /*932e0*/  LDL.LU.64 R8, [R1+0x2478] ;  /* 0x0024780001087983 */ /* 0x000ee80000300a00 */
[----:B------:R-:W3:Y:S04]  /*932f0*/  LDL.LU R44, [R1+0x17fc] ;  /* 0x0017fc00012c7983 */ /* 0x000ee80000300800 */
[----:B--2---:R0:W-:Y:S01]  /*93300*/  @P0 STG.E.U8 desc[UR32][R58.64], R0 ;  /* 0x000000003a000986 */ /* 0x0041e2000c101120 */
[----:B------:R-:W-:-:S02]  /*93310*/  LOP3.LUT P0, RZ, R6, 0x1, RZ, 0xc0, !PT ;  /* 0x0000000106ff7812 */ /* 0x000fc4000780c0ff */
[----:B0-----:R-:W-:Y:S01]  /*93320*/  PRMT R0, R55, 0x7771, RZ ;  /* 0x0000777137007816 */ /* 0x001fe200000000ff */
[----:B------:R-:W2:Y:S04]  /*93330*/  LDL.LU R59, [R1+0x274] ;  /* 0x00027400013b7983 */ /* 0x000ea80000300800 */
[----:B------:R-:W2:Y:S06]  /*93340*/  LDL.LU.64 R16, [R1+0x2470] ;  /* 0x0024700001107983 */ /* 0x000eac0000300a00 */
[----:B----4-:R0:W-:Y:S01]  /*93350*/  @P0 STG.E.U8 desc[UR32][R10.64], R0 ;  /* 0x000000000a000986 */ /* 0x0101e2000c101120 */
[----:B------:R-:W-:-:S02]  /*93360*/  LOP3.LUT P0, RZ, R2, 0x80000000, RZ, 0xc0, !PT ;  /* 0x8000000002ff7812 */ /* 0x000fc4000780c0ff */
[----:B0-----:R-:W-:Y:S01]  /*93370*/  PRMT R0, R55, 0x7772, RZ ;  /* 0x0000777237007816 */ /* 0x001fe200000000ff */
[----:B------:R-:W4:Y:S04]  /*93380*/  LDL.LU.64 R10, [R1+0x2468] ;  /* 0x00246800010a7983 */ /* 0x000f280000300a00 */
[----:B------:R-:W4:Y:S06]  /*93390*/  LDL.LU R15, [R1+0x17f8] ;  /* 0x0017f800010f7983 */ /* 0x000f2c0000300800 */
[----:B------:R0:W-:Y:S01]  /*933a0*/  @P0 STG.E.U8 desc[UR32][R52.64], R0 ;  /* 0x0000000034000986 */ /* 0x0001e2000c101120 */
[----:B------:R-:W-:-:S02]  /*933b0*/  LOP3.LUT P0, RZ, R2, 0x40000000, RZ, 0xc0, !PT ;  /* 0x4000000002ff7812 */ /* 0x000fc4000780c0ff */
[----:B0-----:R-:W-:Y:S01]  /*933c0*/  PRMT R0, R55, 0x7773, RZ ;  /* 0x0000777337007816 */ /* 0x001fe200000000ff */
[----:B------:R-:W4:Y:S04]  /*933d0*/  LDL.LU.64 R52, [R1+0x2460] ;  /* 0x0024600001347983 */ /* 0x000f280000300a00 */
[----:B------:R-:W4:Y:S06]  /*933e0*/  LDL.LU R54, [R1+0x17f4] ;  /* 0x0017f40001367983 */ /* 0x000f2c0000300800 */
[----:B------:R0:W-:Y:S04]  /*933f0*/  @P0 STG.E.U8 desc[UR32][R12.64], R0 ;  /* 0x000000000c000986 */ /* 0x0001e8000c101120 */
[----:B0-----:R-:W4:Y:S01]  /*93400*/  LDL.LU.64 R12, [R1+0x2458] ;  /* 0x00245800010c7983 */ /* 0x001f220000300a00 */
[----:B------:R-:W-:-:S02]  /*93410*/  LOP3.LUT P1, RZ, R2, 0x2000000, RZ, 0xc0, !PT ;  /* 0x0200000002ff7812 */ /* 0x000fc4000782c0ff */
[C---:B------:R-:W-:Y:S01]  /*93420*/  LOP3.LUT P2, RZ, R2.reuse, 0x4000000, RZ, 0xc0, !PT ;  /* 0x0400000002ff7812 */ /* 0x040fe2000784c0ff */
[----:B------:R-:W4:Y:S01]  /*93430*/  LDL.LU R55, [R1+0x17f0] ;  /* 0x0017f00001377983 */ /* 0x000f220000300800 */
[C---:B------:R-:W-:Y:S02]  /*93440*/  LOP3.LUT P3, RZ, R2.reuse, 0x8000000, RZ, 0xc0, !PT ;  /* 0x0800000002ff7812 */ /* 0x040fe4000786c0ff */
[C---:B------:R-:W-:Y:S02]  /*93450*/  LOP3.LUT P4, RZ, R2.reuse, 0x10000000, RZ, 0xc0, !PT ;  /* 0x1000000002ff7812 */ /* 0x040fe4000788c0ff */
[----:B------:R-:W-:Y:S02]  /*93460*/  LOP3.LUT P0, RZ, R2, 0x20000000, RZ, 0xc0, !PT ;  /* 0x2000000002ff7812 */ /* 0x000fe4000780c0ff */
[----:B------:R-:W-:Y:S02]  /*93470*/  PRMT R2, R14, 0x7770, RZ ;  /* 0x000077700e027816 */ /* 0x000fe400000000ff */
[----:B------:R-:W-:-:S02]  /*93480*/  LOP3.LUT P5, RZ, R3, 0x20000, RZ, 0xc0, !PT ;  /* 0x0002000003ff7812 */ /* 0x000fc400078ac0ff */
[----:B------:R-:W-:Y:S02]  /*93490*/  LOP3.LUT P6, RZ, R3, 0x40000, RZ, 0xc0, !PT ;  /* 0x0004000003ff7812 */ /* 0x000fe400078cc0ff */
[----:B------:R-:W-:Y:S01]  /*934a0*/  PRMT R3, R14, 0x7771, RZ ;  /* 0x000077710e037816 */ /* 0x000fe200000000ff */
[----:B------:R0:W-:Y:S01]  /*934b0*/  @P1 STG.E.U8 desc[UR32][R56.64], R2 ;  /* 0x0000000238001986 */ /* 0x0001e2000c101120 */
[----:B------:R-:W-:-:S03]  /*934c0*/  VIADD R0, R29, 0x2c ;  /* 0x0000002c1d007836 */ /* 0x000fc60000000000 */
[----:B0-----:R-:W4:Y:S04]  /*934d0*/  LDL.LU.64 R56, [R1+0x2450] ;  /* 0x0024500001387983 */ /* 0x001f280000300a00 */
[----:B------:R-:W4:Y:S04]  /*934e0*/  LDL.LU R36, [R1+0x17ec] ;  /* 0x0017ec0001247983 */ /* 0x000f280000300800 */
[----:B------:R-:W4:Y:S01]  /*934f0*/  LDL.LU.64 R50, [R1+0x2448] ;  /* 0x0024480001327983 */ /* 0x000f220000300a00 */
[----:B------:R-:W-:Y:S01]  /*93500*/  ISETP.GE.AND P1, PT, R0, UR29, PT ;  /* 0x0000001d00007c0c */ /* 0x000fe2000bf26270 */
[----:B------:R-:W-:Y:S01]  /*93510*/  VIADD R0, R29, 0x2d ;  /* 0x0000002d1d007836 */ /* 0x000fe20000000000 */
[C---:B------:R-:W-:Y:S01]  /*93520*/  PRMT R2, R14.reuse, 0x7773, RZ ;  /* 0x000077730e027816 */ /* 0x040fe200000000ff */
[----:B------:R-:W-:Y:S01]  /*93530*/  ULDC.64 UR28, c[0x0][0x228] ;  /* 0x00008a00001c7ab9 */ /* 0x000fe20000000a00 */
[----:B---3--:R0:W-:Y:S04]  /*93540*/  @P2 STG.E.U8 desc[UR32][R8.64], R3 ;  /* 0x0000000308002986 */ /* 0x0081e8000c101120 */
[----:B0-----:R-:W3:Y:S04]  /*93550*/  LDL.LU.64 R8, [R1+0x2440] ;  /* 0x0024400001087983 */ /* 0x001ee80000300a00 */
[----:B------:R-:W3:Y:S01]  /*93560*/  LDL.LU R58, [R1+0x2c4] ;  /* 0x0002c400013a7983 */ /* 0x000ee20000300800 */
[----:B------:R-:W-:-:S03]  /*93570*/  PRMT R3, R14, 0x7772, RZ ;  /* 0x000077720e037816 */ /* 0x000fc600000000ff */
[----:B------:R-:W3:Y:S04]  /*93580*/  LDL.LU R28, [R1+0x17e8] ;  /* 0x0017e800011c7983 */ /* 0x000ee80000300800 */
[----:B------:R-:W3:Y:S01]  /*93590*/  LDL.LU R48, [R1+0x17e4] ;  /* 0x0017e40001307983 */ /* 0x000ee20000300800 */
[----:B------:R-:W-:Y:S01]  /*935a0*/  ISETP.GE.AND P2, PT, R0, UR27, PT ;  /* 0x0000001b00007c0c */ /* 0x000fe2000bf46270 */
[----:B------:R-:W-:Y:S01]  /*935b0*/  ULDC.64 UR26, c[0x0][0x228] ;  /* 0x00008a00001a7ab9 */ /* 0x000fe20000000a00 */
[C---:B--2---:R-:W-:Y:S01]  /*935c0*/  PRMT R0, R59.reuse, 0x7770, RZ ;  /* 0x000077703b007816 */ /* 0x044fe200000000ff */
[----:B------:R0:W-:Y:S04]  /*935d0*/  @P3 STG.E.U8 desc[UR32][R16.64], R3 ;  /* 0x0000000310003986 */ /* 0x0001e8000c101120 */
[----:B0-----:R-:W2:Y:S04]  /*935e0*/  LDL.LU.64 R16, [R1+0x2438] ;  /* 0x0024380001107983 */ /* 0x001ea80000300a00 */
[----:B----4-:R0:W-:Y:S02]  /*935f0*/  @P4 STG.E.U8 desc[UR32][R10.64], R2 ;  /* 0x000000020a004986 */ /* 0x0101e4000c101120 */
[----:B0-----:R-:W-:-:S02]  /*93600*/  PRMT R2, R59, 0x7771, RZ ;  /* 0x000077713b027816 */ /* 0x001fc400000000ff */
[----:B------:R-:W4:Y:S04]  /*93610*/  LDL.LU R10, [R1+0x264] ;  /* 0x00026400010a7983 */ /* 0x000f280000300800 */
[----:B------:R-:W4:Y:S04]  /*93620*/  LDL.LU R11, [R1+0x17dc] ;  /* 0x0017dc00010b7983 */ /* 0x000f280000300800 */
[----:B------:R-:W4:Y:S04]  /*93630*/  LDL.LU.64 R40, [R1+0x2430] ;  /* 0x0024300001287983 */ /* 0x000f280000300a00 */
[----:B------:R0:W-:Y:S04]  /*93640*/  @P5 STG.E.U8 desc[UR32][R52.64], R0 ;  /* 0x0000000034005986 */ /* 0x0001e8000c101120 */
[----:B0-----:R-:W4:Y:S04]  /*93650*/  LDL.LU R53, [R1+0x17d8] ;  /* 0x0017d80001357983 */ /* 0x001f280000300800 */
[----:B------:R-:W4:Y:S04]  /*93660*/  LDL.LU.64 R24, [R1+0x2428] ;  /* 0x0024280001187983 */ /* 0x000f280000300a00 */
[----:B------:R0:W-:Y:S04]  /*93670*/  @P6 STG.E.U8 desc[UR32][R12.64], R2 ;  /* 0x000000020c006986 */ /* 0x0001e8000c101120 */
[----:B0-----:R-:W4:Y:S01]  /*93680*/  LDL.LU.64 R12, [R1+0x2420] ;  /* 0x00242000010c7983 */ /* 0x001f220000300a00 */
[----:B------:R-:W-:-:S02]  /*93690*/  ISETP.LT.AND P3, PT, R44, UR42, !P0 ;  /* 0x0000002a2c007c0c */ /* 0x000fc4000c761270 */
[----:B------:R-:W-:Y:S02]  /*936a0*/  ISETP.LT.AND P5, PT, R15, UR40, !P0 ;  /* 0x000000280f007c0c */ /* 0x000fe4000c7a1270 */
[----:B------:R-:W-:Y:S02]  /*936b0*/  ISETP.LT.AND P4, PT, R54, UR38, !P0 ;  /* 0x0000002636007c0c */ /* 0x000fe4000c781270 */
[C---:B------:R-:W-:Y:S02]  /*936c0*/  PRMT R0, R59.reuse, 0x7772, RZ ;  /* 0x000077723b007816 */ /* 0x040fe400000000ff */
[----:B------:R-:W-:-:S05]  /*936d0*/  PRMT R2, R59, 0x7773, RZ ;  /* 0x000077733b027816 */ /* 0x000fca00000000ff */
[----:B------:R0:W-:Y:S01]  /*936e0*/  @P3 STG.E.U8 desc[UR32][R56.64], R0 ;  /* 0x0000000038003986 */ /* 0x0001e2000c101120 */
[----:B------:R-:W-:-:S03]  /*936f0*/  ISETP.LT.AND P3, PT, R55, UR36, !P0 ;  /* 0x0000002437007c0c */ /* 0x000fc6000c761270 */
[----:B------:R-:W-:Y:S01]  /*93700*/  @P5 STG.E.U8 desc[UR32][R50.64], R2 ;  /* 0x0000000232005986 */ /* 0x000fe2000c101120 */
[----:B------:R-:W-:-:S03]  /*93710*/  ISETP.LT.AND P5, PT, R36, UR34, !P0 ;  /* 0x0000002224007c0c */ /* 0x000fc6000c7a1270 */
[----:B0-----:R-:W4:Y:S04]  /*93720*/  LDL.LU R56, [R1+0x17d4] ;  /* 0x0017d40001387983 */ /* 0x001f280000300800 */
[----:B------:R-:W4:Y:S04]  /*93730*/  LDL.LU R57, [R1+0x17d0] ;  /* 0x0017d00001397983 */ /* 0x000f280000300800 */
[----:B------:R-:W4:Y:S01]  /*93740*/  LDL.LU.64 R20, [R1+0x2418] ;  /* 0x0024180001147983 */ /* 0x000f220000300a00 */
[----:B---3--:R-:W-:-:S05]  /*93750*/  PRMT R0, R58, 0x7770, RZ ;  /* 0x000077703a007816 */ /* 0x008fca00000000ff */
[----:B------:R0:W-:Y:S01]  /*93760*/  @P4 STG.E.U8 desc[UR32][R8.64], R0 ;  /* 0x0000000008004986 */ /* 0x0001e2000c101120 */
[----:B------:R-:W-:Y:S02]  /*93770*/  ISETP.LT.AND P4, PT, R28, UR30, !P0 ;  /* 0x0000001e1c007c0c */ /* 0x000fe4000c781270 */
[----:B------:R-:W-:Y:S02]  /*93780*/  ISETP.LT.AND P6, PT, R48, UR28, !P0 ;  /* 0x0000001c30007c0c */ /* 0x000fe4000c7c1270 */
[C---:B------:R-:W-:Y:S01]  /*93790*/  PRMT R3, R58.reuse, 0x7772, RZ ;  /* 0x000077723a037816 */ /* 0x040fe200000000ff */
[----:B0-----:R-:W3:Y:S01]  /*937a0*/  LDL.LU.64 R8, [R1+0x2408] ;  /* 0x0024080001087983 */ /* 0x001ee20000300a00 */
[C---:B------:R-:W-:Y:S02]  /*937b0*/  PRMT R0, R58.reuse, 0x7771, RZ ;  /* 0x000077713a007816 */ /* 0x040fe400000000ff */
[----:B------:R-:W-:Y:S01]  /*937c0*/  PRMT R2, R58, 0x7773, RZ ;  /* 0x000077733a027816 */ /* 0x000fe200000000ff */
[----:B------:R-:W3:Y:S04]  /*937d0*/  LDL.LU R59, [R1+0x2b4] ;  /* 0x0002b400013b7983 */ /* 0x000ee80000300800 */
[----:B------:R-:W3:Y:S04]  /*937e0*/  LDL R50, [R1+0x17c8] ;  /* 0x0017c80001327983 */ /* 0x000ee80000100800 */
[----:B------:R-:W3:Y:S04]  /*937f0*/  LDL.LU.64 R32, [R1+0x2410] ;  /* 0x0024100001207983 */ /* 0x000ee80000300a00 */
[----:B--2---:R0:W-:Y:S04]  /*93800*/  @P3 STG.E.U8 desc[UR32][R16.64], R0 ;  /* 0x0000000010003986 */ /* 0x0041e8000c101120 */
[----:B0-----:R-:W2:Y:S04]  /*93810*/  LDL.LU.64 R16, [R1+0x2400] ;  /* 0x0024000001107983 */ /* 0x001ea80000300a00 */
[----:B------:R-:W2:Y:S01]  /*93820*/  LDL.LU R52, [R1+0x17c0] ;  /* 0x0017c00001347983 */ /* 0x000ea20000300800 */
[----:B----4-:R-:W-:-:S03]  /*93830*/  PRMT R0, R10, 0x7770, RZ ;  /* 0x000077700a007816 */ /* 0x010fc600000000ff */
[----:B------:R-:W4:Y:S04]  /*93840*/  LDL.LU R51, [R1+0x1800] ;  /* 0x0018000001337983 */ /* 0x000f280000300800 */
[----:B------:R-:W-:Y:S04]  /*93850*/  @P5 STG.E.U8 desc[UR32][R40.64], R3 ;  /* 0x0000000328005986 */ /* 0x000fe8000c101120 */
[----:B------:R-:W-:Y:S04]  /*93860*/  @P4 STG.E.U8 desc[UR32][R24.64], R2 ;  /* 0x0000000218004986 */ /* 0x000fe8000c101120 */
[----:B------:R0:W-:Y:S04]  /*93870*/  @P6 STG.E.U8 desc[UR32][R12.64], R0 ;  /* 0x000000000c006986 */ /* 0x0001e8000c101120 */
[----:B0-----:R-:W4:Y:S01]  /*93880*/  LDL.LU.64 R12, [R1+0x23f8] ;  /* 0x0023f800010c7983 */ /* 0x001f220000300a00 */
[----:B------:R-:W-:-:S02]  /*93890*/  ISETP.LT.AND P3, PT, R61, UR26, !P0 ;  /* 0x0000001a3d007c0c */ /* 0x000fc4000c761270 */
[----:B------:R-:W-:Y:S01]  /*938a0*/  ISETP.LT.AND P5, PT, R11, UR24, !P0 ;  /* 0x000000180b007c0c */ /* 0x000fe2000c7a1270 */
[----:B------:R-:W4:Y:S01]  /*938b0*/  LDL.LU.64 R24, [R1+0x23e8] ;  /* 0x0023e80001187983 */ /* 0x000f220000300a00 */
[C---:B------:R-:W-:Y:S02]  /*938c0*/  PRMT R2, R10.reuse, 0x7771, RZ ;  /* 0x000077710a027816 */ /* 0x040fe400000000ff */
[----:B------:R-:W-:Y:S01]  /*938d0*/  ISETP.LT.AND P4, PT, R53, UR4, !P0 ;  /* 0x0000000435007c0c */ /* 0x000fe2000c781270 */
[----:B------:R-:W4:Y:S01]  /*938e0*/  LDL.LU R58, [R1+0x2a8] ;  /* 0x0002a800013a7983 */ /* 0x000f220000300800 */
[----:B------:R-:W-:Y:S01]  /*938f0*/  PRMT R0, R10, 0x7772, RZ ;  /* 0x000077720a007816 */ /* 0x000fe200000000ff */
[----:B------:R-:W-:-:S04]  /*93900*/  ULDC UR4, c[0x0][0x228] ;  /* 0x00008a0000047ab9 */ /* 0x000fc80000000800 */
[----:B------:R0:W-:Y:S01]  /*93910*/  @P3 STG.E.U8 desc[UR32][R20.64], R2 ;  /* 0x0000000214003986 */ /* 0x0001e2000c101120 */
[----:B------:R-:W-:Y:S01]  /*93920*/  ISETP.LT.AND P3, PT, R56, UR6, !P0 ;  /* 0x0000000638007c0c */ /* 0x000fe2000c761270 */
[----:B------:R-:W-:Y:S01]  /*93930*/  VIADD R3, R29, 0x2e ;  /* 0x0000002e1d037836 */ /* 0x000fe20000000000 */
[----:B------:R-:W-:Y:S01]  /*93940*/  ULDC UR6, c[0x0][0x228] ;  /* 0x00008a0000067ab9 */ /* 0x000fe20000000800 */
[----:B0-----:R-:W4:Y:S01]  /*93950*/  LDL.LU.64 R20, [R1+0x23f0] ;  /* 0x0023f00001147983 */ /* 0x001f220000300a00 */
[----:B------:R-:W-:-:S03]  /*93960*/  PRMT R2, R10, 0x7773, RZ ;  /* 0x000077730a027816 */ /* 0x000fc600000000ff */
[----:B---3--:R0:W-:Y:S01]  /*93970*/  @P5 STG.E.U8 desc[UR32][R8.64], R0 ;  /* 0x0000000008005986 */ /* 0x0081e2000c101120 */
[----:B------:R-:W-:Y:S01]  /*93980*/  ISETP.LT.AND P5, PT, R57, UR4, !P0 ;  /* 0x0000000439007c0c */ /* 0x000fe2000c7a1270 */
[----:B------:R-:W-:Y:S02]  /*93990*/  ULDC UR4, c[0x0][0x228] ;  /* 0x00008a0000047ab9 */ /* 0x000fe40000000800 */
[----:B0-----:R-:W3:Y:S01]  /*939a0*/  LDL.LU.64 R8, [R1+0x23e0] ;  /* 0x0023e00001087983 */ /* 0x001ee20000300a00 */
[----:B------:R-:W-:-:S03]  /*939b0*/  PRMT R0, R59, 0x7770, RZ ;  /* 0x000077703b007816 */ /* 0x000fc600000000ff */
[----:B------:R0:W-:Y:S04]  /*939c0*/  @P4 STG.E.U8 desc[UR32][R32.64], R2 ;  /* 0x0000000220004986 */ /* 0x0001e8000c101120 */
[----:B------:R-:W3:Y:S01]  /*939d0*/  LDL.LU.64 R18, [R1+0x23d8] ;  /* 0x0023d80001127983 */ /* 0x000ee20000300a00 */
[----:B0-----:R-:W-:-:S03]  /*939e0*/  PRMT R2, R59, 0x7771, RZ ;  /* 0x000077713b027816 */ /* 0x001fc600000000ff */
[----:B--2---:R0:W-:Y:S04]  /*939f0*/  @P3 STG.E.U8 desc[UR32][R16.64], R0 ;  /* 0x0000000010003986 */ /* 0x0041e8000c101120 */
[----:B0-----:R-:W2:Y:S04]  /*93a00*/  LDL.LU.64 R16, [R1+0x23d0] ;  /* 0x0023d00001107983 */ /* 0x001ea80000300a00 */
[----:B------:R-:W2:Y:S04]  /*93a10*/  LDL.LU R10, [R1+0x298] ;  /* 0x00029800010a7983 */ /* 0x000ea80000300800 */
[----:B----4-:R0:W-:Y:S04]  /*93a20*/  @P5 STG.E.U8 desc[UR32][R12.64], R2 ;  /* 0x000000020c005986 */ /* 0x0101e8000c101120 */
[----:B0-----:R-:W4:Y:S01]  /*93a30*/  LDL.LU.64 R12, [R1+0x23c8] ;  /* 0x0023c800010c7983 */ /* 0x001f220000300a00 */
[----:B------:R-:W-:Y:S01]  /*93a40*/  ISETP.LT.AND P6, PT, R60, UR6, !P0 ;  /* 0x000000063c007c0c */ /* 0x000fe2000c7c1270 */
[----:B------:R-:W-:Y:S01]  /*93a50*/  ULDC UR6, c[0x0][0x228] ;  /* 0x00008a0000067ab9 */ /* 0x000fe20000000800 */
[----:B------:R-:W-:Y:S01]  /*93a60*/  ISETP.GE.AND P4, PT, R3, UR5, PT ;  /* 0x0000000503007c0c */ /* 0x000fe2000bf86270 */
[----:B------:R-:W-:Y:S01]  /*93a70*/  ULDC UR5, c[0x0][0x228] ;  /* 0x00008a0000057ab9 */ /* 0x000fe20000000800 */
[----:B------:R-:W-:Y:S01]  /*93a80*/  ISETP.LT.AND P0, PT, R50, UR4, !P0 ;  /* 0x0000000432007c0c */ /* 0x000fe2000c701270 */
[----:B------:R-:W-:Y:S01]  /*93a90*/  ULDC UR4, c[0x0][0x228] ;  /* 0x00008a0000047ab9 */ /* 0x000fe20000000800 */
[----:B------:R-:W-:Y:S01]  /*93aa0*/  ISETP.LT.AND P3, PT, R52, UR5, !P1 ;  /* 0x0000000534007c0c */ /* 0x000fe2000cf61270 */
[----:B------:R-:W4:Y:S01]  /*93ab0*/  LDL.LU.64 R40, [R1+0x23c0] ;  /* 0x0023c00001287983 */ /* 0x000f220000300a00 */
[C---:B------:R-:W-:Y:S01]  /*93ac0*/  PRMT R0, R59.reuse, 0x7772, RZ ;  /* 0x000077723b007816 */ /* 0x040fe200000000ff */
[----:B------:R-:W-:Y:S01]  /*93ad0*/  ULDC UR5, c[0x0][0x228] ;  /* 0x00008a0000057ab9 */ /* 0x000fe20000000800 */
[----:B------:R-:W-:Y:S01]  /*93ae0*/  PRMT R2, R59, 0x7773, RZ ;  /* 0x000077733b027816 */ /* 0x000fe200000000ff */
[----:B------:R-:W4:Y:S04]  /*93af0*/  LDL.LU.64 R32, [R1+0x23b8] ;  /* 0x0023b80001207983 */ /* 0x000f280000300a00 */
[----:B------:R0:W-:Y:S01]  /*93b00*/  @P6 STG.E.U8 desc[UR32][R24.64], R0 ;  /* 0x0000000018006986 */ /* 0x0001e2000c101120 */
[----:B------:R-:W-:Y:S01]  /*93b10*/  ISETP.LT.AND P6, PT, R51, UR4, !P1 ;  /* 0x0000000433007c0c */ /* 0x000fe2000cfc1270 */
[----:B------:R-:W-:Y:S01]  /*93b20*/  ULDC UR4, c[0x0][0x228] ;  /* 0x00008a0000047ab9 */ /* 0x000fe20000000800 */
[----:B------:R-:W-:Y:S01]  /*93b30*/  ISETP.LT.AND P5, PT, R44, UR5, !P1 ;  /* 0x000000052c007c0c */ /* 0x000fe2000cfa1270 */
[----:B------:R-:W-:Y:S01]  /*93b40*/  ULDC UR5, c[0x0][0x228] ;  /* 0x00008a0000057ab9 */ /* 0x000fe20000000800 */
[C---:B0-----:R-:W-:Y:S01]  /*93b50*/  PRMT R0, R58.reuse, 0x7770, RZ ;  /* 0x000077703a007816 */ /* 0x041fe200000000ff */
[----:B------:R0:W-:Y:S04]  /*93b60*/  @P0 STG.E.U8 desc[UR32][R20.64], R2 ;  /* 0x0000000214000986 */ /* 0x0001e8000c101120 */
[----:B------:R-:W4:Y:S04]  /*93b70*/  LDL.LU.64 R24, [R1+0x23b0] ;  /* 0x0023b00001187983 */ /* 0x000f280000300a00 */
[----:B0-----:R-:W4:Y:S01]  /*93b80*/  LDL.LU.64 R20, [R1+0x23a8] ;  /* 0x0023a80001147983 */ /* 0x001f220000300a00 */
[----:B------:R-:W-:-:S03]  /*93b90*/  PRMT R2, R58, 0x7771, RZ ;  /* 0x000077713a027816 */ /* 0x000fc600000000ff */
[----:B---3--:R0:W-:Y:S01]  /*93ba0*/  @P3 STG.E.U8 desc[UR32][R8.64], R0 ;  /* 0x0000000008003986 */ /* 0x0081e2000c101120 */
[----:B------:R-:W-:Y:S01]  /*93bb0*/  ISETP.LT.AND P3, PT, R15, UR4, !P1 ;  /* 0x000000040f007c0c */ /* 0x000fe2000cf61270 */
[----:B------:R-:W-:Y:S02]  /*93bc0*/  ULDC UR4, c[0x0][0x228] ;  /* 0x00008a0000047ab9 */ /* 0x000fe40000000800 */
[----:B0-----:R-:W3:Y:S04]  /*93bd0*/  LDL.LU.64 R8, [R1+0x23a0] ;  /* 0x0023a00001087983 */ /* 0x001ee80000300a00 */
[----:B------:R-:W3:Y:S01]  /*93be0*/  LDL.LU R59, [R1+0x288] ;  /* 0x00028800013b7983 */ /* 0x000ee20000300800 */
[----:B------:R-:W-:-:S03]  /*93bf0*/  PRMT R0, R58, 0x7772, RZ ;  /* 0x000077723a007816 */ /* 0x000fc600000000ff */
[----:B------:R0:W-:Y:S02]  /*93c00*/  @P6 STG.E.U8 desc[UR32][R18.64], R2 ;  /* 0x0000000212006986 */ /* 0x0001e4000c101120 */
[----:B0-----:R-:W-:Y:S02]  /*93c10*/  PRMT R2, R58, 0x7773, RZ ;  /* 0x000077733a027816 */ /* 0x001fe400000000ff */
[----:B--2---:R0:W-:Y:S04]  /*93c20*/  @P5 STG.E.U8 desc[UR32][R16.64], R0 ;  /* 0x0000000010005986 */ /* 0x0041e8000c101120 */
[----:B0-----:R-:W2:Y:S04]  /*93c30*/  LDL.LU.64 R16, [R1+0x2398] ;  /* 0x0023980001107983 */ /* 0x001ea80000300a00 */
[----:B----4-:R0:W-:Y:S04]  /*93c40*/  @P3 STG.E.U8 desc[UR32][R12.64], R2 ;  /* 0x000000020c003986 */ /* 0x0101e8000c101120 */
[----:B0-----:R-:W4:Y:S01]  /*93c50*/  LDL.LU.64 R12, [R1+0x2388] ;  /* 0x00238800010c7983 */ /* 0x001f220000300a00 */
[----:B------:R-:W-:Y:S01]  /*93c60*/  ISETP.LT.AND P0, PT, R54, UR5, !P1 ;  /* 0x0000000536007c0c */ /* 0x000fe2000cf01270 */
[----:B------:R-:W-:Y:S01]  /*93c70*/  ULDC UR5, c[0x0][0x228] ;  /* 0x00008a0000057ab9 */ /* 0x000fe20000000800 */
[----:B------:R-:W-:Y:S01]  /*93c80*/  ISETP.LT.AND P6, PT, R55, UR4, !P1 ;  /* 0x0000000437007c0c */ /* 0x000fe2000cfc1270 */
[----:B------:R-:W-:Y:S01]  /*93c90*/  ULDC UR4, c[0x0][0x228] ;  /* 0x00008a0000047ab9 */ /* 0x000fe20000000800 */
[----:B------:R-:W-:Y:S01]  /*93ca0*/  ISETP.LT.AND P5, PT, R36, UR5, !P1 ;  /* 0x0000000524007c0c */ /* 0x000fe2000cfa1270 */
[----:B------:R-:W-:Y:S01]  /*93cb0*/  ULDC UR5, c[0x0][0x228] ;  /* 0x00008a0000057ab9 */ /* 0x000fe20000000800 */
[C---:B------:R-:W-:Y:S01]  /*93cc0*/  PRMT R0, R10.reuse, 0x7770, RZ ;  /* 0x000077700a007816 */ /* 0x040fe200000000ff */
[----:B------:R-:W4:Y:S01]  /*93cd0*/  LDL.LU R58, [R1+0x2d8] ;  /* 0x0002d800013a7983 */ /* 0x000f220000300800 */
[----:B------:R-:W-:-:S02]  /*93ce0*/  PRMT R2, R10, 0x7771, RZ ;  /* 0x000077710a027816 */ /* 0x000fc400000000ff */
[----:B------:R-:W-:Y:S01]  /*93cf0*/  ISETP.LT.AND P3, PT, R28, UR4, !P1 ;  /* 0x000000041c007c0c */ /* 0x000fe2000cf61270 */
[----:B------:R-:W-:Y:S02]  /*93d00*/  ULDC UR4, c[0x0][0x228] ;  /* 0x00008a0000047ab9 */ /* 0x000fe40000000800 */
[----:B------:R0:W-:Y:S01]  /*93d10*/  @P0 STG.E.U8 desc[UR32][R40.64], R0 ;  /* 0x0000000028000986 */ /* 0x0001e2000c101120 */
[----:B------:R-:W-:Y:S01]  /*93d20*/  ISETP.LT.AND P0, PT, R48, UR5, !P1 ;  /* 0x0000000530007c0c */ /* 0x000fe2000cf01270 */
[----:B------:R-:W-:Y:S02]  /*93d30*/  ULDC UR5, c[0x0][0x228] ;  /* 0x00008a0000057ab9 */ /* 0x000fe40000000800 */
[----:B------:R1:W-:Y:S01]  /*93d40*/  @P6 STG.E.U8 desc[UR32][R32.64], R2 ;  /* 0x0000000220006986 */ /* 0x0003e2000c101120 */
[----:B------:R-:W-:Y:S01]  /*93d50*/  ISETP.LT.AND P6, PT, R61, UR4, !P1 ;  /* 0x000000043d007c0c */ /* 0x000fe2000cfc1270 */
[----:B------:R-:W-:Y:S01]  /*93d60*/  ULDC UR4, c[0x0][0x228] ;  /* 0x00008a0000047ab9 */ /* 0x000fe20000000800 */
[C---:B0-----:R-:W-:Y:S01]  /*93d70*/  PRMT R0, R10.reuse, 0x7772, RZ ;  /* 0x000077720a007816 */ /* 0x041fe200000000ff */
[----:B------:R-:W4:Y:S04]  /*93d80*/  LDL.LU.64 R40, [R1+0x2390] ;  /* 0x0023900001287983 */ /* 0x000f280000300a00 */
[----:B-1----:R-:W4:Y:S01]  /*93d90*/  LDL.LU.64 R32, [R1+0x2380] ;  /* 0x0023800001207983 */ /* 0x002f220000300a00 */
[----:B------:R-:W-:-:S03]  /*93da0*/  PRMT R2, R10, 0x7773, RZ ;  /* 0x000077730a027816 */ /* 0x000fc600000000ff */
[----:B------:R0:W-:Y:S01]  /*93db0*/  @P5 STG.E.U8 desc[UR32][R24.64], R0 ;  /* 0x0000000018005986 */ /* 0x0001e2000c101120 */
[----:B------:R-:W-:Y:S01]  /*93dc0*/  ISETP.LT.AND P5, PT, R11, UR4, !P1 ;  /* 0x000000040b007c0c */ /* 0x000fe2000cfa1270 */
[----:B------:R-:W-:Y:S02]  /*93dd0*/  ULDC UR4, c[0x0][0x228] ;  /* 0x00008a0000047ab9 */ /* 0x000fe40000000800 */
[----:B------:R1:W-:Y:S04]  /*93de0*/  @P3 STG.E.U8 desc[UR32][R20.64], R2 ;  /* 0x0000000214003986 */ /* 0x0003e8000c101120 */
[----:B0-----:R-:W4:Y:S04]  /*93df0*/  LDL.LU.64 R24, [R1+0x2378] ;  /* 0x0023780001187983 */ /* 0x001f280000300a00 */
[----:B-1----:R-:W4:Y:S01]  /*93e00*/  LDL.LU.64 R20, [R1+0x2368] ;  /* 0x0023680001147983 */ /* 0x002f220000300a00 */
[----:B---3--:R-:W-:-:S02]  /*93e10*/  PRMT R0, R59, 0x7770, RZ ;  /* 0x000077703b007816 */ /* 0x008fc400000000ff */
[----:B------:R-:W-:-:S03]  /*93e20*/  PRMT R2, R59, 0x7771, RZ ;  /* 0x000077713b027816 */ /* 0x000fc600000000ff */
[----:B------:R0:W-:Y:S02]  /*93e30*/  @P0 STG.E.U8 desc[UR32][R8.64], R0 ;  /* 0x0000000008000986 */ /* 0x0001e4000c101120 */
[----:B0-----:R-:W-:Y:S02]  /*93e40*/  PRMT R0, R59, 0x7772, RZ ;  /* 0x000077723b007816 */ /* 0x001fe400000000ff */
[----:B------:R-:W3:Y:S04]  /*93e50*/  LDL.LU R8, [R1+0x278] ;  /* 0x0002780001087983 */ /* 0x000ee80000300800 */
        /* <DEDUP_REMOVED lines=9> */
[----:B------:R-:W4:Y:S01]  /*93ef0*/  LDL.LU.64 R22, [R1+0x2358] ;  /* 0x0023580001167983 */ /* 0x000f220000300a00 */
[----:B------:R-:W-:Y:S01]  /*93f00*/  PRMT R2, R59, 0x7773, RZ ;  /* 0x000077733b027816 */ /* 0x000fe200000000ff */
[----:B------:R-:W-:Y:S01]  /*93f10*/  ULDC UR4, c[0x0][0x228] ;  /* 0x00008a0000047ab9 */ /* 0x000fe20000000800 */
[----:B------:R-:W-:Y:S01]  /*93f20*/  PRMT R0, R58, 0x7770, RZ ;  /* 0x000077703a007816 */ /* 0x000fe200000000ff */
[----:B------:R-:W4:Y:S01]  /*93f30*/  LDL.LU.64 R18, [R1+0x2350] ;  /* 0x0023500001127983 */ /* 0x000f220000300a00 */
[----:B------:R-:W-:Y:S01]  /*93f40*/  ISETP.LT.AND P5, PT, R60, UR5, !P1 ;  /* 0x000000053c007c0c */ /* 0x000fe2000cfa1270 */
[----:B------:R-:W-:Y:S01]  /*93f50*/  ULDC UR5, c[0x0][0x228] ;  /* 0x00008a0000057ab9 */ /* 0x000fe20000000800 */
[----:B------:R-:W-:Y:S01]  /*93f60*/  ISETP.LT.AND P1, PT, R50, UR4, !P1 ;  /* 0x0000000432007c0c */ /* 0x000fe2000cf21270 */
[----:B------:R-:W-:Y:S01]  /*93f70*/  ULDC UR4, c[0x0][0x228] ;  /* 0x00008a0000047ab9 */ /* 0x000fe20000000800 */
[----:B------:R0:W-:Y:S04]  /*93f80*/  @P0 STG.E.U8 desc[UR32][R40.64], R2 ;  /* 0x0000000228000986 */ /* 0x0001e8000c101120 */
[----:B------:R1:W-:Y:S01]  /*93f90*/  @P3 STG.E.U8 desc[UR32][R32.64], R0 ;  /* 0x0000000020003986 */ /* 0x0003e2000c101120 */
[----:B------:R-:W-:Y:S01]  /*93fa0*/  ISETP.LT.AND P3, PT, R52, UR5, !P2 ;  /* 0x0000000534007c0c */ /* 0x000fe2000d761270 */
[----:B------:R-:W-:Y:S01]  /*93fb0*/  ULDC UR5, c[0x0][0x228] ;  /* 0x00008a0000057ab9 */ /* 0x000fe20000000800 */
[C---:B0-----:R-:W-:Y:S01]  /*93fc0*/  PRMT R2, R58.reuse, 0x7771, RZ ;  /* 0x000077713a027816 */ /* 0x041fe200000000ff */
[----:B-1----:R-:W4:Y:S01]  /*93fd0*/  LDL.LU.64 R32, [R1+0x2348] ;  /* 0x0023480001207983 */ /* 0x002f220000300a00 */
[----:B------:R-:W-:-:S03]  /*93fe0*/  PRMT R0, R58, 0x7772, RZ ;  /* 0x000077723a007816 */ /* 0x000fc600000000ff */
[----:B------:R-:W4:Y:S04]  /*93ff0*/  LDL.LU R59, [R1+0x2c8] ;  /* 0x0002c800013b7983 */ /* 0x000f280000300800 */
[----:B------:R0:W-:Y:S04]  /*94000*/  @P6 STG.E.U8 desc[UR32][R24.64], R2 ;  /* 0x0000000218006986 */ /* 0x0001e8000c101120 */
[----:B------:R1:W-:Y:S04]  /*94010*/  @P5 STG.E.U8 desc[UR32][R20.64], R0 ;  /* 0x0000000014005986 */ /* 0x0003e8000c101120 */
[----:B0-----:R-:W4:Y:S01]  /*94020*/  LDL.LU.64 R24, [R1+0x2338] ;  /* 0x0023380001187983 */ /* 0x001f220000300a00 */
[----:B------:R-:W-:-:S03]  /*94030*/  PRMT R2, R58, 0x7773, RZ ;  /* 0x000077733a027816 */ /* 0x000fc600000000ff */
[----:B-1----:R-:W4:Y:S04]  /*94040*/  LDL.LU.64 R20, [R1+0x2340] ;  /* 0x0023400001147983 */ /* 0x002f280000300a00 */
[----:B------:R-:W4:Y:S01]  /*94050*/  LDL.LU.64 R40, [R1+0x2320] ;  /* 0x0023200001287983 */ /* 0x000f220000300a00 */
[----:B---3--:R-:W-:-:S03]  /*94060*/  PRMT R0, R8, 0x7770, RZ ;  /* 0x0000777008007816 */ /* 0x008fc600000000ff */
[----:B--2---:R0:W-:Y:S04]  /*94070*/  @P1 STG.E.U8 desc[UR32][R16.64], R2 ;  /* 0x0000000210001986 */ /* 0x0041e8000c101120 */
[----:B0-----:R-:W2:Y:S04]  /*94080*/  LDL.LU.64 R16, [R1+0x2318] ;  /* 0x0023180001107983 */ /* 0x001ea80000300a00 */
[----:B----4-:R0:W-:Y:S04]  /*94090*/  @P3 STG.E.U8 desc[UR32][R12.64], R0 ;  /* 0x000000000c003986 */ /* 0x0101e8000c101120 */
[----:B0-----:R-:W3:Y:S04]  /*940a0*/  LDL.LU.64 R12, [R1+0x2300] ;  /* 0x00230000010c7983 */ /* 0x001ee80000300a00 */
[----:B------:R-:W4:Y:S01]  /*940b0*/  LDL.LU R58, [R1+0x268] ;  /* 0x00026800013a7983 */ /* 0x000f220000300800 */
[----:B------:R-:W-:Y:S01]  /*940c0*/  ISETP.LT.AND P6, PT, R51, UR4, !P2 ;  /* 0x0000000433007c0c */ /* 0x000fe2000d7c1270 */
[----:B------:R-:W-:Y:S01]  /*940d0*/  ULDC UR4, c[0x0][0x228] ;  /* 0x00008a0000047ab9 */ /* 0x000fe20000000800 */
[----:B------:R-:W-:Y:S01]  /*940e0*/  ISETP.LT.AND P5, PT, R44, UR5, !P2 ;  /* 0x000000052c007c0c */ /* 0x000fe2000d7a1270 */
[----:B------:R-:W-:Y:S01]  /*940f0*/  ULDC UR5, c[0x0][0x228] ;  /* 0x00008a0000057ab9 */ /* 0x000fe20000000800 */
[----:B------:R-:W-:Y:S01]  /*94100*/  ISETP.LT.AND P3, PT, R15, UR4, !P2 ;  /* 0x000000040f007c0c */ /* 0x000fe2000d761270 */
[----:B------:R-:W-:Y:S01]  /*94110*/  ULDC UR4, c[0x0][0x228] ;  /* 0x00008a0000047ab9 */ /* 0x000fe20000000800 */
[----:B------:R-:W-:Y:S01]  /*94120*/  PRMT R2, R8, 0x7771, RZ ;  /* 0x0000777108027816 */ /* 0x000fe200000000ff */
[----:B------:R-:W3:Y:S01]  /*94130*/  LDL.LU R9, [R1+0x2ac] ;  /* 0x0002ac0001097983 */ /* 0x000ee20000300800 */
[----:B------:R-:W-:Y:S01]  /*94140*/  ISETP.LT.AND P1, PT, R54, UR4, !P2 ;  /* 0x0000000436007c0c */ /* 0x000fe2000d721270 */
[----:B------:R-:W-:Y:S01]  /*94150*/  ULDC UR4, c[0x0][0x228] ;  /* 0x00008a0000047ab9 */ /* 0x000fe20000000800 */
[----:B------:R-:W-:-:S03]  /*94160*/  PRMT R0, R8, 0x7772, RZ ;  /* 0x0000777208007816 */ /* 0x000fc600000000ff */
[----:B------:R0:W-:Y:S01]  /*94170*/  @P6 STG.E.U8 desc[UR32][R22.64], R2 ;  /* 0x0000000216006986 */ /* 0x0001e2000c101120 */
[----:B------:R-:W-:-:S03]  /*94180*/  VIADD R3, R29, 0x2f ;  /* 0x0000002f1d037836 */ /* 0x000fc60000000000 */
[----:B------:R1:W-:Y:S01]  /*94190*/  @P5 STG.E.U8 desc[UR32][R18.64], R0 ;  /* 0x0000000012005986 */ /* 0x0003e2000c101120 */
[----:B------:R-:W-:Y:S01]  /*941a0*/  ISETP.LT.AND P5, PT, R55, UR4, !P2 ;  /* 0x0000000437007c0c */ /* 0x000fe2000d7a1270 */
[----:B------:R-:W-:Y:S01]  /*941b0*/  ULDC UR4, c[0x0][0x228] ;  /* 0x00008a0000047ab9 */ /* 0x000fe20000000800 */
[----:B0-----:R-:W-:Y:S02]  /*941c0*/  PRMT R2, R8, 0x7773, RZ ;  /* 0x0000777308027816 */ /* 0x001fe400000000ff */
[----:B-1----:R-:W-:-:S03]  /*941d0*/  PRMT R0, R59, 0x7770, RZ ;  /* 0x000077703b007816 */ /* 0x002fc600000000ff */
[----:B------:R0:W-:Y:S01]  /*941e0*/  @P3 STG.E.U8 desc[UR32][R32.64], R2 ;  /* 0x0000000220003986 */ /* 0x0001e2000c101120 */
[----:B------:R-:W-:Y:S01]  /*941f0*/  ISETP.LT.AND P3, PT, R36, UR5, !P2 ;  /* 0x0000000524007c0c */ /* 0x000fe2000d761270 */
[----:B------:R-:W-:Y:S01]  /*94200*/  ULDC UR5, c[0x0][0x228] ;  /* 0x00008a0000057ab9 */ /* 0x000fe20000000800 */
[----:B------:R-:W-:Y:S01]  /*94210*/  ISETP.GE.AND P0, PT, R3, UR7, PT ;  /* 0x0000000703007c0c */ /* 0x000fe2000bf06270 */
[----:B------:R1:W-:Y:S01]  /*94220*/  @P1 STG.E.U8 desc[UR32][R24.64], R0 ;  /* 0x0000000018001986 */ /* 0x0003e2000c101120 */
[----:B------:R-:W-:Y:S01]  /*94230*/  ISETP.LT.AND P1, PT, R28, UR4, !P2 ;  /* 0x000000041c007c0c */ /* 0x000fe2000d721270 */
[----:B------:R-:W-:Y:S02]  /*94240*/  ULDC UR4, c[0x0][0x228] ;  /* 0x00008a0000047ab9 */ /* 0x000fe40000000800 */
[----:B0-----:R-:W3:Y:S01]  /*94250*/  LDL.LU.64 R32, [R1+0x2330] ;  /* 0x0023300001207983 */ /* 0x001ee20000300a00 */
[C---:B------:R-:W-:Y:S02]  /*94260*/  PRMT R3, R59.reuse, 0x7771, RZ ;  /* 0x000077713b037816 */ /* 0x040fe400000000ff */
[----:B------:R-:W-:Y:S01]  /*94270*/  ISETP.LT.AND P6, PT, R48, UR5, !P2 ;  /* 0x0000000530007c0c */ /* 0x000fe2000d7c1270 */
[----:B-1----:R-:W3:Y:S01]  /*94280*/  LDL.LU.64 R24, [R1+0x2328] ;  /* 0x0023280001187983 */ /* 0x002ee20000300a00 */
[----:B------:R-:W-:Y:S01]  /*94290*/  PRMT R2, R59, 0x7772, RZ ;  /* 0x000077723b027816 */ /* 0x000fe200000000ff */
[----:B------:R-:W-:Y:S01]  /*942a0*/  VIADD R0, R29, 0x30 ;  /* 0x000000301d007836 */ /* 0x000fe20000000000 */
[----:B------:R-:W-:Y:S01]  /*942b0*/  ULDC UR5, c[0x0][0x228] ;  /* 0x00008a0000057ab9 */ /* 0x000fe20000000800 */
[----:B------:R0:W-:Y:S03]  /*942c0*/  @P5 STG.E.U8 desc[UR32][R20.64], R3 ;  /* 0x0000000314005986 */ /* 0x0001e6000c101120 */
[----:B------:R-:W-:Y:S01]  /*942d0*/  ISETP.GE.AND P5, PT, R0, UR9, PT ;  /* 0x0000000900007c0c */ /* 0x000fe2000bfa6270 */
[----:B------:R1:W-:Y:S04]  /*942e0*/  @P3 STG.E.U8 desc[UR32][R40.64], R2 ;  /* 0x0000000228003986 */ /* 0x0003e8000c101120 */
[----:B0-----:R-:W3:Y:S01]  /*942f0*/  LDL.LU.64 R20, [R1+0x2310] ;  /* 0x0023100001147983 */ /* 0x001ee20000300a00 */
[----:B-1----:R-:W-:-:S03]  /*94300*/  PRMT R2, R59, 0x7773, RZ ;  /* 0x000077733b027816 */ /* 0x002fc600000000ff */
[----:B------:R-:W3:Y:S04]  /*94310*/  LDL.LU R59, [R1+0x2b8] ;  /* 0x0002b800013b7983 */ /* 0x000ee80000300800 */
[----:B--2---:R0:W-:Y:S04]  /*94320*/  @P1 STG.E.U8 desc[UR32][R16.64], R2 ;  /* 0x0000000210001986 */ /* 0x0041e8000c101120 */
[----:B0-----:R-:W2:Y:S01]  /*94330*/  LDL.LU.64 R16, [R1+0x2308] ;  /* 0x0023080001107983 */ /* 0x001ea20000300a00 */
[----:B----4-:R-:W-:-:S05]  /*94340*/  PRMT R0, R58, 0x7770, RZ ;  /* 0x000077703a007816 */ /* 0x010fca00000000ff */
[----:B---3--:R0:W-:Y:S04]  /*94350*/  @P6 STG.E.U8 desc[UR32][R12.64], R0 ;  /* 0x000000000c006986 */ /* 0x0081e8000c101120 */
[----:B0-----:R-:W3:Y:S01]  /*94360*/  LDL.LU.64 R12, [R1+0x22f8] ;  /* 0x0022f800010c7983 */ /* 0x001ee20000300a00 */
[----:B------:R-:W-:Y:S01]  /*94370*/  ISETP.LT.AND P3, PT, R61, UR4, !P2 ;  /* 0x000000043d007c0c */ /* 0x000fe2000d761270 */
[----:B------:R-:W-:Y:S02]  /*94380*/  ULDC UR4, c[0x0][0x228] ;  /* 0x00008a0000047ab9 */ /* 0x000fe40000000800 */
[----:B------:R-:W-:Y:S01]  /*94390*/  ISETP.LT.AND P6, PT, R11, UR4, !P2 ;  /* 0x000000040b007c0c */ /* 0x000fe2000d7c1270 */
[----:B------:R-:W4:Y:S01]  /*943a0*/  LDL.LU.64 R22, [R1+0xf38] ;  /* 0x000f380001167983 */ /* 0x000f220000300a00 */
[C---:B------:R-:W-:Y:S01]  /*943b0*/  PRMT R0, R58.reuse, 0x7771, RZ ;  /* 0x000077713a007816 */ /* 0x040fe200000000ff */
[----:B------:R-:W-:Y:S01]  /*943c0*/  ULDC UR4, c[0x0][0x228] ;  /* 0x00008a0000047ab9 */ /* 0x000fe20000000800 */
[----:B------:R-:W-:Y:S01]  /*943d0*/  ISETP.LT.AND P1, PT, R53, UR5, !P2 ;  /* 0x0000000535007c0c */ /* 0x000fe2000d721270 */
[----:B------:R-:W4:Y:S01]  /*943e0*/  LDL.LU.64 R18, [R1+0xf30] ;  /* 0x000f300001127983 */ /* 0x000f220000300a00 */
[----:B------:R-:W-:Y:S01]  /*943f0*/  PRMT R2, R58, 0x7772, RZ ;  /* 0x000077723a027816 */ /* 0x000fe200000000ff */
[----:B------:R-:W-:-:S03]  /*94400*/  ULDC UR5, c[0x0][0x228] ;  /* 0x00008a0000057ab9 */ /* 0x000fc60000000800 */
[----:B------:R0:W-:Y:S01]  /*94410*/  @P3 STG.E.U8 desc[UR32][R32.64], R0 ;  /* 0x0000000020003986 */ /* 0x0001e2000c101120 */
[----:B------:R-:W-:Y:S01]  /*94420*/  ISETP.LT.AND P3, PT, R56, UR4, !P2 ;  /* 0x0000000438007c0c */ /* 0x000fe2000d761270 */
[----:B------:R-:W-:Y:S02]  /*94430*/  ULDC UR4, c[0x0][0x228] ;  /* 0x00008a0000047ab9 */ /* 0x000fe40000000800 */
[----:B------:R1:W-:Y:S01]  /*94440*/  @P6 STG.E.U8 desc[UR32][R24.64], R2 ;  /* 0x0000000218006986 */ /* 0x0003e2000c101120 */
[----:B------:R-:W-:Y:S01]  /*94450*/  ISETP.LT.AND P6, PT, R57, UR5, !P2 ;  /* 0x0000000539007c0c */ /* 0x000fe2000d7c1270 */
[----:B------:R-:W-:Y:S02]  /*94460*/  ULDC UR5, c[0x0][0x228] ;  /* 0x00008a0000057ab9 */ /* 0x000fe40000000800 */
[----:B0-----:R-:W4:Y:S01]  /*94470*/  LDL.LU.64 R32, [R1+0xf28] ;  /* 0x000f280001207983 */ /* 0x001f220000300a00 */
[----:B------:R-:W-:-:S03]  /*94480*/  PRMT R0, R58, 0x7773, RZ ;  /* 0x000077733a007816 */ /* 0x000fc600000000ff */
[----:B-1----:R-:W4:Y:S04]  /*94490*/  LDL.LU.64 R24, [R1+0xf18] ;  /* 0x000f180001187983 */ /* 0x002f280000300a00 */
[----:B------:R-:W4:Y:S04]  /*944a0*/  LDL.LU R58, [R1+0x29c] ;  /* 0x00029c00013a7983 */ /* 0x000f280000300800 */
[----:B------:R0:W-:Y:S01]  /*944b0*/  @P1 STG.E.U8 desc[UR32][R20.64], R0 ;  /* 0x0000000014001986 */ /* 0x0001e2000c101120 */
[----:B------:R-:W-:-:S03]  /*944c0*/  PRMT R2, R59, 0x7770, RZ ;  /* 0x000077703b027816 */ /* 0x000fc600000000ff */
[----:B------:R-:W4:Y:S01]  /*944d0*/  LDL.LU.64 R40, [R1+0xf20] ;  /* 0x000f200001287983 */ /* 0x000f220000300a00 */
[----:B0-----:R-:W-:-:S03]  /*944e0*/  PRMT R0, R59, 0x7771, RZ ;  /* 0x000077713b007816 */ /* 0x001fc600000000ff */
[----:B------:R-:W4:Y:S04]  /*944f0*/  LDL.LU.64 R20, [R1+0xf10] ;  /* 0x000f100001147983 */ /* 0x000f280000300a00 */
[----:B--2---:R0:W-:Y:S04]  /*94500*/  @P3 STG.E.U8 desc[UR32][R16.64], R2 ;  /* 0x0000000210003986 */ /* 0x0041e8000c101120 */
[----:B0-----:R-:W2:Y:S04]  /*94510*/  LDL.LU.64 R16, [R1+0xf08] ;  /* 0x000f080001107983 */ /* 0x001ea80000300a00 */
[----:B---3--:R0:W-:Y:S04]  /*94520*/  @P6 STG.E.U8 desc[UR32][R12.64], R0 ;  /* 0x000000000c006986 */ /* 0x0081e8000c101120 */
[----:B0-----:R-:W3:Y:S01]  /*94530*/  LDL.LU.64 R12, [R1+0xef8] ;  /* 0x000ef800010c7983 */ /* 0x001ee20000300a00 */
[----:B------:R-:W-:Y:S01]  /*94540*/  ISETP.LT.AND P1, PT, R60, UR4, !P2 ;  /* 0x000000043c007c0c */ /* 0x000fe2000d721270 */
[----:B------:R-:W-:Y:S01]  /*94550*/  ULDC UR4, c[0x0][0x228] ;  /* 0x00008a0000047ab9 */ /* 0x000fe20000000800 */
[----:B------:R-:W-:Y:S01]  /*94560*/  ISETP.LT.AND P2, PT, R50, UR5, !P2 ;  /* 0x0000000532007c0c */ /* 0x000fe2000d741270 */
[----:B------:R-:W-:Y:S01]  /*94570*/  ULDC UR5, c[0x0][0x228] ;  /* 0x00008a0000057ab9 */ /* 0x000fe20000000800 */
[----:B------:R-:W-:Y:S01]  /*94580*/  ISETP.LT.AND P3, PT, R52, UR4, !P4 ;  /* 0x0000000434007c0c */ /* 0x000fe2000e761270 */
[----:B------:R-:W-:Y:S01]  /*94590*/  ULDC UR4, c[0x0][0x228] ;  /* 0x00008a0000047ab9 */ /* 0x000fe20000000800 */
[----:B------:R-:W-:-:S02]  /*945a0*/  PRMT R2, R59, 0x7772, RZ ;  /* 0x000077723b027816 */ /* 0x000fc400000000ff */
[----:B------:R-:W-:Y:S01]  /*945b0*/  ISETP.LT.AND P6, PT, R51, UR4, !P4 ;  /* 0x0000000433007c0c */ /* 0x000fe2000e7c1270 */
[----:B------:R-:W-:Y:S01]  /*945c0*/  ULDC UR4, c[0x0][0x228] ;  /* 0x00008a0000047ab9 */ /* 0x000fe20000000800 */
[----:B------:R-:W-:Y:S02]  /*945d0*/  PRMT R0, R59, 0x7773, RZ ;  /* 0x000077733b007816 */ /* 0x000fe400000000ff */
[C---:B------:R-:W-:Y:S01]  /*945e0*/  PRMT R4, R9.reuse, 0x7770, RZ ;  /* 0x0000777009047816 */ /* 0x040fe200000000ff */
[----:B----4-:R0:W-:Y:S01]  /*945f0*/  @P1 STG.E.U8 desc[UR32][R22.64], R2 ;  /* 0x0000000216001986 */ /* 0x0101e2000c101120 */
[----:B------:R-:W-:Y:S01]  /*94600*/  ISETP.LT.AND P1, PT, R44, UR4, !P4 ;  /* 0x000000042c007c0c */ /* 0x000fe2000e721270 */
[----:B------:R-:W-:Y:S02]  /*94610*/  ULDC UR4, c[0x0][0x228] ;  /* 0x00008a0000047ab9 */ /* 0x000fe40000000800 */
[----:B------:R1:W-:Y:S01]  /*94620*/  @P2 STG.E.U8 desc[UR32][R18.64], R0 ;  /* 0x0000000012002986 */ /* 0x0003e2000c101120 */
[----:B------:R-:W-:-:S03]  /*94630*/  PRMT R3, R9, 0x7771, RZ ;  /* 0x0000777109037816 */ /* 0x000fc600000000ff */
[----:B------:R-:W4:Y:S04]  /*94640*/  LDL.LU R59, [R1+0x28c] ;  /* 0x00028c00013b7983 */ /* 0x000f280000300800 */
[----:B------:R1:W-:Y:S01]  /*94650*/  @P3 STG.E.U8 desc[UR32][R32.64], R4 ;  /* 0x0000000420003986 */ /* 0x0003e2000c101120 */
[----:B------:R-:W-:Y:S01]  /*94660*/  ISETP.LT.AND P3, PT, R15, UR5, !P4 ;  /* 0x000000050f007c0c */ /* 0x000fe2000e761270 */
[----:B------:R-:W-:Y:S02]  /*94670*/  ULDC UR5, c[0x0][0x228] ;  /* 0x00008a0000057ab9 */ /* 0x000fe40000000800 */
[----:B0-----:R-:W4:Y:S01]  /*94680*/  LDL.LU.64 R22, [R1+0xf00] ;  /* 0x000f000001167983 */ /* 0x001f220000300a00 */
[----:B------:R-:W-:Y:S01]  /*94690*/  ISETP.LT.AND P2, PT, R54, UR4, !P4 ;  /* 0x0000000436007c0c */ /* 0x000fe2000e741270 */
[----:B------:R-:W-:-:S02]  /*946a0*/  ULDC UR4, c[0x0][0x228] ;  /* 0x00008a0000047ab9 */ /* 0x000fc40000000800 */
[----:B------:R0:W-:Y:S01]  /*946b0*/  @P6 STG.E.U8 desc[UR32][R24.64], R3 ;  /* 0x0000000318006986 */ /* 0x0001e2000c101120 */
[----:B------:R-:W-:Y:S01]  /*946c0*/  ISETP.LT.AND P6, PT, R55, UR5, !P4 ;  /* 0x0000000537007c0c */ /* 0x000fe2000e7c1270 */
[----:B------:R-:W-:Y:S02]  /*946d0*/  ULDC UR5, c[0x0][0x228] ;  /* 0x00008a0000057ab9 */ /* 0x000fe40000000800 */
[----:B-1----:R-:W4:Y:S01]  /*946e0*/  LDL.LU.64 R18, [R1+0xef0] ;  /* 0x000ef00001127983 */ /* 0x002f220000300a00 */
[----:B------:R-:W-:-:S03]  /*946f0*/  PRMT R8, R9, 0x7772, RZ ;  /* 0x0000777209087816 */ /* 0x000fc600000000ff */
[----:B------:R-:W4:Y:S01]  /*94700*/  LDL.LU.64 R32, [R1+0xee8] ;  /* 0x000ee80001207983 */ /* 0x000f220000300a00 */
[----:B------:R-:W-:Y:S02]  /*94710*/  PRMT R7, R9, 0x7773, RZ ;  /* 0x0000777309077816 */ /* 0x000fe400000000ff */
[C---:B------:R-:W-:Y:S01]  /*94720*/  PRMT R2, R58.reuse, 0x7770, RZ ;  /* 0x000077703a027816 */ /* 0x040fe200000000ff */
[----:B------:R-:W-:Y:S01]  /*94730*/  @P1 STG.E.U8 desc[UR32][R40.64], R8 ;  /* 0x0000000828001986 */ /* 0x000fe2000c101120 */
[----:B------:R-:W-:-:S03]  /*94740*/  PRMT R0, R58, 0x7771, RZ ;  /* 0x000077713a007816 */ /* 0x000fc600000000ff */
[----:B0-----:R-:W4:Y:S04]  /*94750*/  LDL.LU.64 R24, [R1+0xee0] ;  /* 0x000ee00001187983 */ /* 0x001f280000300a00 */
[----:B------:R0:W-:Y:S04]  /*94760*/  @P3 STG.E.U8 desc[UR32][R20.64], R7 ;  /* 0x0000000714003986 */ /* 0x0001e8000c101120 */
[----:B0-----:R-:W4:Y:S01]  /*94770*/  LDL.LU.64 R20, [R1+0xed8] ;  /* 0x000ed80001147983 */ /* 0x001f220000300a00 */
[C---:B------:R-:W-:Y:S02]  /*94780*/  PRMT R6, R58.reuse, 0x7772, RZ ;  /* 0x000077723a067816 */ /* 0x040fe400000000ff */
[----:B------:R-:W-:Y:S01]  /*94790*/  PRMT R5, R58, 0x7773, RZ ;  /* 0x000077733a057816 */ /* 0x000fe200000000ff */
[----:B--2---:R-:W-:Y:S04]  /*947a0*/  @P2 STG.E.U8 desc[UR32][R16.64], R2 ;  /* 0x0000000210002986 */ /* 0x004fe8000c101120 */
[----:B---3--:R0:W-:Y:S04]  /*947b0*/  @P6 STG.E.U8 desc[UR32][R12.64], R0 ;  /* 0x000000000c006986 */ /* 0x0081e8000c101120 */
[----:B0-----:R-:W2:Y:S04]  /*947c0*/  LDL.LU.64 R12, [R1+0xec0] ;  /* 0x000ec000010c7983 */ /* 0x001ea80000300a00 */
[----:B------:R-:W3:Y:S04]  /*947d0*/  LDL.LU R58, [R1+0x2dc] ;  /* 0x0002dc00013a7983 */ /* 0x000ee80000300800 */
[----:B------:R-:W2:Y:S04]  /*947e0*/  LDL.LU.64 R40, [R1+0xed0] ;  /* 0x000ed00001287983 */ /* 0x000ea80000300a00 */
[----:B------:R-:W2:Y:S01]  /*947f0*/  LDL.LU.64 R16, [R1+0xeb8] ;  /* 0x000eb80001107983 */ /* 0x000ea20000300a00 */
[----:B------:R-:W-:Y:S01]  /*94800*/  ISETP.LT.AND P1, PT, R36, UR4, !P4 ;  /* 0x0000000424007c0c */ /* 0x000fe2000e721270 */
[----:B------:R-:W-:Y:S01]  /*94810*/  ULDC UR4, c[0x0][0x228] ;  /* 0x00008a0000047ab9 */ /* 0x000fe20000000800 */
[----:B------:R-:W-:Y:S01]  /*94820*/  ISETP.LT.AND P2, PT, R48, UR5, !P4 ;  /* 0x0000000530007c0c */ /* 0x000fe2000e741270 */
[----:B------:R-:W-:Y:S01]  /*94830*/  ULDC UR5, c[0x0][0x228] ;  /* 0x00008a0000057ab9 */ /* 0x000fe20000000800 */
[----:B------:R-:W-:Y:S01]  /*94840*/  ISETP.LT.AND P6, PT, R28, UR4, !P4 ;  /* 0x000000041c007c0c */ /* 0x000fe2000e7c1270 */
[----:B------:R-:W-:-:S02]  /*94850*/  ULDC UR4, c[0x0][0x228] ;  /* 0x00008a0000047ab9 */ /* 0x000fc40000000800 */
[----:B------:R-:W-:Y:S01]  /*94860*/  ISETP.LT.AND P3, PT, R61, UR4, !P4 ;  /* 0x000000043d007c0c */ /* 0x000fe2000e761270 */
[----:B------:R-:W-:Y:S01]  /*94870*/  ULDC UR4, c[0x0][0x228] ;  /* 0x00008a0000047ab9 */ /* 0x000fe20000000800 */
[----:B----4-:R-:W-:-:S04]  /*94880*/  PRMT R3, R59, 0x7770, RZ ;  /* 0x000077703b037816 */ /* 0x010fc800000000ff */
[----:B------:R-:W-:Y:S01]  /*94890*/  @P1 STG.E.U8 desc[UR32][R22.64], R6 ;  /* 0x0000000616001986 */ /* 0x000fe2000c101120 */
[----:B------:R-:W-:Y:S01]  /*948a0*/  ISETP.LT.AND P1, PT, R11, UR4, !P4 ;  /* 0x000000040b007c0c */ /* 0x000fe2000e721270 */
[----:B------:R-:W-:Y:S02]  /*948b0*/  ULDC UR4, c[0x0][0x228] ;  /* 0x00008a0000047ab9 */ /* 0x000fe40000000800 */
[----:B------:R-:W-:Y:S01]  /*948c0*/  @P6 STG.E.U8 desc[UR32][R18.64], R5 ;  /* 0x0000000512006986 */ /* 0x000fe2000c101120 */
[----:B------:R-:W-:Y:S01]  /*948d0*/  ISETP.LT.AND P6, PT, R53, UR5, !P4 ;  /* 0x0000000535007c0c */ /* 0x000fe2000e7c1270 */
[----:B------:R-:W-:Y:S02]  /*948e0*/  ULDC UR5, c[0x0][0x228] ;  /* 0x00008a0000057ab9 */ /* 0x000fe40000000800 */
[----:B------:R0:W-:Y:S01]  /*948f0*/  @P2 STG.E.U8 desc[UR32][R32.64], R3 ;  /* 0x0000000320002986 */ /* 0x0001e2000c101120 */
[C---:B------:R-:W-:Y:S02]  /*94900*/  PRMT R0, R59.reuse, 0x7771, RZ ;  /* 0x000077713b007816 */ /* 0x040fe400000000ff */
[----:B------:R-:W-:-:S02]  /*94910*/  PRMT R4, R59, 0x7772, RZ ;  /* 0x000077723b047816 */ /* 0x000fc400000000ff */
[----:B------:R-:W-:Y:S01]  /*94920*/  PRMT R2, R59, 0x7773, RZ ;  /* 0x000077733b027816 */ /* 0x000fe200000000ff */
[----:B------:R-:W-:Y:S04]  /*94930*/  @P3 STG.E.U8 desc[UR32][R24.64], R0 ;  /* 0x0000000018003986 */ /* 0x000fe8000c101120 */
[----:B0-----:R-:W4:Y:S04]  /*94940*/  LDL.LU.64 R32, [R1+0xeb0] ;  /* 0x000eb00001207983 */ /* 0x001f280000300a00 */
[----:B------:R-:W4:Y:S04]  /*94950*/  LDL.LU R59, [R1+0x27c] ;  /* 0x00027c00013b7983 */ /* 0x000f280000300800 */
[----:B------:R0:W-:Y:S01]  /*94960*/  @P1 STG.E.U8 desc[UR32][R20.64], R4 ;  /* 0x0000000414001986 */ /* 0x0001e2000c101120 */
[----:B------:R-:W-:Y:S01]  /*94970*/  ISETP.LT.AND P2, PT, R56, UR4, !P4 ;  /* 0x0000000438007c0c */ /* 0x000fe2000e741270 */
[----:B------:R-:W-:Y:S01]  /*94980*/  ULDC UR4, c[0x0][0x228] ;  /* 0x00008a0000047ab9 */ /* 0x000fe20000000800 */
[----:B------:R-:W-:-:S02]  /*94990*/  ISETP.LT.AND P3, PT, R57, UR5, !P4 ;  /* 0x0000000539007c0c */ /* 0x000fc4000e761270 */
[C---:B---3--:R-:W-:Y:S01]  /*949a0*/  PRMT R3, R58.reuse, 0x7770, RZ ;  /* 0x000077703a037816 */ /* 0x048fe200000000ff */
[----:B0-----:R-:W3:Y:S01]  /*949b0*/  LDL.LU.64 R20, [R1+0xec8] ;  /* 0x000ec80001147983 */ /* 0x001ee20000300a00 */
[----:B------:R-:W-:Y:S01]  /*949c0*/  VIADD R0, R29, 0x31 ;  /* 0x000000311d007836 */ /* 0x000fe20000000000 */
[C---:B------:R-:W-:Y:S01]  /*949d0*/  PRMT R5, R58.reuse, 0x7773, RZ ;  /* 0x000077733a057816 */ /* 0x040fe200000000ff */
[----:B------:R-:W-:Y:S01]  /*949e0*/  ULDC UR5, c[0x0][0x228] ;  /* 0x00008a0000057ab9 */ /* 0x000fe20000000800 */
[----:B------:R-:W3:Y:S04]  /*949f0*/  LDL.LU.64 R18, [R1+0xea8] ;  /* 0x000ea80001127983 */ /* 0x000ee80000300a00 */
[----:B--2---:R0:W-:Y:S04]  /*94a00*/  @P6 STG.E.U8 desc[UR32][R12.64], R2 ;  /* 0x000000020c006986 */ /* 0x0041e8000c101120 */
[----:B------:R-:W2:Y:S04]  /*94a10*/  LDL.LU.64 R24, [R1+0xea0] ;  /* 0x000ea00001187983 */ /* 0x000ea80000300a00 */
[----:B0-----:R-:W2:Y:S01]  /*94a20*/  LDL.LU.64 R12, [R1+0xe98] ;  /* 0x000e9800010c7983 */ /* 0x001ea20000300a00 */
[----:B------:R-:W-:-:S03]  /*94a30*/  PRMT R2, R58, 0x7771, RZ ;  /* 0x000077713a027816 */ /* 0x000fc600000000ff */
[----:B------:R-:W-:Y:S04]  /*94a40*/  @P2 STG.E.U8 desc[UR32][R40.64], R3 ;  /* 0x0000000328002986 */ /* 0x000fe8000c101120 */
[----:B------:R0:W-:Y:S04]  /*94a50*/  @P3 STG.E.U8 desc[UR32][R16.64], R2 ;  /* 0x0000000210003986 */ /* 0x0001e8000c101120 */
[----:B0-----:R-:W2:Y:S01]  /*94a60*/  LDL.LU.64 R16, [R1+0xe88] ;  /* 0x000e880001107983 */ /* 0x001ea20000300a00 */
[----:B------:R-:W-:Y:S01]  /*94a70*/  ISETP.LT.AND P6, PT, R60, UR4, !P4 ;  /* 0x000000043c007c0c */ /* 0x000fe2000e7c1270 */
[----:B------:R-:W-:Y:S01]  /*94a80*/  ULDC UR4, c[0x0][0x228] ;  /* 0x00008a0000047ab9 */ /* 0x000fe20000000800 */
[----:B------:R-:W-:-:S02]  /*94a90*/  ISETP.GE.AND P1, PT, R0, UR23, PT ;  /* 0x0000001700007c0c */ /* 0x000fc4000bf26270 */
[----:B------:R-:W-:Y:S02]  /*94aa0*/  PRMT R0, R58, 0x7772, RZ ;  /* 0x000077723a007816 */ /* 0x000fe400000000ff */
[----:B------:R-:W2:Y:S01]  /*94ab0*/  LDL.LU R58, [R1+0x2cc] ;  /* 0x0002cc00013a7983 */ /* 0x000ea20000300800 */
[----:B------:R-:W-:Y:S01]  /*94ac0*/  ISETP.LT.AND P4, PT, R50, UR4, !P4 ;  /* 0x0000000432007c0c */ /* 0x000fe2000e781270 */
[----:B------:R-:W-:Y:S01]  /*94ad0*/  ULDC UR4, c[0x0][0x228] ;  /* 0x00008a0000047ab9 */ /* 0x000fe20000000800 */
[----:B------:R-:W-:Y:S01]  /*94ae0*/  ISETP.LT.AND P2, PT, R52, UR5, !P0 ;  /* 0x0000000534007c0c */ /* 0x000fe2000c741270 */
[----:B------:R-:W2:Y:S01]  /*94af0*/  LDL.LU.64 R22, [R1+0xe90] ;  /* 0x000e900001167983 */ /* 0x000ea20000300a00 */
[----:B------:R-:W-:Y:S01]  /*94b00*/  ISETP.LT.AND P3, PT, R51, UR4, !P0 ;  /* 0x0000000433007c0c */ /* 0x000fe2000c761270 */
[----:B------:R-:W-:Y:S01]  /*94b10*/  ULDC UR4, c[0x0][0x228] ;  /* 0x00008a0000047ab9 */ /* 0x000fe20000000800 */
[C---:B----4-:R-:W-:Y:S01]  /*94b20*/  PRMT R4, R59.reuse, 0x7770, RZ ;  /* 0x000077703b047816 */ /* 0x050fe200000000ff */
[----:B------:R0:W-:Y:S01]  /*94b30*/  @P6 STG.E.U8 desc[UR32][R32.64], R0 ;  /* 0x0000000020006986 */ /* 0x0001e2000c101120 */
[----:B------:R-:W-:Y:S01]  /*94b40*/  ISETP.LT.AND P6, PT, R44, UR6, !P0 ;  /* 0x000000062c007c0c */ /* 0x000fe2000c7c1270 */
[----:B------:R-:W-:Y:S01]  /*94b50*/  ULDC UR5, c[0x0][0x228] ;  /* 0x00008a0000057ab9 */ /* 0x000fe20000000800 */
[C---:B------:R-:W-:Y:S01]  /*94b60*/  PRMT R3, R59.reuse, 0x7771, RZ ;  /* 0x000077713b037816 */ /* 0x040fe200000000ff */
[----:B------:R-:W4:Y:S01]  /*94b70*/  LDL.LU.64 R40, [R1+0xe80] ;  /* 0x000e800001287983 */ /* 0x000f220000300a00 */
[----:B------:R-:W-:Y:S01]  /*94b80*/  PRMT R2, R59, 0x7772, RZ ;  /* 0x000077723b027816 */ /* 0x000fe200000000ff */
[----:B------:R-:W-:-:S02]  /*94b90*/  ULDC UR6, c[0x0][0x228] ;  /* 0x00008a0000067ab9 */ /* 0x000fc40000000800 */
[----:B0-----:R-:W4:Y:S01]  /*94ba0*/  LDL.LU.64 R32, [R1+0xe78] ;  /* 0x000e780001207983 */ /* 0x001f220000300a00 */
[----:B------:R-:W-:-:S03]  /*94bb0*/  PRMT R0, R59, 0x7773, RZ ;  /* 0x000077733b007816 */ /* 0x000fc600000000ff */
[----:B---3--:R0:W-:Y:S04]  /*94bc0*/  @P4 STG.E.U8 desc[UR32][R20.64], R5 ;  /* 0x0000000514004986 */ /* 0x0081e8000c101120 */
[----:B------:R-:W-:Y:S01]  /*94bd0*/  @P2 STG.E.U8 desc[UR32][R18.64], R4 ;  /* 0x0000000412002986 */ /* 0x000fe2000c101120 */
[----:B------:R-:W-:Y:S01]  /*94be0*/  ISETP.LT.AND P4, PT, R15, UR4, !P0 ;  /* 0x000000040f007c0c */ /* 0x000fe2000c781270 */
[----:B------:R-:W-:Y:S02]  /*94bf0*/  ULDC UR4, c[0x0][0x228] ;  /* 0x00008a0000047ab9 */ /* 0x000fe40000000800 */
[----:B0-----:R-:W3:Y:S04]  /*94c00*/  LDL.LU.64 R20, [R1+0xe68] ;  /* 0x000e680001147983 */ /* 0x001ee80000300a00 */
[----:B------:R-:W3:Y:S04]  /*94c10*/  LDL.LU R59, [R1+0x26c] ;  /* 0x00026c00013b7983 */ /* 0x000ee80000300800 */
[----:B--2---:R-:W-:Y:S04]  /*94c20*/  @P3 STG.E.U8 desc[UR32][R24.64], R3 ;  /* 0x0000000318003986 */ /* 0x004fe8000c101120 */
[----:B------:R0:W-:Y:S04]  /*94c30*/  @P6 STG.E.U8 desc[UR32][R12.64], R2 ;  /* 0x000000020c006986 */ /* 0x0001e8000c101120 */
[----:B0-----:R-:W2:Y:S04]  /*94c40*/  LDL.LU.64 R12, [R1+0xe60] ;  /* 0x000e6000010c7983 */ /* 0x001ea80000300a00 */
[----:B------:R-:W2:Y:S04]  /*94c50*/  LDL.LU.64 R18, [R1+0xe70] ;  /* 0x000e700001127983 */ /* 0x000ea80000300a00 */
[----:B------:R0:W-:Y:S04]  /*94c60*/  @P4 STG.E.U8 desc[UR32][R16.64], R0 ;  /* 0x0000000010004986 */ /* 0x0001e8000c101120 */
[----:B------:R-:W2:Y:S04]  /*94c70*/  LDL.LU.64 R24, [R1+0xe58] ;  /* 0x000e580001187983 */ /* 0x000ea80000300a00 */
[----:B0-----:R-:W2:Y:S01]  /*94c80*/  LDL.LU.64 R16, [R1+0xe48] ;  /* 0x000e480001107983 */ /* 0x001ea20000300a00 */
[----:B------:R-:W-:Y:S01]  /*94c90*/  ISETP.LT.AND P6, PT, R54, UR4, !P0 ;  /* 0x0000000436007c0c */ /* 0x000fe2000c7c1270 */
[----:B------:R-:W-:-:S02]  /*94ca0*/  ULDC UR4, c[0x0][0x228] ;  /* 0x00008a0000047ab9 */ /* 0x000fc40000000800 */
[----:B------:R-:W-:Y:S01]  /*94cb0*/  ISETP.LT.AND P3, PT, R55, UR4, !P0 ;  /* 0x0000000437007c0c */ /* 0x000fe2000c761270 */
[----:B------:R-:W-:Y:S01]  /*94cc0*/  ULDC UR4, c[0x0][0x228] ;  /* 0x00008a0000047ab9 */ /* 0x000fe20000000800 */
[----:B------:R-:W-:Y:S02]  /*94cd0*/  PRMT R4, R58, 0x7770, RZ ;  /* 0x000077703a047816 */ /* 0x000fe400000000ff */
[----:B------:R-:W-:Y:S01]  /*94ce0*/  ISETP.LT.AND P2, PT, R36, UR5, !P0 ;  /* 0x0000000524007c0c */ /* 0x000fe2000c741270 */
[----:B------:R-:W-:Y:S01]  /*94cf0*/  ULDC UR5, c[0x0][0x228] ;  /* 0x00008a0000057ab9 */ /* 0x000fe20000000800 */
[----:B------:R-:W-:Y:S02]  /*94d00*/  PRMT R3, R58, 0x7771, RZ ;  /* 0x000077713a037816 */ /* 0x000fe400000000ff */
[----:B------:R-:W-:Y:S01]  /*94d10*/  ISETP.LT.AND P4, PT, R28, UR4, !P0 ;  /* 0x000000041c007c0c */ /* 0x000fe2000c781270 */
[----:B------:R-:W-:Y:S01]  /*94d20*/  ULDC UR4, c[0x0][0x228] ;  /* 0x00008a0000047ab9 */ /* 0x000fe20000000800 */
[----:B------:R-:W-:Y:S01]  /*94d30*/  @P6 STG.E.U8 desc[UR32][R22.64], R4 ;  /* 0x0000000416006986 */ /* 0x000fe2000c101120 */
[----:B------:R-:W-:-:S03]  /*94d40*/  PRMT R2, R58, 0x7772, RZ ;  /* 0x000077723a027816 */ /* 0x000fc600000000ff */
[----:B----4-:R0:W-:Y:S01]  /*94d50*/  @P3 STG.E.U8 desc[UR32][R40.64], R3 ;  /* 0x0000000328003986 */ /* 0x0101e2000c101120 */
[----:B------:R-:W-:Y:S01]  /*94d60*/  ISETP.LT.AND P3, PT, R48, UR4, !P0 ;  /* 0x0000000430007c0c */ /* 0x000fe2000c761270 */
[----:B------:R-:W-:Y:S01]  /*94d70*/  ULDC UR4, c[0x0][0x228] ;  /* 0x00008a0000047ab9 */ /* 0x000fe20000000800 */
[----:B------:R-:W-:Y:S01]  /*94d80*/  PRMT R0, R58, 0x7773, RZ ;  /* 0x000077733a007816 */ /* 0x000fe200000000ff */
[----:B------:R1:W-:Y:S04]  /*94d90*/  @P2 STG.E.U8 desc[UR32][R32.64], R2 ;  /* 0x0000000220002986 */ /* 0x0003e8000c101120 */
[----:B------:R-:W4:Y:S01]  /*94da0*/  LDL.LU R58, [R1+0x2bc] ;  /* 0x0002bc00013a7983 */ /* 0x000f220000300800 */
[----:B------:R-:W-:Y:S01]  /*94db0*/  ISETP.LT.AND P2, PT, R61, UR4, !P0 ;  /* 0x000000043d007c0c */ /* 0x000fe2000c741270 */
[----:B------:R-:W-:Y:S01]  /*94dc0*/  ULDC UR4, c[0x0][0x228] ;  /* 0x00008a0000047ab9 */ /* 0x000fe20000000800 */
[----:B------:R-:W-:Y:S01]  /*94dd0*/  ISETP.LT.AND P6, PT, R11, UR5, !P0 ;  /* 0x000000050b007c0c */ /* 0x000fe2000c7c1270 */
[----:B0-----:R-:W4:Y:S01]  /*94de0*/  LDL.LU.64 R40, [R1+0xe50] ;  /* 0x000e500001287983 */ /* 0x001f220000300a00 */
[----:B------:R-:W-:-:S03]  /*94df0*/  ULDC UR5, c[0x0][0x228] ;  /* 0x00008a0000057ab9 */ /* 0x000fc60000000800 */
[----:B---3--:R0:W-:Y:S01]  /*94e00*/  @P4 STG.E.U8 desc[UR32][R20.64], R0 ;  /* 0x0000000014004986 */ /* 0x0081e2000c101120 */
[----:B-1----:R-:W-:Y:S02]  /*94e10*/  PRMT R2, R59, 0x7770, RZ ;  /* 0x000077703b027816 */ /* 0x002fe400000000ff */
[----:B------:R-:W-:Y:S01]  /*94e20*/  ISETP.LT.AND P4, PT, R53, UR4, !P0 ;  /* 0x0000000435007c0c */ /* 0x000fe2000c781270 */
[----:B------:R-:W-:Y:S01]  /*94e30*/  ULDC UR4, c[0x0][0x228] ;  /* 0x00008a0000047ab9 */ /* 0x000fe20000000800 */
[----:B------:R-:W-:Y:S01]  /*94e40*/  PRMT R3, R59, 0x7771, RZ ;  /* 0x000077713b037816 */ /* 0x000fe200000000ff */
[----:B0-----:R-:W-:Y:S01]  /*94e50*/  VIADD R0, R29, 0x32 ;  /* 0x000000321d007836 */ /* 0x001fe20000000000 */
[----:B--2---:R0:W-:Y:S04]  /*94e60*/  @P3 STG.E.U8 desc[UR32][R12.64], R2 ;  /* 0x000000020c003986 */ /* 0x0041e8000c101120 */
[----:B------:R-:W-:-:S02]  /*94e70*/  ISETP.GE.AND P3, PT, R0, UR21, PT ;  /* 0x0000001500007c0c */ /* 0x000fc4000bf66270 */
[C---:B------:R-:W-:Y:S01]  /*94e80*/  PRMT R0, R59.reuse, 0x7773, RZ ;  /* 0x000077733b007816 */ /* 0x040fe200000000ff */
[----:B0-----:R-:W2:Y:S01]  /*94e90*/  LDL.LU.64 R12, [R1+0xe40] ;  /* 0x000e4000010c7983 */ /* 0x001ea20000300a00 */
[----:B------:R-:W-:-:S03]  /*94ea0*/  PRMT R2, R59, 0x7772, RZ ;  /* 0x000077723b027816 */ /* 0x000fc600000000ff */
[----:B------:R-:W3:Y:S04]  /*94eb0*/  LDL.LU.64 R32, [R1+0xe38] ;  /* 0x000e380001207983 */ /* 0x000ee80000300a00 */
[----:B------:R-:W3:Y:S04]  /*94ec0*/  LDL.LU.64 R20, [R1+0xe30] ;  /* 0x000e300001147983 */ /* 0x000ee80000300a00 */
[----:B------:R-:W3:Y:S04]  /*94ed0*/  LDL.LU R59, [R1+0x340] ;  /* 0x00034000013b7983 */ /* 0x000ee80000300800 */
[----:B------:R-:W-:Y:S04]  /*94ee0*/  @P2 STG.E.U8 desc[UR32][R18.64], R3 ;  /* 0x0000000312002986 */ /* 0x000fe8000c101120 */
[----:B------:R-:W-:Y:S04]  /*94ef0*/  @P6 STG.E.U8 desc[UR32][R24.64], R2 ;  /* 0x0000000218006986 */ /* 0x000fe8000c101120 */
[----:B------:R0:W-:Y:S04]  /*94f00*/  @P4 STG.E.U8 desc[UR32][R16.64], R0 ;  /* 0x0000000010004986 */ /* 0x0001e8000c101120 */
[----:B0-----:R-:W3:Y:S04]  /*94f10*/  LDL.LU.64 R16, [R1+0xe28] ;  /* 0x000e280001107983 */ /* 0x001ee80000300a00 */
[----:B------:R-:W3:Y:S01]  /*94f20*/  LDL.LU.64 R24, [R1+0xe20] ;  /* 0x000e200001187983 */ /* 0x000ee20000300a00 */
[----:B------:R-:W-:Y:S01]  /*94f30*/  ISETP.LT.AND P2, PT, R56, UR4, !P0 ;  /* 0x0000000438007c0c */ /* 0x000fe2000c741270 */
[----:B------:R-:W-:-:S02]  /*94f40*/  ULDC UR4, c[0x0][0x228] ;  /* 0x00008a0000047ab9 */ /* 0x000fc40000000800 */
[----:B------:R-:W-:Y:S01]  /*94f50*/  ISETP.LT.AND P4, PT, R57, UR4, !P0 ;  /* 0x0000000439007c0c */ /* 0x000fe2000c781270 */
[----:B------:R-:W-:Y:S01]  /*94f60*/  ULDC UR4, c[0x0][0x228] ;  /* 0x00008a0000047ab9 */ /* 0x000fe20000000800 */
[----:B------:R-:W-:Y:S01]  /*94f70*/  ISETP.LT.AND P6, PT, R60, UR5, !P0 ;  /* 0x000000053c007c0c */ /* 0x000fe2000c7c1270 */
[----:B------:R-:W3:Y:S01]  /*94f80*/  LDL.LU.64 R22, [R1+0xe18] ;  /* 0x000e180001167983 */ /* 0x000ee20000300a00 */
[----:B------:R-:W-:Y:S01]  /*94f90*/  ISETP.LT.AND P0, PT, R50, UR4, !P0 ;  /* 0x0000000432007c0c */ /* 0x000fe2000c701270 */
[----:B------:R-:W-:Y:S01]  /*94fa0*/  ULDC UR4, c[0x0][0x228] ;  /* 0x00008a0000047ab9 */ /* 0x000fe20000000800 */
[C---:B----4-:R-:W-:Y:S01]  /*94fb0*/  PRMT R4, R58.reuse, 0x7770, RZ ;  /* 0x000077703a047816 */ /* 0x050fe200000000ff */
[----:B------:R-:W4:Y:S01]  /*94fc0*/  LDL.LU.64 R18, [R1+0xe10] ;  /* 0x000e100001127983 */ /* 0x000f220000300a00 */
[C---:B------:R-:W-:Y:S01]  /*94fd0*/  PRMT R3, R58.reuse, 0x7771, RZ ;  /* 0x000077713a037816 */ /* 0x040fe200000000ff */
[----:B------:R-:W-:Y:S01]  /*94fe0*/  ULDC UR5, c[0x0][0x228] ;  /* 0x00008a0000057ab9 */ /* 0x000fe20000000800 */
[----:B------:R-:W-:-:S02]  /*94ff0*/  PRMT R2, R58, 0x7772, RZ ;  /* 0x000077723a027816 */ /* 0x000fc400000000ff */
[----:B------:R-:W-:Y:S02]  /*95000*/  PRMT R0, R58, 0x7773, RZ ;  /* 0x000077733a007816 */ /* 0x000fe400000000ff */
[----:B------:R-:W4:Y:S04]  /*95010*/  LDL.LU R58, [R1+0x330] ;  /* 0x00033000013a7983 */ /* 0x000f280000300800 */
[----:B------:R-:W-:Y:S01]  /*95020*/  @P2 STG.E.U8 desc[UR32][R40.64], R4 ;  /* 0x0000000428002986 */ /* 0x000fe2000c101120 */
[----:B------:R-:W-:Y:S01]  /*95030*/  ISETP.LT.AND P2, PT, R52, UR4, !P5 ;  /* 0x0000000434007c0c */ /* 0x000fe2000ef41270 */
[----:B------:R-:W-:Y:S02]  /*95040*/  ULDC UR4, c[0x0][0x228] ;  /* 0x00008a0000047ab9 */ /* 0x000fe40000000800 */
[----:B--2---:R0:W-:Y:S04]  /*95050*/  @P4 STG.E.U8 desc[UR32][R12.64], R3 ;  /* 0x000000030c004986 */ /* 0x0041e8000c101120 */
[----:B---3--:R1:W-:Y:S04]  /*95060*/  @P6 STG.E.U8 desc[UR32][R32.64], R2 ;  /* 0x0000000220006986 */ /* 0x0083e8000c101120 */
[----:B0-----:R-:W2:Y:S04]  /*95070*/  LDL.LU.64 R12, [R1+0xe08] ;  /* 0x000e0800010c7983 */ /* 0x001ea80000300a00 */
[----:B------:R0:W-:Y:S01]  /*95080*/  @P0 STG.E.U8 desc[UR32][R20.64], R0 ;  /* 0x0000000014000986 */ /* 0x0001e2000c101120 */
[----:B-1----:R-:W-:-:S03]  /*95090*/  PRMT R2, R59, 0x7770, RZ ;  /* 0x000077703b027816 */ /* 0x002fc600000000ff */
[----:B0-----:R-:W3:Y:S04]  /*950a0*/  LDL.LU.64 R20, [R1+0xe00] ;  /* 0x000e000001147983 */ /* 0x001ee80000300a00 */
[----:B------:R-:W3:Y:S04]  /*950b0*/  LDL.LU.64 R40, [R1+0xdf8] ;  /* 0x000df80001287983 */ /* 0x000ee80000300a00 */
[----:B------:R0:W-:Y:S01]  /*950c0*/  @P2 STG.E.U8 desc[UR32][R16.64], R2 ;  /* 0x0000000210002986 */ /* 0x0001e2000c101120 */
[----:B------:R-:W-:Y:S01]  /*950d0*/  ISETP.LT.AND P4, PT, R51, UR5, !P5 ;  /* 0x0000000533007c0c */ /* 0x000fe2000ef81270 */
[----:B------:R-:W-:-:S02]  /*950e0*/  ULDC UR5, c[0x0][0x228] ;  /* 0x00008a0000057ab9 */ /* 0x000fc40000000800 */
[----:B0-----:R-:W3:Y:S01]  /*950f0*/  LDL.LU.64 R16, [R1+0xdf0] ;  /* 0x000df00001107983 */ /* 0x001ee20000300a00 */
[----:B------:R-:W-:-:S03]  /*95100*/  PRMT R0, R59, 0x7771, RZ ;  /* 0x000077713b007816 */ /* 0x000fc600000000ff */
[----:B------:R-:W3:Y:S06]  /*95110*/  LDL.LU R9, [R1+0x250] ;  /* 0x0002500001097983 */ /* 0x000eec0000300800 */
[----:B------:R0:W-:Y:S04]  /*95120*/  @P4 STG.E.U8 desc[UR32][R24.64], R0 ;  /* 0x0000000018004986 */ /* 0x0001e8000c101120 */
[----:B------:R-:W3:Y:S04]  /*95130*/  LDL.LU.64 R32, [R1+0xde8] ;  /* 0x000de80001207983 */ /* 0x000ee80000300a00 */
        /* <DEDUP_REMOVED lines=8> */
[----:B------:R-:W-:Y:S02]  /*951c0*/  PRMT R2, R59, 0x7773, RZ ;  /* 0x000077733b027816 */ /* 0x000fe400000000ff */
[----:B------:R-:W-:Y:S01]  /*951d0*/  ISETP.LT.AND P2, PT, R55, UR5, !P5 ;  /* 0x0000000537007c0c */ /* 0x000fe2000ef41270 */
[----:B------:R-:W-:Y:S02]  /*951e0*/  ULDC UR5, c[0x0][0x228] ;  /* 0x00008a0000057ab9 */ /* 0x000fe40000000800 */
[----:B------:R0:W-:Y:S01]  /*951f0*/  @P6 STG.E.U8 desc[UR32][R22.64], R0 ;  /* 0x0000000016006986 */ /* 0x0001e2000c101120 */
[----:B------:R-:W-:Y:S01]  /*95200*/  ISETP.LT.AND P6, PT, R36, UR4, !P5 ;  /* 0x0000000424007c0c */ /* 0x000fe2000efc1270 */
[----:B------:R-:W-:Y:S02]  /*95210*/  ULDC UR4, c[0x0][0x228] ;  /* 0x00008a0000047ab9 */ /* 0x000fe40000000800 */
[----:B----4-:R1:W-:Y:S01]  /*95220*/  @P0 STG.E.U8 desc[UR32][R18.64], R2 ;  /* 0x0000000212000986 */ /* 0x0103e2000c101120 */
[----:B------:R-:W-:Y:S01]  /*95230*/  ISETP.LT.AND P0, PT, R28, UR5, !P5 ;  /* 0x000000051c007c0c */ /* 0x000fe2000ef01270 */
[----:B------:R-:W-:Y:S01]  /*95240*/  ULDC UR5, c[0x0][0x228] ;  /* 0x00008a0000057ab9 */ /* 0x000fe20000000800 */
[----:B0-----:R-:W-:-:S02]  /*95250*/  PRMT R0, R58, 0x7770, RZ ;  /* 0x000077703a007816 */ /* 0x001fc400000000ff */
[----:B-1----:R-:W-:-:S03]  /*95260*/  PRMT R2, R58, 0x7771, RZ ;  /* 0x000077713a027816 */ /* 0x002fc600000000ff */
[----:B--2---:R0:W-:Y:S04]  /*95270*/  @P4 STG.E.U8 desc[UR32][R12.64], R0 ;  /* 0x000000000c004986 */ /* 0x0041e8000c101120 */
[----:B0-----:R-:W2:Y:S01]  /*95280*/  LDL.LU.64 R12, [R1+0xde0] ;  /* 0x000de000010c7983 */ /* 0x001ea20000300a00 */
[----:B------:R-:W-:-:S03]  /*95290*/  PRMT R0, R58, 0x7772, RZ ;  /* 0x000077723a007816 */ /* 0x000fc600000000ff */
[----:B---3--:R0:W-:Y:S04]  /*952a0*/  @P2 STG.E.U8 desc[UR32][R20.64], R2 ;  /* 0x0000000214002986 */ /* 0x0081e8000c101120 */
[----:B------:R1:W-:Y:S04]  /*952b0*/  @P6 STG.E.U8 desc[UR32][R40.64], R0 ;  /* 0x0000000028006986 */ /* 0x0003e8000c101120 */
[----:B0-----:R-:W3:Y:S01]  /*952c0*/  LDL.LU.64 R20, [R1+0xdd0] ;  /* 0x000dd00001147983 */ /* 0x001ee20000300a00 */
[----:B------:R-:W-:-:S03]  /*952d0*/  PRMT R2, R58, 0x7773, RZ ;  /* 0x000077733a027816 */ /* 0x000fc600000000ff */
[----:B------:R-:W4:Y:S04]  /*952e0*/  LDL.LU R59, [R1+0x320] ;  /* 0x00032000013b7983 */ /* 0x000f280000300800 */
[----:B------:R0:W-:Y:S04]  /*952f0*/  @P0 STG.E.U8 desc[UR32][R16.64], R2 ;  /* 0x0000000210000986 */ /* 0x0001e8000c101120 */
[----:B-1----:R-:W4:Y:S01]  /*95300*/  LDL.LU.64 R40, [R1+0xdc8] ;  /* 0x000dc80001287983 */ /* 0x002f220000300a00 */
[----:B------:R-:W-:Y:S01]  /*95310*/  ISETP.LT.AND P4, PT, R48, UR4, !P5 ;  /* 0x0000000430007c0c */ /* 0x000fe2000ef81270 */
[----:B------:R-:W-:-:S02]  /*95320*/  ULDC UR4, c[0x0][0x228] ;  /* 0x00008a0000047ab9 */ /* 0x000fc40000000800 */
[----:B0-----:R-:W4:Y:S01]  /*95330*/  LDL.LU.64 R16, [R1+0xdc0] ;  /* 0x000dc00001107983 */ /* 0x001f220000300a00 */
[----:B------:R-:W-:Y:S01]  /*95340*/  ISETP.LT.AND P2, PT, R61, UR4, !P5 ;  /* 0x000000043d007c0c */ /* 0x000fe2000ef41270 */
[----:B------:R-:W-:Y:S01]  /*95350*/  ULDC UR4, c[0x0][0x228] ;  /* 0x00008a0000047ab9 */ /* 0x000fe20000000800 */
[C---:B------:R-:W-:Y:S02]  /*95360*/  PRMT R0, R9.reuse, 0x7770, RZ ;  /* 0x0000777009007816 */ /* 0x040fe400000000ff */
[----:B------:R-:W-:-:S05]  /*95370*/  PRMT R2, R9, 0x7771, RZ ;  /* 0x0000777109027816 */ /* 0x000fca00000000ff */
[----:B------:R0:W-:Y:S04]  /*95380*/  @P4 STG.E.U8 desc[UR32][R32.64], R0 ;  /* 0x0000000020004986 */ /* 0x0001e8000c101120 */
[----:B------:R1:W-:Y:S04]  /*95390*/  @P2 STG.E.U8 desc[UR32][R24.64], R2 ;  /* 0x0000000218002986 */ /* 0x0003e8000c101120 */
[----:B0-----:R-:W4:Y:S04]  /*953a0*/  LDL.LU.64 R32, [R1+0xdb8] ;  /* 0x000db80001207983 */ /* 0x001f280000300a00 */
[----:B-1----:R-:W4:Y:S01]  /*953b0*/  LDL.LU.64 R24, [R1+0xdb0] ;  /* 0x000db00001187983 */ /* 0x002f220000300a00 */
[----:B------:R-:W-:Y:S01]  /*953c0*/  ISETP.LT.AND P0, PT, R11, UR4, !P5 ;  /* 0x000000040b007c0c */ /* 0x000fe2000ef01270 */
[----:B------:R-:W-:Y:S01]  /*953d0*/  ULDC UR4, c[0x0][0x228] ;  /* 0x00008a0000047ab9 */ /* 0x000fe20000000800 */
[----:B------:R-:W-:Y:S01]  /*953e0*/  ISETP.LT.AND P4, PT, R53, UR5, !P5 ;  /* 0x0000000535007c0c */ /* 0x000fe2000ef81270 */
[----:B------:R-:W4:Y:S01]  /*953f0*/  LDL.LU R58, [R1+0x310] ;  /* 0x00031000013a7983 */ /* 0x000f220000300800 */
[----:B------:R-:W-:Y:S01]  /*95400*/  PRMT R2, R9, 0x7772, RZ ;  /* 0x0000777209027816 */ /* 0x000fe200000000ff */
[----:B------:R-:W-:Y:S01]  /*95410*/  ULDC UR5, c[0x0][0x228] ;  /* 0x00008a0000057ab9 */ /* 0x000fe20000000800 */
[----:B------:R-:W-:Y:S01]  /*95420*/  ISETP.LT.AND P2, PT, R56, UR4, !P5 ;  /* 0x0000000438007c0c */ /* 0x000fe2000ef41270 */
[----:B------:R-:W-:Y:S01]  /*95430*/  VIADD R0, R29, 0x33 ;  /* 0x000000331d007836 */ /* 0x000fe20000000000 */
[----:B------:R-:W-:Y:S01]  /*95440*/  ISETP.LT.AND P6, PT, R57, UR5, !P5 ;  /* 0x0000000539007c0c */ /* 0x000fe2000efc1270 */
[----:B------:R-:W-:Y:S01]  /*95450*/  ULDC UR4, c[0x0][0x228] ;  /* 0x00008a0000047ab9 */ /* 0x000fe20000000800 */
[----:B------:R-:W-:Y:S01]  /*95460*/  PRMT R3, R9, 0x7773, RZ ;  /* 0x0000777309037816 */ /* 0x000fe200000000ff */
[----:B------:R-:W-:-:S02]  /*95470*/  ULDC UR5, c[0x0][0x228] ;  /* 0x00008a0000057ab9 */ /* 0x000fc40000000800 */
[----:B--2---:R0:W-:Y:S01]  /*95480*/  @P0 STG.E.U8 desc[UR32][R12.64], R2 ;  /* 0x000000020c000986 */ /* 0x0041e2000c101120 */
[----:B------:R-:W-:-:S03]  /*95490*/  ISETP.GE.AND P0, PT, R0, UR19, PT ;  /* 0x0000001300007c0c */ /* 0x000fc6000bf06270 */
[----:B0-----:R-:W2:Y:S04]  /*954a0*/  LDL.LU.64 R12, [R1+0xda8] ;  /* 0x000da800010c7983 */ /* 0x001ea80000300a00 */
[----:B---3--:R0:W-:Y:S01]  /*954b0*/  @P4 STG.E.U8 desc[UR32][R20.64], R3 ;  /* 0x0000000314004986 */ /* 0x0081e2000c101120 */
[C---:B----4-:R-:W-:Y:S02]  /*954c0*/  PRMT R0, R59.reuse, 0x7770, RZ ;  /* 0x000077703b007816 */ /* 0x050fe400000000ff */
[C---:B------:R-:W-:Y:S01]  /*954d0*/  PRMT R2, R59.reuse, 0x7771, RZ ;  /* 0x000077713b027816 */ /* 0x040fe200000000ff */
[----:B0-----:R-:W3:Y:S04]  /*954e0*/  LDL.LU.64 R20, [R1+0xda0] ;  /* 0x000da00001147983 */ /* 0x001ee80000300a00 */
[----:B------:R-:W4:Y:S04]  /*954f0*/  LDL.LU.64 R22, [R1+0xd98] ;  /* 0x000d980001167983 */ /* 0x000f280000300a00 */
[----:B------:R-:W4:Y:S04]  /*95500*/  LDL.LU.64 R18, [R1+0xd90] ;  /* 0x000d900001127983 */ /* 0x000f280000300a00 */
[----:B------:R-:W4:Y:S04]  /*95510*/  LDL.LU R9, [R1+0x300] ;  /* 0x0003000001097983 */ /* 0x000f280000300800 */
[----:B------:R-:W-:Y:S04]  /*95520*/  @P2 STG.E.U8 desc[UR32][R40.64], R0 ;  /* 0x0000000028002986 */ /* 0x000fe8000c101120 */
[----:B------:R0:W-:Y:S01]  /*95530*/  @P6 STG.E.U8 desc[UR32][R16.64], R2 ;  /* 0x0000000210006986 */ /* 0x0001e2000c101120 */
[----:B------:R-:W-:Y:S01]  /*95540*/  ISETP.LT.AND P4, PT, R60, UR4, !P5 ;  /* 0x000000043c007c0c */ /* 0x000fe2000ef81270 */
[----:B------:R-:W-:Y:S01]  /*95550*/  ULDC UR4, c[0x0][0x228] ;  /* 0x00008a0000047ab9 */ /* 0x000fe20000000800 */
[----:B------:R-:W-:Y:S01]  /*95560*/  ISETP.LT.AND P5, PT, R50, UR5, !P5 ;  /* 0x0000000532007c0c */ /* 0x000fe2000efa1270 */
[----:B------:R-:W-:Y:S01]  /*95570*/  ULDC UR5, c[0x0][0x228] ;  /* 0x00008a0000057ab9 */ /* 0x000fe20000000800 */
[----:B0-----:R-:W4:Y:S01]  /*95580*/  LDL.LU.64 R16, [R1+0xd88] ;  /* 0x000d880001107983 */ /* 0x001f220000300a00 */
[----:B------:R-:W-:-:S02]  /*95590*/  PRMT R0, R59, 0x7772, RZ ;  /* 0x000077723b007816 */ /* 0x000fc400000000ff */
[----:B------:R-:W-:-:S06]  /*955a0*/  PRMT R2, R59, 0x7773, RZ ;  /* 0x000077733b027816 */ /* 0x000fcc00000000ff */
[----:B------:R-:W-:Y:S04]  /*955b0*/  @P4 STG.E.U8 desc[UR32][R32.64], R0 ;  /* 0x0000000020004986 */ /* 0x000fe8000c101120 */
[----:B------:R0:W-:Y:S04]  /*955c0*/  @P5 STG.E.U8 desc[UR32][R24.64], R2 ;  /* 0x0000000218005986 */ /* 0x0001e8000c101120 */
[----:B0-----:R-:W4:Y:S01]  /*955d0*/  LDL.LU.64 R24, [R1+0xd80] ;  /* 0x000d800001187983 */ /* 0x001f220000300a00 */
[----:B------:R-:W-:Y:S01]  /*955e0*/  ISETP.LT.AND P6, PT, R52, UR4, !P1 ;  /* 0x0000000434007c0c */ /* 0x000fe2000cfc1270 */
[----:B------:R-:W-:Y:S01]  /*955f0*/  ULDC UR4, c[0x0][0x228] ;  /* 0x00008a0000047ab9 */ /* 0x000fe20000000800 */
[----:B------:R-:W-:Y:S01]  /*95600*/  ISETP.LT.AND P2, PT, R51, UR5, !P1 ;  /* 0x0000000533007c0c */ /* 0x000fe2000cf41270 */
[----:B------:R-:W-:Y:S01]  /*95610*/  ULDC UR5, c[0x0][0x228] ;  /* 0x00008a0000057ab9 */ /* 0x000fe20000000800 */
[----:B------:R-:W-:Y:S01]  /*95620*/  PRMT R0, R58, 0x7770, RZ ;  /* 0x000077703a007816 */ /* 0x000fe200000000ff */
[----:B------:R-:W4:Y:S01]  /*95630*/  LDL.LU.64 R40, [R1+0xd78] ;  /* 0x000d780001287983 */ /* 0x000f220000300a00 */
[----:B------:R-:W-:Y:S01]  /*95640*/  ISETP.LT.AND P5, PT, R44, UR4, !P1 ;  /* 0x000000042c007c0c */ /* 0x000fe2000cfa1270 */
[----:B------:R-:W-:Y:S01]  /*95650*/  ULDC UR4, c[0x0][0x228] ;  /* 0x00008a0000047ab9 */ /* 0x000fe20000000800 */
[----:B------:R-:W-:Y:S01]  /*95660*/  ISETP.LT.AND P4, PT, R15, UR5, !P1 ;  /* 0x000000050f007c0c */ /* 0x000fe2000cf81270 */
[----:B------:R-:W-:Y:S01]  /*95670*/  ULDC UR5, c[0x0][0x228] ;  /* 0x00008a0000057ab9 */ /* 0x000fe20000000800 */
[----:B------:R-:W-:-:S03]  /*95680*/  PRMT R2, R58, 0x7771, RZ ;  /* 0x000077713a027816 */ /* 0x000fc600000000ff */
[----:B--2---:R0:W-:Y:S01]  /*95690*/  @P6 STG.E.U8 desc[UR32][R12.64], R0 ;  /* 0x000000000c006986 */ /* 0x0041e2000c101120 */
[----:B------:R-:W-:Y:S01]  /*956a0*/  ISETP.LT.AND P6, PT, R54, UR4, !P1 ;  /* 0x0000000436007c0c */ /* 0x000fe2000cfc1270 */
[----:B------:R-:W-:Y:S02]  /*956b0*/  ULDC UR4, c[0x0][0x228] ;  /* 0x00008a0000047ab9 */ /* 0x000fe40000000800 */
[----:B0-----:R-:W2:Y:S01]  /*956c0*/  LDL.LU.64 R12, [R1+0xd70] ;  /* 0x000d7000010c7983 */ /* 0x001ea20000300a00 */
[----:B------:R-:W-:-:S03]  /*956d0*/  PRMT R0, R58, 0x7772, RZ ;  /* 0x000077723a007816 */ /* 0x000fc600000000ff */
[----:B------:R-:W2:Y:S04]  /*956e0*/  LDL.LU R59, [R1+0x2f0] ;  /* 0x0002f000013b7983 */ /* 0x000ea80000300800 */
[----:B---3--:R0:W-:Y:S04]  /*956f0*/  @P2 STG.E.U8 desc[UR32][R20.64], R2 ;  /* 0x0000000214002986 */ /* 0x0081e8000c101120 */
[----:B------:R-:W3:Y:S04]  /*95700*/  LDL.LU.64 R32, [R1+0xd68] ;  /* 0x000d680001207983 */ /* 0x000ee80000300a00 */
[----:B----4-:R1:W-:Y:S04]  /*95710*/  @P5 STG.E.U8 desc[UR32][R22.64], R0 ;  /* 0x0000000016005986 */ /* 0x0103e8000c101120 */
[----:B0-----:R-:W4:Y:S01]  /*95720*/  LDL.LU.64 R20, [R1+0xd58] ;  /* 0x000d580001147983 */ /* 0x001f220000300a00 */
[----:B------:R-:W-:-:S02]  /*95730*/  PRMT R2, R58, 0x7773, RZ ;  /* 0x000077733a027816 */ /* 0x000fc400000000ff */
[----:B-1----:R-:W-:-:S03]  /*95740*/  PRMT R0, R9, 0x7770, RZ ;  /* 0x0000777009007816 */ /* 0x002fc600000000ff */
[----:B------:R-:W-:Y:S04]  /*95750*/  @P4 STG.E.U8 desc[UR32][R18.64], R2 ;  /* 0x0000000212004986 */ /* 0x000fe8000c101120 */
[----:B------:R0:W-:Y:S01]  /*95760*/  @P6 STG.E.U8 desc[UR32][R16.64], R0 ;  /* 0x0000000010006986 */ /* 0x0001e2000c101120 */
[----:B------:R-:W-:Y:S01]  /*95770*/  ISETP.LT.AND P2, PT, R55, UR5, !P1 ;  /* 0x0000000537007c0c */ /* 0x000fe2000cf41270 */
[----:B------:R-:W-:Y:S02]  /*95780*/  ULDC UR5, c[0x0][0x228] ;  /* 0x00008a0000057ab9 */ /* 0x000fe40000000800 */
[----:B0-----:R-:W4:Y:S01]  /*95790*/  LDL.LU.64 R16, [R1+0xd60] ;  /* 0x000d600001107983 */ /* 0x001f220000300a00 */
[----:B------:R-:W-:-:S09]  /*957a0*/  PRMT R2, R9, 0x7771, RZ ;  /* 0x0000777109027816 */ /* 0x000fd200000000ff */
[----:B------:R0:W-:Y:S04]  /*957b0*/  @P2 STG.E.U8 desc[UR32][R24.64], R2 ;  /* 0x0000000218002986 */ /* 0x0001e8000c101120 */
[----:B0-----:R-:W4:Y:S01]  /*957c0*/  LDL.LU.64 R24, [R1+0xd50] ;  /* 0x000d500001187983 */ /* 0x001f220000300a00 */
[----:B------:R-:W-:Y:S01]  /*957d0*/  ISETP.LT.AND P5, PT, R36, UR4, !P1 ;  /* 0x0000000424007c0c */ /* 0x000fe2000cfa1270 */
[----:B------:R-:W-:Y:S01]  /*957e0*/  ULDC UR4, c[0x0][0x228] ;  /* 0x00008a0000047ab9 */ /* 0x000fe20000000800 */
[----:B------:R-:W-:Y:S01]  /*957f0*/  ISETP.LT.AND P4, PT, R28, UR5, !P1 ;  /* 0x000000051c007c0c */ /* 0x000fe2000cf81270 */
[----:B------:R-:W4:Y:S01]  /*95800*/  LDL.LU R58, [R1+0x2e0] ;  /* 0x0002e000013a7983 */ /* 0x000f220000300800 */
[----:B------:R-:W-:Y:S01]  /*95810*/  ISETP.LT.AND P6, PT, R48, UR4, !P1 ;  /* 0x0000000430007c0c */ /* 0x000fe2000cfc1270 */
[----:B------:R-:W-:Y:S01]  /*95820*/  ULDC UR4, c[0x0][0x228] ;  /* 0x00008a0000047ab9 */ /* 0x000fe20000000800 */
[----:B------:R-:W-:Y:S01]  /*95830*/  PRMT R0, R9, 0x7772, RZ ;  /* 0x0000777209007816 */ /* 0x000fe200000000ff */
[----:B------:R-:W-:Y:S01]  /*95840*/  ULDC UR5, c[0x0][0x228] ;  /* 0x00008a0000057ab9 */ /* 0x000fe20000000800 */
[----:B------:R-:W-:Y:S01]  /*95850*/  ISETP.LT.AND P2, PT, R61, UR4, !P1 ;  /* 0x000000043d007c0c */ /* 0x000fe2000cf41270 */
[----:B------:R-:W-:Y:S01]  /*95860*/  ULDC UR4, c[0x0][0x228] ;  /* 0x00008a0000047ab9 */ /* 0x000fe20000000800 */
[----:B------:R-:W-:-:S03]  /*95870*/  PRMT R2, R9, 0x7773, RZ ;  /* 0x0000777309027816 */ /* 0x000fc600000000ff */
[----:B------:R0:W-:Y:S04]  /*95880*/  @P5 STG.E.U8 desc[UR32][R40.64], R0 ;  /* 0x0000000028005986 */ /* 0x0001e8000c101120 */
[----:B0-----:R-:W4:Y:S01]  /*95890*/  LDL.LU.64 R40, [R1+0xd48] ;  /* 0x000d480001287983 */ /* 0x001f220000300a00 */
[----:B------:R-:W-:Y:S01]  /*958a0*/  ISETP.LT.AND P5, PT, R53, UR5, !P1 ;  /* 0x0000000535007c0c */ /* 0x000fe2000cfa1270 */
[----:B------:R-:W-:Y:S02]  /*958b0*/  ULDC UR5, c[0x0][0x228] ;  /* 0x00008a0000057ab9 */ /* 0x000fe40000000800 */
[----:B--2---:R0:W-:Y:S01]  /*958c0*/  @P4 STG.E.U8 desc[UR32][R12.64], R2 ;  /* 0x000000020c004986 */ /* 0x0041e2000c101120 */
[----:B------:R-:W-:Y:S01]  /*958d0*/  ISETP.LT.AND P4, PT, R11, UR4, !P1 ;  /* 0x000000040b007c0c */ /* 0x000fe2000cf81270 */
[----:B------:R-:W-:Y:S01]  /*958e0*/  ULDC UR4, c[0x0][0x228] ;  /* 0x00008a0000047ab9 */ /* 0x000fe20000000800 */
[C---:B------:R-:W-:Y:S01]  /*958f0*/  PRMT R0, R59.reuse, 0x7770, RZ ;  /* 0x000077703b007816 */ /* 0x040fe200000000ff */
[----:B0-----:R-:W2:Y:S01]  /*95900*/  LDL.LU.64 R12, [R1+0xd40] ;  /* 0x000d4000010c7983 */ /* 0x001ea20000300a00 */
[----:B------:R-:W-:-:S03]  /*95910*/  PRMT R2, R59, 0x7771, RZ ;  /* 0x000077713b027816 */ /* 0x000fc600000000ff */
[----:B---3--:R0:W-:Y:S04]  /*95920*/  @P6 STG.E.U8 desc[UR32][R32.64], R0 ;  /* 0x0000000020006986 */ /* 0x0081e8000c101120 */
[----:B----4-:R1:W-:Y:S04]  /*95930*/  @P2 STG.E.U8 desc[UR32][R20.64], R2 ;  /* 0x0000000214002986 */ /* 0x0103e8000c101120 */
[----:B0-----:R-:W3:Y:S04]  /*95940*/  LDL.LU.64 R32, [R1+0xa78] ;  /* 0x000a780001207983 */ /* 0x001ee80000300a00 */
[----:B-1----:R-:W4:Y:S01]  /*95950*/  LDL.LU.64 R20, [R1+0xa68] ;  /* 0x000a680001147983 */ /* 0x002f220000300a00 */
[----:B------:R-:W-:-:S03]  /*95960*/  PRMT R2, R59, 0x7772, RZ ;  /* 0x000077723b027816 */ /* 0x000fc600000000ff */
[----:B------:R-:W4:Y:S04]  /*95970*/  LDL.LU R9, [R1+0x344] ;  /* 0x0003440001097983 */ /* 0x000f280000300800 */
[----:B------:R0:W-:Y:S04]  /*95980*/  @P4 STG.E.U8 desc[UR32][R16.64], R2 ;  /* 0x0000000210004986 */ /* 0x0001e8000c101120 */
[----:B0-----:R-:W4:Y:S01]  /*95990*/  LDL.LU.64 R16, [R1+0xa60] ;  /* 0x000a600001107983 */ /* 0x001f220000300a00 */
[----:B------:R-:W-:-:S05]  /*959a0*/  PRMT R3, R59, 0x7773, RZ ;  /* 0x000077733b037816 */ /* 0x000fca00000000ff */
[----:B------:R0:W-:Y:S04]  /*959b0*/  @P5 STG.E.U8 desc[UR32][R24.64], R3 ;  /* 0x0000000318005986 */ /* 0x0001e8000c101120 */
[----:B0-----:R-:W4:Y:S01]  /*959c0*/  LDL.LU.64 R24, [R1+0xa48] ;  /* 0x000a480001187983 */ /* 0x001f220000300a00 */
[----:B------:R-:W-:Y:S01]  /*959d0*/  ISETP.LT.AND P2, PT, R56, UR4, !P1 ;  /* 0x0000000438007c0c */ /* 0x000fe2000cf41270 */
[----:B------:R-:W-:Y:S01]  /*959e0*/  VIADD R0, R29, 0x34 ;  /* 0x000000341d007836 */ /* 0x000fe20000000000 */
[----:B------:R-:W-:Y:S01]  /*959f0*/  ISETP.LT.AND P6, PT, R57, UR5, !P1 ;  /* 0x0000000539007c0c */ /* 0x000fe2000cfc1270 */
[----:B------:R-:W-:Y:S01]  /*95a00*/  ULDC UR4, c[0x0][0x228] ;  /* 0x00008a0000047ab9 */ /* 0x000fe20000000800 */
[----:B------:R-:W-:Y:S01]  /*95a10*/  ULDC UR5, c[0x0][0x228] ;  /* 0x00008a0000057ab9 */ /* 0x000fe20000000800 */
[----:B------:R-:W-:Y:S01]  /*95a20*/  ISETP.LT.AND P5, PT, R60, UR4, !P1 ;  /* 0x000000043c007c0c */ /* 0x000fe2000cfa1270 */
[----:B------:R-:W4:Y:S01]  /*95a30*/  LDL.LU.64 R22, [R1+0xa40] ;  /* 0x000a400001167983 */ /* 0x000f220000300a00 */
[----:B------:R-:W-:Y:S01]  /*95a40*/  ISETP.GE.AND P4, PT, R0, UR17, PT ;  /* 0x0000001100007c0c */ /* 0x000fe2000bf86270 */
[----:B------:R-:W-:Y:S01]  /*95a50*/  ULDC UR4, c[0x0][0x228] ;  /* 0x00008a0000047ab9 */ /* 0x000fe20000000800 */
[----:B------:R-:W-:Y:S01]  /*95a60*/  ISETP.LT.AND P1, PT, R50, UR5, !P1 ;  /* 0x0000000532007c0c */ /* 0x000fe2000cf21270 */
[----:B------:R-:W4:Y:S01]  /*95a70*/  LDL.LU.64 R18, [R1+0xa38] ;  /* 0x000a380001127983 */ /* 0x000f220000300a00 */
[C---:B------:R-:W-:Y:S01]  /*95a80*/  PRMT R0, R58.reuse, 0x7770, RZ ;  /* 0x000077703a007816 */ /* 0x040fe200000000ff */
[----:B------:R-:W-:Y:S01]  /*95a90*/  ULDC UR5, c[0x0][0x228] ;  /* 0x00008a0000057ab9 */ /* 0x000fe20000000800 */
[C---:B------:R-:W-:Y:S01]  /*95aa0*/  PRMT R2, R58.reuse, 0x7771, RZ ;  /* 0x000077713a027816 */ /* 0x040fe200000000ff */
[----:B------:R-:W4:Y:S04]  /*95ab0*/  LDL.LU R59, [R1+0x334] ;  /* 0x00033400013b7983 */ /* 0x000f280000300800 */
[----:B------:R0:W-:Y:S02]  /*95ac0*/  @P2 STG.E.U8 desc[UR32][R40.64], R0 ;  /* 0x0000000028002986 */ /* 0x0001e4000c101120 */
[----:B0-----:R-:W-:-:S02]  /*95ad0*/  PRMT R0, R58, 0x7772, RZ ;  /* 0x000077723a007816 */ /* 0x001fc400000000ff */
[----:B------:R-:W-:Y:S01]  /*95ae0*/  ISETP.LT.AND P2, PT, R51, UR5, !P3 ;  /* 0x0000000533007c0c */ /* 0x000fe2000df41270 */
[----:B------:R-:W-:Y:S01]  /*95af0*/  ULDC UR5, c[0x0][0x228] ;  /* 0x00008a0000057ab9 */ /* 0x000fe20000000800 */
[----:B--2---:R0:W-:Y:S01]  /*95b00*/  @P6 STG.E.U8 desc[UR32][R12.64], R2 ;  /* 0x000000020c006986 */ /* 0x0041e2000c101120 */
[----:B------:R-:W-:Y:S01]  /*95b10*/  ISETP.LT.AND P6, PT, R52, UR4, !P3 ;  /* 0x0000000434007c0c */ /* 0x000fe2000dfc1270 */
[----:B------:R-:W-:Y:S01]  /*95b20*/  ULDC UR4, c[0x0][0x228] ;  /* 0x00008a0000047ab9 */ /* 0x000fe20000000800 */
[----:B0-----:R-:W-:Y:S01]  /*95b30*/  PRMT R2, R58, 0x7773, RZ ;  /* 0x000077733a027816 */ /* 0x001fe200000000ff */
[----:B------:R-:W2:Y:S04]  /*95b40*/  LDL.LU.64 R12, [R1+0xa30] ;  /* 0x000a3000010c7983 */ /* 0x000ea80000300a00 */
[----:B---3--:R0:W-:Y:S04]  /*95b50*/  @P5 STG.E.U8 desc[UR32][R32.64], R0 ;  /* 0x0000000020005986 */ /* 0x0081e8000c101120 */
[----:B----4-:R1:W-:Y:S01]  /*95b60*/  @P1 STG.E.U8 desc[UR32][R20.64], R2 ;  /* 0x0000000214001986 */ /* 0x0103e2000c101120 */
[----:B0-----:R-:W-:-:S03]  /*95b70*/  PRMT R0, R9, 0x7770, RZ ;  /* 0x0000777009007816 */ /* 0x001fc600000000ff */
[----:B-1----:R-:W3:Y:S04]  /*95b80*/  LDL.LU.64 R20, [R1+0xa28] ;  /* 0x000a280001147983 */ /* 0x002ee80000300a00 */
[----:B------:R-:W4:Y:S04]  /*95b90*/  LDL.LU.64 R40, [R1+0xa20] ;  /* 0x000a200001287983 */ /* 0x000f280000300a00 */
[----:B------:R0:W-:Y:S04]  /*95ba0*/  @P6 STG.E.U8 desc[UR32][R16.64], R0 ;  /* 0x0000000010006986 */ /* 0x0001e8000c101120 */
[----:B0-----:R-:W4:Y:S04]  /*95bb0*/  LDL.LU.64 R16, [R1+0xa18] ;  /* 0x000a180001107983 */ /* 0x001f280000300a00 */
[----:B------:R-:W4:Y:S01]  /*95bc0*/  LDL.LU R58, [R1+0x254] ;  /* 0x00025400013a7983 */ /* 0x000f220000300800 */
[----:B------:R-:W-:-:S03]  /*95bd0*/  PRMT R2, R9, 0x7771, RZ ;  /* 0x0000777109027816 */ /* 0x000fc600000000ff */
[----:B------:R-:W4:Y:S04]  /*95be0*/  LDL.LU.64 R32, [R1+0xa10] ;  /* 0x000a100001207983 */ /* 0x000f280000300a00 */
[----:B------:R0:W-:Y:S04]  /*95bf0*/  @P2 STG.E.U8 desc[UR32][R24.64], R2 ;  /* 0x0000000218002986 */ /* 0x0001e8000c101120 */
[----:B0-----:R-:W4:Y:S01]  /*95c00*/  LDL.LU.64 R24, [R1+0xa00] ;  /* 0x000a000001187983 */ /* 0x001f220000300a00 */
        /* <DEDUP_REMOVED lines=9> */
[----:B------:R-:W-:-:S03]  /*95ca0*/  PRMT R2, R9, 0x7773, RZ ;  /* 0x0000777309027816 */ /* 0x000fc600000000ff */
[----:B------:R0:W-:Y:S01]  /*95cb0*/  @P5 STG.E.U8 desc[UR32][R22.64], R0 ;  /* 0x0000000016005986 */ /* 0x0001e2000c101120 */
[----:B------:R-:W-:Y:S01]  /*95cc0*/  ISETP.LT.AND P5, PT, R36, UR4, !P3 ;  /* 0x0000000424007c0c */ /* 0x000fe2000dfa1270 */
[----:B------:R-:W-:Y:S02]  /*95cd0*/  ULDC UR4, c[0x0][0x228] ;  /* 0x00008a0000047ab9 */ /* 0x000fe40000000800 */
[----:B------:R1:W-:Y:S01]  /*95ce0*/  @P1 STG.E.U8 desc[UR32][R18.64], R2 ;  /* 0x0000000212001986 */ /* 0x0003e2000c101120 */
[----:B------:R-:W-:Y:S01]  /*95cf0*/  ISETP.LT.AND P1, PT, R28, UR5, !P3 ;  /* 0x000000051c007c0c */ /* 0x000fe2000df21270 */
[----:B------:R-:W-:Y:S01]  /*95d00*/  ULDC UR5, c[0x0][0x228] ;  /* 0x00008a0000057ab9 */ /* 0x000fe20000000800 */
[C---:B0-----:R-:W-:Y:S02]  /*95d10*/  PRMT R0, R59.reuse, 0x7770, RZ ;  /* 0x000077703b007816 */ /* 0x041fe400000000ff */
[----:B-1----:R-:W-:-:S03]  /*95d20*/  PRMT R2, R59, 0x7771, RZ ;  /* 0x000077713b027816 */ /* 0x002fc600000000ff */
[----:B--2---:R0:W-:Y:S04]  /*95d30*/  @P6 STG.E.U8 desc[UR32][R12.64], R0 ;  /* 0x000000000c006986 */ /* 0x0041e8000c101120 */
[----:B0-----:R-:W2:Y:S01]  /*95d40*/  LDL.LU.64 R12, [R1+0xa08] ;  /* 0x000a0800010c7983 */ /* 0x001ea20000300a00 */
[----:B------:R-:W-:-:S03]  /*95d50*/  PRMT R0, R59, 0x7772, RZ ;  /* 0x000077723b007816 */ /* 0x000fc600000000ff */
[----:B---3--:R0:W-:Y:S01]  /*95d60*/  @P2 STG.E.U8 desc[UR32][R20.64], R2 ;  /* 0x0000000214002986 */ /* 0x0081e2000c101120 */
[----:B------:R-:W-:Y:S01]  /*95d70*/  ISETP.LT.AND P6, PT, R48, UR4, !P3 ;  /* 0x0000000430007c0c */ /* 0x000fe2000dfc1270 */
[----:B------:R-:W-:Y:S02]  /*95d80*/  ULDC UR4, c[0x0][0x228] ;  /* 0x00008a0000047ab9 */ /* 0x000fe40000000800 */
[----:B----4-:R1:W-:Y:S04]  /*95d90*/  @P5 STG.E.U8 desc[UR32][R40.64], R0 ;  /* 0x0000000028005986 */ /* 0x0103e8000c101120 */
[----:B0-----:R-:W3:Y:S01]  /*95da0*/  LDL.LU.64 R20, [R1+0x9f8] ;  /* 0x0009f80001147983 */ /* 0x001ee20000300a00 */
[----:B------:R-:W-:-:S03]  /*95db0*/  PRMT R2, R59, 0x7773, RZ ;  /* 0x000077733b027816 */ /* 0x000fc600000000ff */
[----:B------:R-:W4:Y:S04]  /*95dc0*/  LDL.LU R9, [R1+0x324] ;  /* 0x0003240001097983 */ /* 0x000f280000300800 */
[----:B-1----:R-:W4:Y:S04]  /*95dd0*/  LDL.LU.64 R40, [R1+0x9f0] ;  /* 0x0009f00001287983 */ /* 0x002f280000300a00 */
[----:B------:R0:W-:Y:S01]  /*95de0*/  @P1 STG.E.U8 desc[UR32][R16.64], R2 ;  /* 0x0000000210001986 */ /* 0x0001e2000c101120 */
[----:B------:R-:W-:Y:S01]  /*95df0*/  ISETP.LT.AND P2, PT, R61, UR4, !P3 ;  /* 0x000000043d007c0c */ /* 0x000fe2000df41270 */
[----:B------:R-:W-:-:S02]  /*95e00*/  ULDC UR4, c[0x0][0x228] ;  /* 0x00008a0000047ab9 */ /* 0x000fc40000000800 */
[----:B0-----:R-:W4:Y:S01]  /*95e10*/  LDL.LU.64 R16, [R1+0x9e8] ;  /* 0x0009e80001107983 */ /* 0x001f220000300a00 */
[C---:B------:R-:W-:Y:S02]  /*95e20*/  PRMT R0, R58.reuse, 0x7770, RZ ;  /* 0x000077703a007816 */ /* 0x040fe400000000ff */
[----:B------:R-:W-:-:S03]  /*95e30*/  PRMT R2, R58, 0x7771, RZ ;  /* 0x000077713a027816 */ /* 0x000fc600000000ff */
        /* <DEDUP_REMOVED lines=21> */
[----:B------:R-:W-:Y:S01]  /*95f90*/  PRMT R2, R9, 0x7771, RZ ;  /* 0x0000777109027816 */ /* 0x000fe200000000ff */
[----:B0-----:R-:W3:Y:S04]  /*95fa0*/  LDL.LU.64 R20, [R1+0x9c8] ;  /* 0x0009c80001147983 */ /* 0x001ee80000300a00 */
[----:B------:R-:W4:Y:S04]  /*95fb0*/  LDL.LU.64 R22, [R1+0x9c0] ;  /* 0x0009c00001167983 */ /* 0x000f280000300a00 */
[----:B------:R-:W4:Y:S04]  /*95fc0*/  LDL.LU.64 R18, [R1+0x9b8] ;  /* 0x0009b80001127983 */ /* 0x000f280000300a00 */
[----:B------:R-:W4:Y:S01]  /*95fd0*/  LDL.LU R58, [R1+0x304] ;  /* 0x00030400013a7983 */ /* 0x000f220000300800 */
[----:B------:R-:W-:Y:S01]  /*95fe0*/  ISETP.LT.AND P5, PT, R60, UR4, !P3 ;  /* 0x000000043c007c0c */ /* 0x000fe2000dfa1270 */
[----:B------:R-:W-:-:S02]  /*95ff0*/  ULDC UR4, c[0x0][0x228] ;  /* 0x00008a0000047ab9 */ /* 0x000fc40000000800 */
[----:B------:R-:W-:Y:S04]  /*96000*/  @P2 STG.E.U8 desc[UR32][R40.64], R0 ;  /* 0x0000000028002986 */ /* 0x000fe8000c101120 */
[----:B------:R0:W-:Y:S01]  /*96010*/  @P6 STG.E.U8 desc[UR32][R16.64], R2 ;  /* 0x0000000210006986 */ /* 0x0001e2000c101120 */
[----:B------:R-:W-:Y:S01]  /*96020*/  ISETP.LT.AND P3, PT, R50, UR5, !P3 ;  /* 0x0000000532007c0c */ /* 0x000fe2000df61270 */
[----:B------:R-:W-:Y:S02]  /*96030*/  ULDC UR5, c[0x0][0x228] ;  /* 0x00008a0000057ab9 */ /* 0x000fe40000000800 */
        /* <DEDUP_REMOVED lines=10> */
[----:B------:R-:W-:Y:S01]  /*960e0*/  ULDC UR5, c[0x0][0x228] ;  /* 0x00008a0000057ab9 */ /* 0x000fe20000000800 */
[----:B------:R-:W-:-:S02]  /*960f0*/  PRMT R0, R59, 0x7770, RZ ;  /* 0x000077703b007816 */ /* 0x000fc400000000ff */
        /* <DEDUP_REMOVED lines=8> */
[----:B0-----:R-:W2:Y:S04]  /*96180*/  LDL.LU.64 R12, [R1+0x998] ;  /* 0x00099800010c7983 */ /* 0x001ea80000300a00 */
[----:B------:R-:W2:Y:S01]  /*96190*/  LDL.LU R9, [R1+0x2f4] ;  /* 0x0002f40001097983 */ /* 0x000ea20000300800 */
[----:B------:R-:W-:-:S03]  /*961a0*/  PRMT R0, R59, 0x7772, RZ ;  /* 0x000077723b007816 */ /* 0x000fc600000000ff */
[----:B------:R-:W2:Y:S04]  /*961b0*/  LDL.LU.64 R40, [R1+0x990] ;  /* 0x0009900001287983 */ /* 0x000ea80000300a00 */
[----:B---3--:R0:W-:Y:S04]  /*961c0*/  @P2 STG.E.U8 desc[UR32][R20.64], R2 ;  /* 0x0000000214002986 */ /* 0x0081e8000c101120 */
[----:B----4-:R1:W-:Y:S01]  /*961d0*/  @P5 STG.E.U8 desc[UR32][R22.64], R0 ;  /* 0x0000000016005986 */ /* 0x0103e2000c101120 */
[----:B0-----:R-:W-:-:S03]  /*961e0*/  PRMT R2, R59, 0x7773, RZ ;  /* 0x000077733b027816 */ /* 0x001fc600000000ff */
[----:B------:R-:W3:Y:S01]  /*961f0*/  LDL.LU.64 R20, [R1+0x980] ;  /* 0x0009800001147983 */ /* 0x000ee20000300a00 */
[----:B-1----:R-:W-:-:S03]  /*96200*/  PRMT R0, R58, 0x7770, RZ ;  /* 0x000077703a007816 */ /* 0x002fc600000000ff */
[----:B------:R0:W-:Y:S01]  /*96210*/  @P3 STG.E.U8 desc[UR32][R18.64], R2 ;  /* 0x0000000212003986 */ /* 0x0001e2000c101120 */
[----:B------:R-:W-:Y:S02]  /*96220*/  ISETP.LT.AND P2, PT, R55, UR5, !P0 ;  /* 0x0000000537007c0c */ /* 0x000fe4000c741270 */
[----:B------:R-:W-:Y:S01]  /*96230*/  ISETP.LT.AND P5, PT, R36, UR4, !P0 ;  /* 0x0000000424007c0c */ /* 0x000fe2000c7a1270 */
[----:B------:R-:W-:Y:S01]  /*96240*/  ULDC UR5, c[0x0][0x228] ;  /* 0x00008a0000057ab9 */ /* 0x000fe20000000800 */
[----:B------:R-:W-:Y:S01]  /*96250*/  ULDC UR4, c[0x0][0x228] ;  /* 0x00008a0000047ab9 */ /* 0x000fe20000000800 */
[----:B------:R1:W-:Y:S01]  /*96260*/  @P6 STG.E.U8 desc[UR32][R16.64], R0 ;  /* 0x0000000010006986 */ /* 0x0003e2000c101120 */
[----:B0-----:R-:W-:-:S03]  /*96270*/  PRMT R2, R58, 0x7771, RZ ;  /* 0x000077713a027816 */ /* 0x001fc600000000ff */
[----:B-1----:R-:W4:Y:S01]  /*96280*/  LDL.LU.64 R16, [R1+0x988] ;  /* 0x0009880001107983 */ /* 0x002f220000300a00 */
[----:B------:R-:W-:-:S03]  /*96290*/  PRMT R0, R58, 0x7772, RZ ;  /* 0x000077723a007816 */ /* 0x000fc600000000ff */
[----:B------:R0:W-:Y:S04]  /*962a0*/  @P2 STG.E.U8 desc[UR32][R32.64], R2 ;  /* 0x0000000220002986 */ /* 0x0001e8000c101120 */
[----:B------:R1:W-:Y:S04]  /*962b0*/  @P5 STG.E.U8 desc[UR32][R24.64], R0 ;  /* 0x0000000018005986 */ /* 0x0003e8000c101120 */
[----:B0-----:R-:W4:Y:S04]  /*962c0*/  LDL.LU.64 R32, [R1+0x978] ;  /* 0x0009780001207983 */ /* 0x001f280000300a00 */
[----:B------:R-:W4:Y:S04]  /*962d0*/  LDL.LU R59, [R1+0x2e4] ;  /* 0x0002e400013b7983 */ /* 0x000f280000300800 */
[----:B-1----:R-:W4:Y:S01]  /*962e0*/  LDL.LU.64 R24, [R1+0x970] ;  /* 0x0009700001187983 */ /* 0x002f220000300a00 */
[----:B------:R-:W-:-:S02]  /*962f0*/  ISETP.LT.AND P3, PT, R28, UR5, !P0 ;  /* 0x000000051c007c0c */ /* 0x000fc4000c761270 */
[----:B------:R-:W-:Y:S01]  /*96300*/  ISETP.LT.AND P6, PT, R48, UR4, !P0 ;  /* 0x0000000430007c0c */ /* 0x000fe2000c7c1270 */
[----:B------:R-:W-:Y:S01]  /*96310*/  ULDC UR4, c[0x0][0x228] ;  /* 0x00008a0000047ab9 */ /* 0x000fe20000000800 */
[----:B------:R-:W-:Y:S02]  /*96320*/  PRMT R2, R58, 0x7773, RZ ;  /* 0x000077733a027816 */ /* 0x000fe400000000ff */
[----:B------:R-:W-:Y:S01]  /*96330*/  ISETP.LT.AND P2, PT, R61, UR4, !P0 ;  /* 0x000000043d007c0c */ /* 0x000fe2000c741270 */
[----:B------:R-:W-:Y:S01]  /*96340*/  ULDC UR4, c[0x0][0x228] ;  /* 0x00008a0000047ab9 */ /* 0x000fe20000000800 */
[----:B------:R-:W-:Y:S02]  /*96350*/  ULDC UR5, c[0x0][0x228] ;  /* 0x00008a0000057ab9 */ /* 0x000fe40000000800 */
[----:B------:R-:W-:Y:S01]  /*96360*/  ISETP.LT.AND P5, PT, R53, UR5, !P0 ;  /* 0x0000000535007c0c */ /* 0x000fe2000c7a1270 */
[----:B------:R-:W-:Y:S02]  /*96370*/  ULDC UR5, c[0x0][0x228] ;  /* 0x00008a0000057ab9 */ /* 0x000fe40000000800 */
[----:B--2---:R0:W-:Y:S01]  /*96380*/  @P3 STG.E.U8 desc[UR32][R12.64], R2 ;  /* 0x000000020c003986 */ /* 0x0041e2000c101120 */
[----:B------:R-:W-:-:S02]  /*96390*/  ISETP.LT.AND P3, PT, R11, UR4, !P0 ;  /* 0x000000040b007c0c */ /* 0x000fc4000c761270 */
[C---:B------:R-:W-:Y:S01]  /*963a0*/  PRMT R0, R9.reuse, 0x7770, RZ ;  /* 0x0000777009007816 */ /* 0x040fe200000000ff */
[----:B------:R-:W-:Y:S01]  /*963b0*/  ULDC UR4, c[0x0][0x228] ;  /* 0x00008a0000047ab9 */ /* 0x000fe20000000800 */
[----:B0-----:R-:W2:Y:S01]  /*963c0*/  LDL.LU.64 R12, [R1+0x968] ;  /* 0x00096800010c7983 */ /* 0x001ea20000300a00 */
[----:B------:R-:W-:-:S03]  /*963d0*/  PRMT R2, R9, 0x7771, RZ ;  /* 0x0000777109027816 */ /* 0x000fc600000000ff */
[----:B------:R-:W-:Y:S04]  /*963e0*/  @P6 STG.E.U8 desc[UR32][R40.64], R0 ;  /* 0x0000000028006986 */ /* 0x000fe8000c101120 */
[----:B------:R-:W2:Y:S04]  /*963f0*/  LDL.LU.64 R18, [R1+0x960] ;  /* 0x0009600001127983 */ /* 0x000ea80000300a00 */
[----:B---3--:R0:W-:Y:S04]  /*96400*/  @P2 STG.E.U8 desc[UR32][R20.64], R2 ;  /* 0x0000000214002986 */ /* 0x0081e8000c101120 */
[----:B0-----:R-:W3:Y:S01]  /*96410*/  LDL.LU.64 R20, [R1+0x958] ;  /* 0x0009580001147983 */ /* 0x001ee20000300a00 */
[----:B------:R-:W-:-:S03]  /*96420*/  PRMT R2, R9, 0x7772, RZ ;  /* 0x0000777209027816 */ /* 0x000fc600000000ff */
[----:B------:R-:W3:Y:S01]  /*96430*/  LDL.LU R58, [R1+0x348] ;  /* 0x00034800013a7983 */ /* 0x000ee20000300800 */
[----:B------:R-:W-:Y:S01]  /*96440*/  ISETP.LT.AND P2, PT, R56, UR4, !P0 ;  /* 0x0000000438007c0c */ /* 0x000fe2000c741270 */
[----:B------:R-:W-:Y:S01]  /*96450*/  VIADD R0, R29, 0x36 ;  /* 0x000000361d007836 */ /* 0x000fe20000000000 */
[----:B------:R-:W-:Y:S02]  /*96460*/  PRMT R3, R9, 0x7773, RZ ;  /* 0x0000777309037816 */ /* 0x000fe400000000ff */
[----:B------:R-:W-:Y:S01]  /*96470*/  ISETP.LT.AND P6, PT, R57, UR5, !P0 ;  /* 0x0000000539007c0c */ /* 0x000fe2000c7c1270 */
[----:B------:R-:W-:Y:S01]  /*96480*/  ULDC UR4, c[0x0][0x228] ;  /* 0x00008a0000047ab9 */ /* 0x000fe20000000800 */
[----:B------:R-:W-:Y:S01]  /*96490*/  ULDC UR5, c[0x0][0x228] ;  /* 0x00008a0000057ab9 */ /* 0x000fe20000000800 */
[----:B----4-:R0:W-:Y:S04]  /*964a0*/  @P3 STG.E.U8 desc[UR32][R16.64], R2 ;  /* 0x0000000210003986 */ /* 0x0101e8000c101120 */
[----:B0-----:R-:W4:Y:S04]  /*964b0*/  LDL.LU.64 R16, [R1+0x950] ;  /* 0x0009500001107983 */ /* 0x001f280000300a00 */
[----:B------:R-:W4:Y:S01]  /*964c0*/  LDL.LU.64 R40, [R1+0x948] ;  /* 0x0009480001287983 */ /* 0x000f220000300a00 */
[----:B------:R-:W-:-:S03]  /*964d0*/  ISETP.GE.AND P3, PT, R0, UR13, PT ;  /* 0x0000000d00007c0c */ /* 0x000fc6000bf66270 */
[----:B------:R0:W-:Y:S01]  /*964e0*/  @P5 STG.E.U8 desc[UR32][R32.64], R3 ;  /* 0x0000000320005986 */ /* 0x0001e2000c101120 */
[----:B------:R-:W-:-:S05]  /*964f0*/  PRMT R0, R59, 0x7770, RZ ;  /* 0x000077703b007816 */ /* 0x000fca00000000ff */
[----:B------:R1:W-:Y:S04]  /*96500*/  @P2 STG.E.U8 desc[UR32][R24.64], R0 ;  /* 0x0000000018002986 */ /* 0x0003e8000c101120 */
[----:B0-----:R-:W4:Y:S04]  /*96510*/  LDL.LU.64 R32, [R1+0x940] ;  /* 0x0009400001207983 */ /* 0x001f280000300a00 */
[----:B-1----:R-:W4:Y:S01]  /*96520*/  LDL.LU.64 R24, [R1+0x920] ;  /* 0x0009200001187983 */ /* 0x002f220000300a00 */
[----:B------:R-:W-:Y:S02]  /*96530*/  ISETP.LT.AND P5, PT, R60, UR4, !P0 ;  /* 0x000000043c007c0c */ /* 0x000fe4000c7a1270 */
[----:B------:R-:W-:Y:S01]  /*96540*/  PRMT R2, R59, 0x7771, RZ ;  /* 0x000077713b027816 */ /* 0x000fe200000000ff */
[----:B------:R-:W-:Y:S01]  /*96550*/  ULDC UR4, c[0x0][0x228] ;  /* 0x00008a0000047ab9 */ /* 0x000fe20000000800 */
[----:B------:R-:W-:-:S02]  /*96560*/  ISETP.LT.AND P0, PT, R50, UR5, !P0 ;  /* 0x0000000532007c0c */ /* 0x000fc4000c701270 */
[----:B------:R-:W-:Y:S01]  /*96570*/  PRMT R0, R59, 0x7772, RZ ;  /* 0x000077723b007816 */ /* 0x000fe200000000ff */
[----:B------:R-:W-:Y:S02]  /*96580*/  ULDC UR5, c[0x0][0x228] ;  /* 0x00008a0000057ab9 */ /* 0x000fe40000000800 */
[----:B------:R-:W-:Y:S01]  /*96590*/  ISETP.LT.AND P2, PT, R51, UR5, !P4 ;  /* 0x0000000533007c0c */ /* 0x000fe2000e741270 */
[----:B------:R-:W-:Y:S01]  /*965a0*/  ULDC UR5, c[0x0][0x228] ;  /* 0x00008a0000057ab9 */ /* 0x000fe20000000800 */
[----:B--2---:R0:W-:Y:S01]  /*965b0*/  @P6 STG.E.U8 desc[UR32][R12.64], R2 ;  /* 0x000000020c006986 */ /* 0x0041e2000c101120 */
[----:B------:R-:W-:-:S03]  /*965c0*/  ISETP.LT.AND P6, PT, R52, UR4, !P4 ;  /* 0x0000000434007c0c */ /* 0x000fc6000e7c1270 */
[----:B------:R1:W-:Y:S01]  /*965d0*/  @P5 STG.E.U8 desc[UR32][R18.64], R0 ;  /* 0x0000000012005986 */ /* 0x0003e2000c101120 */
[----:B------:R-:W-:-:S03]  /*965e0*/  ULDC UR4, c[0x0][0x228] ;  /* 0x00008a0000047ab9 */ /* 0x000fc60000000800 */
[----:B0-----:R-:W2:Y:S01]  /*965f0*/  LDL.LU R12, [R1+0x338] ;  /* 0x00033800010c7983 */ /* 0x001ea20000300800 */
[----:B------:R-:W-:-:S03]  /*96600*/  PRMT R2, R59, 0x7773, RZ ;  /* 0x000077733b027816 */ /* 0x000fc600000000ff */
[----:B------:R-:W2:Y:S04]  /*96610*/  LDL.LU.64 R22, [R1+0x938] ;  /* 0x0009380001167983 */ /* 0x000ea80000300a00 */
[----:B-1----:R-:W2:Y:S01]  /*96620*/  LDL.LU.64 R18, [R1+0x908] ;  /* 0x0009080001127983 */ /* 0x002ea20000300a00 */
[----:B------:R-:W-:Y:S01]  /*96630*/  ISETP.LT.AND P5, PT, R44, UR4, !P4 ;  /* 0x000000042c007c0c */ /* 0x000fe2000e7a1270 */
[----:B------:R-:W-:Y:S01]  /*96640*/  ULDC UR4, c[0x0][0x228] ;  /* 0x00008a0000047ab9 */ /* 0x000fe20000000800 */
[----:B---3--:R-:W-:Y:S01]  /*96650*/  PRMT R0, R58, 0x7770, RZ ;  /* 0x000077703a007816 */ /* 0x008fe200000000ff */
[----:B------:R0:W-:Y:S01]  /*96660*/  @P0 STG.E.U8 desc[UR32][R20.64], R2 ;  /* 0x0000000214000986 */ /* 0x0001e2000c101120 */
[----:B------:R-:W-:Y:S01]  /*96670*/  ISETP.LT.AND P0, PT, R15, UR4, !P4 ;  /* 0x000000040f007c0c */ /* 0x000fe2000e701270 */
[----:B------:R-:W-:-:S02]  /*96680*/  ULDC UR4, c[0x0][0x228] ;  /* 0x00008a0000047ab9 */ /* 0x000fc40000000800 */
[----:B0-----:R-:W3:Y:S01]  /*96690*/  LDL.LU.64 R20, [R1+0x900] ;  /* 0x0009000001147983 */ /* 0x001ee20000300a00 */
[----:B------:R-:W-:-:S03]  /*966a0*/  PRMT R2, R58, 0x7771, RZ ;  /* 0x000077713a027816 */ /* 0x000fc600000000ff */
[----:B----4-:R0:W-:Y:S04]  /*966b0*/  @P6 STG.E.U8 desc[UR32][R16.64], R0 ;  /* 0x0000000010006986 */ /* 0x0101e8000c101120 */
[----:B------:R1:W-:Y:S04]  /*966c0*/  @P2 STG.E.U8 desc[UR32][R40.64], R2 ;  /* 0x0000000228002986 */ /* 0x0003e8000c101120 */
[----:B0-----:R-:W4:Y:S04]  /*966d0*/  LDL.LU.64 R16, [R1+0x8d8] ;  /* 0x0008d80001107983 */ /* 0x001f280000300a00 */
[----:B------:R-:W4:Y:S01]  /*966e0*/  LDL.LU R59, [R1+0x258] ;  /* 0x00025800013b7983 */ /* 0x000f220000300800 */
[----:B------:R-:W-:-:S02]  /*966f0*/  PRMT R0, R58, 0x7772, RZ ;  /* 0x000077723a007816 */ /* 0x000fc400000000ff */
[----:B-1----:R-:W-:Y:S02]  /*96700*/  PRMT R2, R58, 0x7773, RZ ;  /* 0x000077733a027816 */ /* 0x002fe400000000ff */
[----:B------:R-:W4:Y:S04]  /*96710*/  LDL.LU R58, [R1+0x34c] ;  /* 0x00034c00013a7983 */ /* 0x000f280000300800 */
[----:B------:R-:W4:Y:S04]  /*96720*/  LDL.LU.64 R40, [R1+0x918] ;  /* 0x0009180001287983 */ /* 0x000f280000300a00 */
[----:B------:R0:W-:Y:S04]  /*96730*/  @P5 STG.E.U8 desc[UR32][R32.64], R0 ;  /* 0x0000000020005986 */ /* 0x0001e8000c101120 */
[----:B------:R1:W-:Y:S04]  /*96740*/  @P0 STG.E.U8 desc[UR32][R24.64], R2 ;  /* 0x0000000218000986 */ /* 0x0003e8000c101120 */
[----:B0-----:R-:W4:Y:S04]  /*96750*/  LDL.LU.64 R32, [R1+0x910] ;  /* 0x0009100001207983 */ /* 0x001f280000300a00 */
[----:B-1----:R-:W4:Y:S01]  /*96760*/  LDL.LU.64 R24, [R1+0x8e8] ;  /* 0x0008e80001187983 */ /* 0x002f220000300a00 */
[----:B------:R-:W-:-:S02]  /*96770*/  ISETP.LT.AND P2, PT, R54, UR4, !P4 ;  /* 0x0000000436007c0c */ /* 0x000fc4000e741270 */
[----:B------:R-:W-:Y:S01]  /*96780*/  ISETP.LT.AND P5, PT, R55, UR5, !P4 ;  /* 0x0000000537007c0c */ /* 0x000fe2000e7a1270 */
[----:B------:R-:W-:Y:S01]  /*96790*/  ULDC UR4, c[0x0][0x228] ;  /* 0x00008a0000047ab9 */ /* 0x000fe20000000800 */
[----:B------:R-:W-:Y:S01]  /*967a0*/  ULDC UR5, c[0x0][0x228] ;  /* 0x00008a0000057ab9 */ /* 0x000fe20000000800 */
[----:B------:R-:W-:Y:S02]  /*967b0*/  ISETP.LT.AND P0, PT, R36, UR4, !P4 ;  /* 0x0000000424007c0c */ /* 0x000fe4000e701270 */
[----:B------:R-:W-:Y:S01]  /*967c0*/  ISETP.LT.AND P6, PT, R28, UR5, !P4 ;  /* 0x000000051c007c0c */ /* 0x000fe2000e7c1270 */
[----:B------:R-:W-:Y:S01]  /*967d0*/  VIADD R2, R29, 0x37 ;  /* 0x000000371d027836 */ /* 0x000fe20000000000 */
[----:B------:R-:W-:Y:S01]  /*967e0*/  ULDC UR4, c[0x0][0x228] ;  /* 0x00008a0000047ab9 */ /* 0x000fe20000000800 */
[----:B------:R-:W-:Y:S01]  /*967f0*/  ULDC UR5, c[0x0][0x228] ;  /* 0x00008a0000057ab9 */ /* 0x000fe20000000800 */
[C---:B--2---:R-:W-:Y:S02]  /*96800*/  PRMT R0, R12.reuse, 0x7770, RZ ;  /* 0x000077700c007816 */ /* 0x044fe400000000ff */
[----:B------:R-:W-:-:S03]  /*96810*/  PRMT R3, R12, 0x7771, RZ ;  /* 0x000077710c037816 */ /* 0x000fc600000000ff */
[----:B------:R0:W-:Y:S01]  /*96820*/  @P2 STG.E.U8 desc[UR32][R22.64], R0 ;  /* 0x0000000016002986 */ /* 0x0001e2000c101120 */
[----:B------:R-:W-:-:S03]  /*96830*/  ISETP.GE.AND P2, PT, R2, UR11, PT ;  /* 0x0000000b02007c0c */ /* 0x000fc6000bf46270 */
[----:B------:R1:W-:Y:S01]  /*96840*/  @P5 STG.E.U8 desc[UR32][R18.64], R3 ;  /* 0x0000000312005986 */ /* 0x0003e2000c101120 */
[----:B------:R-:W-:Y:S02]  /*96850*/  PRMT R2, R12, 0x7773, RZ ;  /* 0x000077730c027816 */ /* 0x000fe400000000ff */
[----:B------:R-:W-:Y:S01]  /*96860*/  ISETP.LT.AND P5, PT, R48, UR4, !P4 ;  /* 0x0000000430007c0c */ /* 0x000fe2000e7a1270 */
[----:B------:R-:W-:Y:S01]  /*96870*/  ULDC UR4, c[0x0][0x228] ;  /* 0x00008a0000047ab9 */ /* 0x000fe20000000800 */
[----:B0-----:R-:W-:Y:S02]  /*96880*/  PRMT R0, R12, 0x7772, RZ ;  /* 0x000077720c007816 */ /* 0x001fe400000000ff */
[----:B------:R-:W2:Y:S04]  /*96890*/  LDL.LU R12, [R1+0x33c] ;  /* 0x00033c00010c7983 */ /* 0x000ea80000300800 */
[----:B-1----:R-:W2:Y:S04]  /*968a0*/  LDL.LU.64 R18, [R1+0x930] ;  /* 0x0009300001127983 */ /* 0x002ea80000300a00 */
[----:B---3--:R0:W-:Y:S01]  /*968b0*/  @P0 STG.E.U8 desc[UR32][R20.64], R0 ;  /* 0x0000000014000986 */ /* 0x0081e2000c101120 */
[----:B------:R-:W-:Y:S01]  /*968c0*/  ISETP.LT.AND P0, PT, R11, UR5, !P4 ;  /* 0x000000050b007c0c */ /* 0x000fe2000e701270 */
[----:B------:R-:W-:-:S02]  /*968d0*/  ULDC UR5, c[0x0][0x228] ;  /* 0x00008a0000057ab9 */ /* 0x000fc40000000800 */
[----:B0-----:R-:W3:Y:S04]  /*968e0*/  LDL.LU.64 R20, [R1+0x928] ;  /* 0x0009280001147983 */ /* 0x001ee80000300a00 */
[----:B----4-:R0:W-:Y:S01]  /*968f0*/  @P6 STG.E.U8 desc[UR32][R16.64], R2 ;  /* 0x0000000210006986 */ /* 0x0101e2000c101120 */
[----:B------:R-:W-:Y:S02]  /*96900*/  ISETP.LT.AND P6, PT, R61, UR4, !P4 ;  /* 0x000000043d007c0c */ /* 0x000fe4000e7c1270 */
[C---:B------:R-:W-:Y:S02]  /*96910*/  PRMT R4, R59.reuse, 0x7770, RZ ;  /* 0x000077703b047816 */ /* 0x040fe400000000ff */
[C---:B------:R-:W-:Y:S02]  /*96920*/  PRMT R6, R59.reuse, 0x7772, RZ ;  /* 0x000077723b067816 */ /* 0x040fe400000000ff */
[----:B------:R-:W-:-:S02]  /*96930*/  PRMT R8, R59, 0x7773, RZ ;  /* 0x000077733b087816 */ /* 0x000fc400000000ff */
[C---:B------:R-:W-:Y:S02]  /*96940*/  PRMT R3, R58.reuse, 0x7770, RZ ;  /* 0x000077703a037816 */ /* 0x040fe400000000ff */
[C---:B------:R-:W-:Y:S01]  /*96950*/  PRMT R0, R58.reuse, 0x7772, RZ ;  /* 0x000077723a007816 */ /* 0x040fe200000000ff */
[----:B0-----:R-:W4:Y:S04]  /*96960*/  LDL.LU.64 R16, [R1+0x8f8] ;  /* 0x0008f80001107983 */ /* 0x001f280000300a00 */
[----:B------:R-:W3:Y:S04]  /*96970*/  LDL.LU R14, [R1+0x328] ;  /* 0x00032800010e7983 */ /* 0x000ee80000300800 */
[----:B------:R0:W-:Y:S01]  /*96980*/  @P5 STG.E.U8 desc[UR32][R40.64], R4 ;  /* 0x0000000428005986 */ /* 0x0001e2000c101120 */
[----:B------:R-:W-:-:S02]  /*96990*/  PRMT R2, R58, 0x7771, RZ ;  /* 0x000077713a027816 */ /* 0x000fc400000000ff */
[----:B------:R-:W-:Y:S01]  /*969a0*/  PRMT R5, R58, 0x7773, RZ ;  /* 0x000077733a057816 */ /* 0x000fe200000000ff */
[----:B------:R-:W-:Y:S01]  /*969b0*/  ULDC UR4, c[0x0][0x228] ;  /* 0x00008a0000047ab9 */ /* 0x000fe20000000800 */
[----:B0-----:R-:W-:Y:S01]  /*969c0*/  PRMT R4, R59, 0x7771, RZ ;  /* 0x000077713b047816 */ /* 0x001fe200000000ff */
[----:B------:R-:W4:Y:S04]  /*969d0*/  LDL.LU.64 R40, [R1+0x8f0] ;  /* 0x0008f00001287983 */ /* 0x000f280000300a00 */
[----:B------:R0:W-:Y:S04]  /*969e0*/  @P6 STG.E.U8 desc[UR32][R32.64], R4 ;  /* 0x0000000420006986 */ /* 0x0001e8000c101120 */
[----:B------:R1:W-:Y:S04]  /*969f0*/  @P0 STG.E.U8 desc[UR32][R24.64], R6 ;  /* 0x0000000618000986 */ /* 0x0003e8000c101120 */
[----:B0-----:R-:W4:Y:S04]  /*96a00*/  LDL.LU.64 R32, [R1+0x8e0] ;  /* 0x0008e00001207983 */ /* 0x001f280000300a00 */
[----:B------:R-:W4:Y:S04]  /*96a10*/  LDL.LU R13, [R1+0x318] ;  /* 0x00031800010d7983 */ /* 0x000f280000300800 */
[----:B-1----:R-:W4:Y:S04]  /*96a20*/  LDL.LU.64 R24, [R1+0x8d0] ;  /* 0x0008d00001187983 */ /* 0x002f280000300a00 */
[----:B------:R-:W4:Y:S01]  /*96a30*/  LDL.LU.64 R58, [R1+0x8c8] ;  /* 0x0008c800013a7983 */ /* 0x000f220000300a00 */
[----:B------:R-:W-:Y:S01]  /*96a40*/  ISETP.LT.AND P5, PT, R53, UR4, !P4 ;  /* 0x0000000435007c0c */ /* 0x000fe2000e7a1270 */
[----:B------:R-:W-:Y:S01]  /*96a50*/  ULDC UR4, c[0x0][0x228] ;  /* 0x00008a0000047ab9 */ /* 0x000fe20000000800 */
[----:B------:R-:W-:-:S02]  /*96a60*/  ISETP.LT.AND P6, PT, R57, UR5, !P4 ;  /* 0x0000000539007c0c */ /* 0x000fc4000e7c1270 */
[----:B------:R-:W-:Y:S01]  /*96a70*/  ISETP.LT.AND P0, PT, R56, UR4, !P4 ;  /* 0x0000000438007c0c */ /* 0x000fe2000e701270 */
[----:B------:R-:W-:Y:S01]  /*96a80*/  ULDC UR4, c[0x0][0x228] ;  /* 0x00008a0000047ab9 */ /* 0x000fe20000000800 */
[----:B------:R-:W-:-:S07]  /*96a90*/  ULDC UR5, c[0x0][0x228] ;  /* 0x00008a0000057ab9 */ /* 0x000fce0000000800 */
[----:B--2---:R3:W-:Y:S01]  /*96aa0*/  @P5 STG.E.U8 desc[UR32][R18.64], R8 ;  /* 0x0000000812005986 */ /* 0x0047e2000c101120 */
[----:B------:R-:W-:Y:S02]  /*96ab0*/  ISETP.LT.AND P5, PT, R60, UR4, !P4 ;  /* 0x000000043c007c0c */ /* 0x000fe4000e7a1270 */
[----:B------:R-:W-:Y:S01]  /*96ac0*/  ISETP.LT.AND P4, PT, R50, UR5, !P4 ;  /* 0x0000000532007c0c */ /* 0x000fe2000e781270 */
[----:B------:R-:W-:Y:S01]  /*96ad0*/  ULDC UR4, c[0x0][0x228] ;  /* 0x00008a0000047ab9 */ /* 0x000fe20000000800 */
[----:B------:R-:W-:Y:S01]  /*96ae0*/  ULDC UR5, c[0x0][0x228] ;  /* 0x00008a0000057ab9 */ /* 0x000fe20000000800 */
[C---:B------:R-:W-:Y:S02]  /*96af0*/  PRMT R4, R12.reuse, 0x7770, RZ ;  /* 0x000077700c047816 */ /* 0x040fe400000000ff */
[C---:B------:R-:W-:Y:S02]  /*96b00*/  PRMT R7, R12.reuse, 0x7771, RZ ;  /* 0x000077710c077816 */ /* 0x040fe400000000ff */
[----:B------:R-:W-:-:S02]  /*96b10*/  PRMT R6, R12, 0x7772, RZ ;  /* 0x000077720c067816 */ /* 0x000fc400000000ff */
[----:B------:R-:W-:Y:S02]  /*96b20*/  PRMT R9, R12, 0x7773, RZ ;  /* 0x000077730c097816 */ /* 0x000fe400000000ff */
[C---:B---3--:R-:W-:Y:S02]  /*96b30*/  PRMT R8, R14.reuse, 0x7770, RZ ;  /* 0x000077700e087816 */ /* 0x048fe400000000ff */
[----:B------:R-:W-:-:S03]  /*96b40*/  PRMT R10, R14, 0x7771, RZ ;  /* 0x000077710e0a7816 */ /* 0x000fc600000000ff */
[----:B------:R0:W-:Y:S04]  /*96b50*/  @P0 STG.E.U8 desc[UR32][R20.64], R8 ;  /* 0x0000000814000986 */ /* 0x0001e8000c101120 */
[----:B----4-:R1:W-:Y:S01]  /*96b60*/  @P6 STG.E.U8 desc[UR32][R16.64], R10 ;  /* 0x0000000a10006986 */ /* 0x0103e2000c101120 */
[----:B------:R-:W-:Y:S02]  /*96b70*/  ISETP.LT.AND P6, PT, R52, UR4, !P1 ;  /* 0x0000000434007c0c */ /* 0x000fe4000cfc1270 */
[----:B------:R-:W-:Y:S01]  /*96b80*/  ISETP.LT.AND P0, PT, R51, UR5, !P1 ;  /* 0x0000000533007c0c */ /* 0x000fe2000cf01270 */
[----:B------:R-:W-:Y:S01]  /*96b90*/  ULDC UR4, c[0x0][0x228] ;  /* 0x00008a0000047ab9 */ /* 0x000fe20000000800 */
[----:B------:R-:W-:Y:S01]  /*96ba0*/  ULDC UR5, c[0x0][0x228] ;  /* 0x00008a0000057ab9 */ /* 0x000fe20000000800 */
[----:B0-----:R-:W2:Y:S01]  /*96bb0*/  LDL.LU.64 R20, [R1+0x8c0] ;  /* 0x0008c00001147983 */ /* 0x001ea20000300a00 */
[----:B------:R-:W-:-:S03]  /*96bc0*/  PRMT R8, R14, 0x7772, RZ ;  /* 0x000077720e087816 */ /* 0x000fc600000000ff */
[----:B-1----:R-:W3:Y:S01]  /*96bd0*/  LDL.LU.64 R16, [R1+0x8b8] ;  /* 0x0008b80001107983 */ /* 0x002ee20000300a00 */
[----:B------:R-:W-:-:S03]  /*96be0*/  PRMT R10, R14, 0x7773, RZ ;  /* 0x000077730e0a7816 */ /* 0x000fc600000000ff */
[----:B------:R-:W4:Y:S04]  /*96bf0*/  LDL.LU R12, [R1+0x308] ;  /* 0x00030800010c7983 */ /* 0x000f280000300800 */
[----:B------:R0:W-:Y:S04]  /*96c00*/  @P5 STG.E.U8 desc[UR32][R40.64], R8 ;  /* 0x0000000828005986 */ /* 0x0001e8000c101120 */
[----:B------:R-:W4:Y:S04]  /*96c10*/  LDL.LU.64 R26, [R1+0x8b0] ;  /* 0x0008b000011a7983 */ /* 0x000f280000300a00 */
[----:B------:R-:W4:Y:S04]  /*96c20*/  LDL.LU.64 R22, [R1+0x8a8] ;  /* 0x0008a80001167983 */ /* 0x000f280000300a00 */
[----:B------:R1:W-:Y:S01]  /*96c30*/  @P4 STG.E.U8 desc[UR32][R32.64], R10 ;  /* 0x0000000a20004986 */ /* 0x0003e2000c101120 */
[----:B0-----:R-:W-:-:S02]  /*96c40*/  PRMT R8, R13, 0x7770, RZ ;  /* 0x000077700d087816 */ /* 0x001fc400000000ff */
[----:B-1----:R-:W-:-:S03]  /*96c50*/  PRMT R10, R13, 0x7771, RZ ;  /* 0x000077710d0a7816 */ /* 0x002fc600000000ff */
[----:B------:R-:W-:Y:S04]  /*96c60*/  @P6 STG.E.U8 desc[UR32][R24.64], R8 ;  /* 0x0000000818006986 */ /* 0x000fe8000c101120 */
[----:B------:R0:W-:Y:S04]  /*96c70*/  @P0 STG.E.U8 desc[UR32][R58.64], R10 ;  /* 0x0000000a3a000986 */ /* 0x0001e8000c101120 */
[----:B0-----:R-:W4:Y:S04]  /*96c80*/  LDL.LU.64 R58, [R1+0x8a0] ;  /* 0x0008a000013a7983 */ /* 0x001f280000300a00 */
[----:B------:R-:W4:Y:S04]  /*96c90*/  LDL.LU.64 R18, [R1+0x898] ;  /* 0x0008980001127983 */ /* 0x000f280000300a00 */
[----:B------:R-:W4:Y:S04]  /*96ca0*/  LDL.LU R40, [R1+0x2f8] ;  /* 0x0002f80001287983 */ /* 0x000f280000300800 */
[----:B------:R-:W4:Y:S01]  /*96cb0*/  LDL.LU.64 R24, [R1+0x890] ;  /* 0x0008900001187983 */ /* 0x000f220000300a00 */
[----:B------:R-:W-:-:S02]  /*96cc0*/  ISETP.LT.AND P5, PT, R44, UR4, !P1 ;  /* 0x000000042c007c0c */ /* 0x000fc4000cfa1270 */
[----:B------:R-:W-:Y:S01]  /*96cd0*/  ISETP.LT.AND P4, PT, R15, UR5, !P1 ;  /* 0x000000050f007c0c */ /* 0x000fe2000cf81270 */
[----:B------:R-:W-:Y:S01]  /*96ce0*/  ULDC UR4, c[0x0][0x228] ;  /* 0x00008a0000047ab9 */ /* 0x000fe20000000800 */
[----:B------:R-:W-:Y:S02]  /*96cf0*/  PRMT R8, R13, 0x7772, RZ ;  /* 0x000077720d087816 */ /* 0x000fe400000000ff */
[----:B------:R-:W-:Y:S01]  /*96d00*/  ISETP.LT.AND P6, PT, R54, UR4, !P1 ;  /* 0x0000000436007c0c */ /* 0x000fe2000cfc1270 */
[----:B------:R-:W-:Y:S01]  /*96d10*/  ULDC UR5, c[0x0][0x228] ;  /* 0x00008a0000057ab9 */ /* 0x000fe20000000800 */
[----:B------:R-:W-:Y:S01]  /*96d20*/  ULDC UR4, c[0x0][0x228] ;  /* 0x00008a0000047ab9 */ /* 0x000fe20000000800 */
[----:B------:R-:W-:Y:S02]  /*96d30*/  ISETP.LT.AND P0, PT, R55, UR5, !P1 ;  /* 0x0000000537007c0c */ /* 0x000fe4000cf01270 */
[----:B------:R-:W-:Y:S01]  /*96d40*/  PRMT R10, R13, 0x7773, RZ ;  /* 0x000077730d0a7816 */ /* 0x000fe200000000ff */
[----:B------:R-:W-:Y:S01]  /*96d50*/  ULDC UR5, c[0x0][0x228] ;  /* 0x00008a0000057ab9 */ /* 0x000fe20000000800 */
[----:B--2---:R0:W-:Y:S01]  /*96d60*/  @P5 STG.E.U8 desc[UR32][R20.64], R8 ;  /* 0x0000000814005986 */ /* 0x0041e2000c101120 */
[----:B------:R-:W-:-:S03]  /*96d70*/  ISETP.LT.AND P5, PT, R36, UR4, !P1 ;  /* 0x0000000424007c0c */ /* 0x000fc6000cfa1270 */
[----:B---3--:R1:W-:Y:S01]  /*96d80*/  @P4 STG.E.U8 desc[UR32][R16.64], R10 ;  /* 0x0000000a10004986 */ /* 0x0083e2000c101120 */
[----:B------:R-:W-:-:S03]  /*96d90*/  ULDC UR4, c[0x0][0x228] ;  /* 0x00008a0000047ab9 */ /* 0x000fc60000000800 */
[----:B0-----:R-:W2:Y:S01]  /*96da0*/  LDL.LU.64 R20, [R1+0x888] ;  /* 0x0008880001147983 */ /* 0x001ea20000300a00 */
[----:B----4-:R-:W-:-:S03]  /*96db0*/  PRMT R8, R12, 0x7770, RZ ;  /* 0x000077700c087816 */ /* 0x010fc600000000ff */
[----:B------:R-:W3:Y:S01]  /*96dc0*/  LDL.LU.64 R32, [R1+0x880] ;  /* 0x0008800001207983 */ /* 0x000ee20000300a00 */
[----:B-1----:R-:W-:-:S03]  /*96dd0*/  PRMT R10, R12, 0x7771, RZ ;  /* 0x000077710c0a7816 */ /* 0x002fc600000000ff */
[----:B------:R-:W4:Y:S04]  /*96de0*/  LDL.LU.64 R16, [R1+0x878] ;  /* 0x0008780001107983 */ /* 0x000f280000300a00 */
[----:B------:R0:W-:Y:S04]  /*96df0*/  @P6 STG.E.U8 desc[UR32][R26.64], R8 ;  /* 0x000000081a006986 */ /* 0x0001e8000c101120 */
[----:B------:R-:W4:Y:S04]  /*96e00*/  LDL.LU R14, [R1+0x2e8] ;  /* 0x0002e800010e7983 */ /* 0x000f280000300800 */
[----:B------:R1:W-:Y:S01]  /*96e10*/  @P0 STG.E.U8 desc[UR32][R22.64], R10 ;  /* 0x0000000a16000986 */ /* 0x0003e2000c101120 */
[----:B0-----:R-:W-:-:S02]  /*96e20*/  PRMT R8, R12, 0x7772, RZ ;  /* 0x000077720c087816 */ /* 0x001fc400000000ff */
[----:B-1----:R-:W-:Y:S02]  /*96e30*/  PRMT R10, R12, 0x7773, RZ ;  /* 0x000077730c0a7816 */ /* 0x002fe400000000ff */
[----:B------:R-:W4:Y:S01]  /*96e40*/  LDL.LU.64 R12, [R1+0x870] ;  /* 0x00087000010c7983 */ /* 0x000f220000300a00 */
[----:B------:R-:W-:Y:S02]  /*96e50*/  ISETP.LT.AND P4, PT, R28, UR5, !P1 ;  /* 0x000000051c007c0c */ /* 0x000fe4000cf81270 */
[----:B------:R-:W-:Y:S01]  /*96e60*/  ISETP.LT.AND P6, PT, R48, UR4, !P1 ;  /* 0x0000000430007c0c */ /* 0x000fe2000cfc1270 */
[----:B------:R-:W-:Y:S01]  /*96e70*/  ULDC UR5, c[0x0][0x228] ;  /* 0x00008a0000057ab9 */ /* 0x000fe20000000800 */
[----:B------:R-:W-:Y:S01]  /*96e80*/  ULDC UR4, c[0x0][0x228] ;  /* 0x00008a0000047ab9 */ /* 0x000fe20000000800 */
[----:B------:R0:W-:Y:S04]  /*96e90*/  @P5 STG.E.U8 desc[UR32][R58.64], R8 ;  /* 0x000000083a005986 */ /* 0x0001e8000c101120 */
[----:B0-----:R-:W4:Y:S01]  /*96ea0*/  LDL.LU.64 R58, [R1+0x868] ;  /* 0x00086800013a7983 */ /* 0x001f220000300a00 */
[----:B------:R-:W-:-:S03]  /*96eb0*/  PRMT R8, R40, 0x7770, RZ ;  /* 0x0000777028087816 */ /* 0x000fc600000000ff */
[----:B------:R-:W-:Y:S04]  /*96ec0*/  @P4 STG.E.U8 desc[UR32][R18.64], R10 ;  /* 0x0000000a12004986 */ /* 0x000fe8000c101120 */
[----:B------:R0:W-:Y:S04]  /*96ed0*/  @P6 STG.E.U8 desc[UR32][R24.64], R8 ;  /* 0x0000000818006986 */ /* 0x0001e8000c101120 */
[----:B0-----:R-:W4:Y:S01]  /*96ee0*/  LDL.LU.64 R24, [R1+0x860] ;  /* 0x0008600001187983 */ /* 0x001f220000300a00 */
[----:B------:R-:W-:Y:S02]  /*96ef0*/  ISETP.LT.AND P0, PT, R61, UR5, !P1 ;  /* 0x000000053d007c0c */ /* 0x000fe4000cf01270 */
[----:B------:R-:W-:Y:S01]  /*96f00*/  ISETP.LT.AND P5, PT, R11, UR4, !P1 ;  /* 0x000000040b007c0c */ /* 0x000fe2000cfa1270 */
[----:B------:R-:W-:Y:S01]  /*96f10*/  ULDC UR5, c[0x0][0x228] ;  /* 0x00008a0000057ab9 */ /* 0x000fe20000000800 */
[----:B------:R-:W-:-:S02]  /*96f20*/  PRMT R10, R40, 0x7771, RZ ;  /* 0x00007771280a7816 */ /* 0x000fc400000000ff */
[----:B------:R-:W-:Y:S01]  /*96f30*/  ISETP.LT.AND P4, PT, R53, UR5, !P1 ;  /* 0x0000000535007c0c */ /* 0x000fe2000cf81270 */
[----:B------:R-:W-:Y:S01]  /*96f40*/  ULDC UR4, c[0x0][0x228] ;  /* 0x00008a0000047ab9 */ /* 0x000fe20000000800 */
[----:B------:R-:W-:Y:S02]  /*96f50*/  PRMT R8, R40, 0x7772, RZ ;  /* 0x0000777228087816 */ /* 0x000fe400000000ff */
[----:B------:R-:W-:Y:S01]  /*96f60*/  ISETP.LT.AND P6, PT, R56, UR4, !P1 ;  /* 0x0000000438007c0c */ /* 0x000fe2000cfc1270 */
[----:B------:R-:W-:Y:S01]  /*96f70*/  ULDC UR4, c[0x0][0x228] ;  /* 0x00008a0000047ab9 */ /* 0x000fe20000000800 */
[----:B------:R-:W-:Y:S01]  /*96f80*/  ULDC UR5, c[0x0][0x228] ;  /* 0x00008a0000057ab9 */ /* 0x000fe20000000800 */
[----:B--2---:R0:W-:Y:S01]  /*96f90*/  @P0 STG.E.U8 desc[UR32][R20.64], R10 ;  /* 0x0000000a14000986 */ /* 0x0041e2000c101120 */
[----:B------:R-:W-:-:S03]  /*96fa0*/  ISETP.LT.AND P0, PT, R57, UR4, !P1 ;  /* 0x0000000439007c0c */ /* 0x000fc6000cf01270 */
[----:B---3--:R1:W-:Y:S01]  /*96fb0*/  @P5 STG.E.U8 desc[UR32][R32.64], R8 ;  /* 0x0000000820005986 */ /* 0x0083e2000c101120 */
[----:B------:R-:W-:-:S03]  /*96fc0*/  ULDC UR4, c[0x0][0x228] ;  /* 0x00008a0000047ab9 */ /* 0x000fc60000000800 */
[----:B0-----:R-:W2:Y:S01]  /*96fd0*/  LDL.LU.64 R20, [R1+0x858] ;  /* 0x0008580001147983 */ /* 0x001ea20000300a00 */
[----:B------:R-:W-:-:S03]  /*96fe0*/  PRMT R10, R40, 0x7773, RZ ;  /* 0x00007773280a7816 */ /* 0x000fc600000000ff */
[----:B------:R-:W3:Y:S04]  /*96ff0*/  LDL.LU.64 R26, [R1+0x850] ;  /* 0x00085000011a7983 */ /* 0x000ee80000300a00 */
[----:B------:R-:W3:Y:S04]  /*97000*/  LDL.LU.64 R22, [R1+0x848] ;  /* 0x0008480001167983 */ /* 0x000ee80000300a00 */
[----:B-1----:R-:W3:Y:S04]  /*97010*/  LDL.LU.64 R32, [R1+0x840] ;  /* 0x0008400001207983 */ /* 0x002ee80000300a00 */
[----:B----4-:R0:W-:Y:S01]  /*97020*/  @P4 STG.E.U8 desc[UR32][R16.64], R10 ;  /* 0x0000000a10004986 */ /* 0x0101e2000c101120 */
[----:B------:R-:W-:-:S05]  /*97030*/  PRMT R8, R14, 0x7770, RZ ;  /* 0x000077700e087816 */ /* 0x000fca00000000ff */
[----:B------:R1:W-:Y:S01]  /*97040*/  @P6 STG.E.U8 desc[UR32][R12.64], R8 ;  /* 0x000000080c006986 */ /* 0x0003e2000c101120 */
[----:B0-----:R-:W-:-:S03]  /*97050*/  PRMT R10, R14, 0x7771, RZ ;  /* 0x000077710e0a7816 */ /* 0x001fc600000000ff */
[----:B-1----:R-:W4:Y:S01]  /*97060*/  LDL.LU.64 R12, [R1+0x838] ;  /* 0x00083800010c7983 */ /* 0x002f220000300a00 */
[----:B------:R-:W-:-:S03]  /*97070*/  ISETP.LT.AND P4, PT, R60, UR4, !P1 ;  /* 0x000000043c007c0c */ /* 0x000fc6000cf81270 */
[----:B------:R0:W-:Y:S01]  /*97080*/  @P0 STG.E.U8 desc[UR32][R58.64], R10 ;  /* 0x0000000a3a000986 */ /* 0x0001e2000c101120 */
[C---:B------:R-:W-:Y:S01]  /*97090*/  PRMT R8, R14.reuse, 0x7772, RZ ;  /* 0x000077720e087816 */ /* 0x040fe200000000ff */
[----:B------:R-:W-:Y:S02]  /*970a0*/  ULDC UR4, c[0x0][0x228] ;  /* 0x00008a0000047ab9 */ /* 0x000fe40000000800 */
[----:B0-----:R-:W4:Y:S04]  /*970b0*/  LDL.LU.64 R58, [R1+0x830] ;  /* 0x00083000013a7983 */ /* 0x001f280000300a00 */
[----:B------:R-:W4:Y:S01]  /*970c0*/  LDL.LU.64 R16, [R1+0x828] ;  /* 0x0008280001107983 */ /* 0x000f220000300a00 */
[----:B------:R-:W-:-:S03]  /*970d0*/  PRMT R10, R14, 0x7773, RZ ;  /* 0x000077730e0a7816 */ /* 0x000fc600000000ff */
[----:B------:R-:W4:Y:S04]  /*970e0*/  LDL.LU R14, [R1+0x25c] ;  /* 0x00025c00010e7983 */ /* 0x000f280000300800 */
[----:B------:R-:W4:Y:S04]  /*970f0*/  LDL.LU.64 R18, [R1+0x820] ;  /* 0x0008200001127983 */ /* 0x000f280000300a00 */
[----:B------:R0:W-:Y:S04]  /*97100*/  @P4 STG.E.U8 desc[UR32][R24.64], R8 ;  /* 0x0000000818004986 */ /* 0x0001e8000c101120 */
[----:B------:R-:W4:Y:S04]  /*97110*/  LDL.LU.64 R40, [R1+0x810] ;  /* 0x0008100001287983 */ /* 0x000f280000300a00 */
[----:B0-----:R-:W4:Y:S01]  /*97120*/  LDL.LU.64 R24, [R1+0x808] ;  /* 0x0008080001187983 */ /* 0x001f220000300a00 */
[----:B------:R-:W-:Y:S01]  /*97130*/  ISETP.LT.AND P1, PT, R50, UR5, !P1 ;  /* 0x0000000532007c0c */ /* 0x000fe2000cf21270 */
[----:B------:R-:W-:Y:S01]  /*97140*/  ULDC UR5, c[0x0][0x228] ;  /* 0x00008a0000057ab9 */ /* 0x000fe20000000800 */
[----:B------:R-:W-:Y:S01]  /*97150*/  ISETP.LT.AND P6, PT, R52, UR4, !P3 ;  /* 0x0000000434007c0c */ /* 0x000fe2000dfc1270 */
[----:B------:R-:W-:Y:S01]  /*97160*/  ULDC UR4, c[0x0][0x228] ;  /* 0x00008a0000047ab9 */ /* 0x000fe20000000800 */
[----:B------:R-:W-:-:S02]  /*97170*/  ISETP.LT.AND P0, PT, R51, UR5, !P3 ;  /* 0x0000000533007c0c */ /* 0x000fc4000df01270 */
[----:B------:R-:W-:Y:S01]  /*97180*/  ISETP.LT.AND P5, PT, R44, UR4, !P3 ;  /* 0x000000042c007c0c */ /* 0x000fe2000dfa1270 */
[----:B------:R-:W-:Y:S01]  /*97190*/  ULDC UR4, c[0x0][0x228] ;  /* 0x00008a0000047ab9 */ /* 0x000fe20000000800 */
[----:B------:R-:W-:Y:S02]  /*971a0*/  ULDC UR5, c[0x0][0x228] ;  /* 0x00008a0000057ab9 */ /* 0x000fe40000000800 */
[----:B------:R-:W-:Y:S01]  /*971b0*/  ISETP.LT.AND P4, PT, R54, UR5, !P3 ;  /* 0x0000000536007c0c */ /* 0x000fe2000df81270 */
[----:B------:R-:W-:Y:S02]  /*971c0*/  ULDC UR5, c[0x0][0x228] ;  /* 0x00008a0000057ab9 */ /* 0x000fe40000000800 */
[----:B--2---:R0:W-:Y:S01]  /*971d0*/  @P1 STG.E.U8 desc[UR32][R20.64], R10 ;  /* 0x0000000a14001986 */ /* 0x0041e2000c101120 */
[----:B------:R-:W-:-:S03]  /*971e0*/  ISETP.LT.AND P1, PT, R15, UR4, !P3 ;  /* 0x000000040f007c0c */ /* 0x000fc6000df21270 */
[----:B---3--:R-:W-:Y:S04]  /*971f0*/  @P6 STG.E.U8 desc[UR32][R26.64], R3 ;  /* 0x000000031a006986 */ /* 0x008fe8000c101120 */
[----:B------:R-:W-:Y:S01]  /*97200*/  @P0 STG.E.U8 desc[UR32][R22.64], R2 ;  /* 0x0000000216000986 */ /* 0x000fe2000c101120 */
[----:B------:R-:W-:-:S03]  /*97210*/  ULDC UR4, c[0x0][0x228] ;  /* 0x00008a0000047ab9 */ /* 0x000fc60000000800 */
[----:B------:R1:W-:Y:S01]  /*97220*/  @P5 STG.E.U8 desc[UR32][R32.64], R0 ;  /* 0x0000000020005986 */ /* 0x0003e2000c101120 */
[----:B------:R-:W-:Y:S01]  /*97230*/  ISETP.LT.AND P5, PT, R55, UR4, !P3 ;  /* 0x0000000437007c0c */ /* 0x000fe2000dfa1270 */
[----:B------:R-:W-:Y:S02]  /*97240*/  ULDC UR4, c[0x0][0x228] ;  /* 0x00008a0000047ab9 */ /* 0x000fe40000000800 */
[----:B0-----:R-:W2:Y:S01]  /*97250*/  LDL.LU.64 R20, [R1+0x438] ;  /* 0x0004380001147983 */ /* 0x001ea20000300a00 */
[----:B------:R-:W-:Y:S01]  /*97260*/  ISETP.LT.AND P0, PT, R36, UR5, !P3 ;  /* 0x0000000524007c0c */ /* 0x000fe2000df01270 */
[----:B------:R-:W-:Y:S02]  /*97270*/  ULDC UR5, c[0x0][0x228] ;  /* 0x00008a0000057ab9 */ /* 0x000fe40000000800 */
[----:B----4-:R0:W-:Y:S01]  /*97280*/  @P1 STG.E.U8 desc[UR32][R12.64], R5 ;  /* 0x000000050c001986 */ /* 0x0101e2000c101120 */
[----:B------:R-:W-:Y:S01]  /*97290*/  ISETP.LT.AND P1, PT, R28, UR4, !P3 ;  /* 0x000000041c007c0c */ /* 0x000fe2000df21270 */
[----:B------:R-:W-:Y:S01]  /*972a0*/  ULDC UR4, c[0x0][0x228] ;  /* 0x00008a0000047ab9 */ /* 0x000fe20000000800 */
[----:B-1----:R-:W-:Y:S01]  /*972b0*/  VIADD R0, R29, 0x38 ;  /* 0x000000381d007836 */ /* 0x002fe20000000000 */
[----:B0-----:R-:W3:Y:S04]  /*972c0*/  LDL.LU.64 R12, [R1+0x800] ;  /* 0x00080000010c7983 */ /* 0x001ee80000300a00 */
[----:B------:R0:W-:Y:S04]  /*972d0*/  @P4 STG.E.U8 desc[UR32][R58.64], R4 ;  /* 0x000000043a004986 */ /* 0x0001e8000c101120 */
[----:B------:R1:W-:Y:S01]  /*972e0*/  @P5 STG.E.U8 desc[UR32][R16.64], R7 ;  /* 0x0000000710005986 */ /* 0x0003e2000c101120 */
[----:B------:R-:W-:-:S03]  /*972f0*/  ISETP.LT.AND P4, PT, R48, UR4, !P3 ;  /* 0x0000000430007c0c */ /* 0x000fc6000df81270 */
[----:B0-----:R-:W4:Y:S04]  /*97300*/  LDL.LU R59, [R1+0x32c] ;  /* 0x00032c00013b7983 */ /* 0x001f280000300800 */
[----:B------:R-:W4:Y:S04]  /*97310*/  LDL.LU.64 R32, [R1+0x818] ;  /* 0x0008180001207983 */ /* 0x000f280000300a00 */
[----:B-1----:R-:W4:Y:S01]  /*97320*/  LDL.LU.64 R16, [R1+0x7f8] ;  /* 0x0007f80001107983 */ /* 0x002f220000300a00 */
[----:B------:R-:W-:Y:S02]  /*97330*/  ISETP.GE.AND P5, PT, R0, UR43, PT ;  /* 0x0000002b00007c0c */ /* 0x000fe4000bfa6270 */
[----:B------:R-:W-:Y:S01]  /*97340*/  PRMT R0, R14, 0x7770, RZ ;  /* 0x000077700e007816 */ /* 0x000fe200000000ff */
[----:B------:R-:W-:Y:S04]  /*97350*/  @P0 STG.E.U8 desc[UR32][R18.64], R6 ;  /* 0x0000000612000986 */ /* 0x000fe8000c101120 */
[----:B------:R-:W-:Y:S01]  /*97360*/  @P1 STG.E.U8 desc[UR32][R40.64], R9 ;  /* 0x0000000928001986 */ /* 0x000fe2000c101120 */
[----:B------:R-:W-:-:S02]  /*97370*/  ISETP.LT.AND P6, PT, R61, UR5, !P3 ;  /* 0x000000053d007c0c */ /* 0x000fc4000dfc1270 */
[----:B------:R-:W-:Y:S01]  /*97380*/  PRMT R2, R14, 0x7771, RZ ;  /* 0x000077710e027816 */ /* 0x000fe200000000ff */
[----:B------:R0:W-:Y:S01]  /*97390*/  @P4 STG.E.U8 desc[UR32][R24.64], R0 ;  /* 0x0000000018004986 */ /* 0x0001e2000c101120 */
[----:B------:R-:W-:Y:S01]  /*973a0*/  ULDC UR4, c[0x0][0x228] ;  /* 0x00008a0000047ab9 */ /* 0x000fe20000000800 */
[----:B------:R-:W-:Y:S02]  /*973b0*/  ULDC UR5, c[0x0][0x228] ;  /* 0x00008a0000057ab9 */ /* 0x000fe40000000800 */
[----:B0-----:R-:W4:Y:S01]  /*973c0*/  LDL.LU.64 R24, [R1+0x408] ;  /* 0x0004080001187983 */ /* 0x001f220000300a00 */
[----:B------:R-:W-:Y:S01]  /*973d0*/  ISETP.LT.AND P1, PT, R11, UR4, !P3 ;  /* 0x000000040b007c0c */ /* 0x000fe2000df21270 */
[----:B------:R-:W-:Y:S02]  /*973e0*/  ULDC UR4, c[0x0][0x228] ;  /* 0x00008a0000047ab9 */ /* 0x000fe40000000800 */
[----:B------:R-:W4:Y:S01]  /*973f0*/  LDL.LU R58, [R1+0x31c] ;  /* 0x00031c00013a7983 */ /* 0x000f220000300800 */
[----:B------:R-:W-:-:S03]  /*97400*/  ISETP.LT.AND P4, PT, R56, UR5, !P3 ;  /* 0x0000000538007c0c */ /* 0x000fc6000df81270 */
[----:B------:R-:W4:Y:S01]  /*97410*/  LDL.LU.64 R26, [R1+0x7f0] ;  /* 0x0007f000011a7983 */ /* 0x000f220000300a00 */
[----:B------:R-:W-:-:S03]  /*97420*/  PRMT R0, R14, 0x7772, RZ ;  /* 0x000077720e007816 */ /* 0x000fc600000000ff */
[----:B------:R-:W4:Y:S01]  /*97430*/  LDL.LU.64 R22, [R1+0x430] ;  /* 0x0004300001167983 */ /* 0x000f220000300a00 */
[----:B------:R-:W-:-:S03]  /*97440*/  ULDC UR5, c[0x0][0x228] ;  /* 0x00008a0000057ab9 */ /* 0x000fc60000000800 */
[----:B--2---:R0:W-:Y:S01]  /*97450*/  @P6 STG.E.U8 desc[UR32][R20.64], R2 ;  /* 0x0000000214006986 */ /* 0x0041e2000c101120 */
[----:B------:R-:W-:Y:S01]  /*97460*/  ISETP.LT.AND P6, PT, R53, UR4, !P3 ;  /* 0x0000000435007c0c */ /* 0x000fe2000dfc1270 */
[----:B------:R-:W-:Y:S01]  /*97470*/  ULDC UR4, c[0x0][0x228] ;  /* 0x00008a0000047ab9 */ /* 0x000fe20000000800 */
[----:B0-----:R-:W-:Y:S01]  /*97480*/  VIADD R2, R29, 0x39 ;  /* 0x000000391d027836 */ /* 0x001fe20000000000 */
[----:B------:R-:W2:Y:S04]  /*97490*/  LDL.LU.64 R20, [R1+0x3e8] ;  /* 0x0003e80001147983 */ /* 0x000ea80000300a00 */
[----:B------:R-:W-:Y:S02]  /*974a0*/  ISETP.GE.AND P0, PT, R2, UR41, PT ;  /* 0x0000002902007c0c */ /* 0x000fe4000bf06270 */
[----:B------:R-:W-:Y:S01]  /*974b0*/  PRMT R2, R14, 0x7773, RZ ;  /* 0x000077730e027816 */ /* 0x000fe200000000ff */
[----:B---3--:R0:W-:Y:S01]  /*974c0*/  @P1 STG.E.U8 desc[UR32][R12.64], R0 ;  /* 0x000000000c001986 */ /* 0x0081e2000c101120 */
[----:B------:R-:W-:Y:S01]  /*974d0*/  ISETP.LT.AND P1, PT, R57, UR4, !P3 ;  /* 0x0000000439007c0c */ /* 0x000fe2000df21270 */
[----:B------:R-:W-:-:S02]  /*974e0*/  ULDC UR4, c[0x0][0x228] ;  /* 0x00008a0000047ab9 */ /* 0x000fc40000000800 */
[----:B0-----:R-:W3:Y:S01]  /*974f0*/  LDL.LU.64 R12, [R1+0x3c0] ;  /* 0x0003c000010c7983 */ /* 0x001ee20000300a00 */
[----:B----4-:R-:W-:-:S03]  /*97500*/  PRMT R3, R59, 0x7770, RZ ;  /* 0x000077703b037816 */ /* 0x010fc600000000ff */
[----:B------:R-:W-:Y:S04]  /*97510*/  @P6 STG.E.U8 desc[UR32][R32.64], R2 ;  /* 0x0000000220006986 */ /* 0x000fe8000c101120 */
[----:B------:R0:W-:Y:S01]  /*97520*/  @P4 STG.E.U8 desc[UR32][R16.64], R3 ;  /* 0x0000000310004986 */ /* 0x0001e2000c101120 */
[C---:B------:R-:W-:Y:S02]  /*97530*/  PRMT R4, R59.reuse, 0x7771, RZ ;  /* 0x000077713b047816 */ /* 0x040fe400000000ff */
[C---:B------:R-:W-:Y:S02]  /*97540*/  PRMT R0, R59.reuse, 0x7772, RZ ;  /* 0x000077723b007816 */ /* 0x040fe400000000ff */
[----:B------:R-:W-:Y:S01]  /*97550*/  PRMT R5, R59, 0x7773, RZ ;  /* 0x000077733b057816 */ /* 0x000fe200000000ff */
[----:B0-----:R-:W4:Y:S04]  /*97560*/  LDL.LU.64 R16, [R1+0x3b0] ;  /* 0x0003b00001107983 */ /* 0x001f280000300a00 */
[----:B------:R-:W4:Y:S04]  /*97570*/  LDL.LU R59, [R1+0x30c] ;  /* 0x00030c00013b7983 */ /* 0x000f280000300800 */
[----:B------:R-:W4:Y:S04]  /*97580*/  LDL.LU.64 R18, [R1+0x3b8] ;  /* 0x0003b80001127983 */ /* 0x000f280000300a00 */
[----:B------:R-:W4:Y:S04]  /*97590*/  LDL.LU.64 R40, [R1+0x3a8] ;  /* 0x0003a80001287983 */ /* 0x000f280000300a00 */
[----:B------:R0:W-:Y:S04]  /*975a0*/  @P1 STG.E.U8 desc[UR32][R24.64], R4 ;  /* 0x0000000418001986 */ /* 0x0001e8000c101120 */
[----:B------:R-:W4:Y:S04]  /*975b0*/  LDL.LU.64 R32, [R1+0x3a0] ;  /* 0x0003a00001207983 */ /* 0x000f280000300a00 */
[----:B0-----:R-:W4:Y:S01]  /*975c0*/  LDL.LU.64 R24, [R1+0x398] ;  /* 0x0003980001187983 */ /* 0x001f220000300a00 */
[----:B------:R-:W-:Y:S01]  /*975d0*/  ISETP.LT.AND P4, PT, R60, UR4, !P3 ;  /* 0x000000043c007c0c */ /* 0x000fe2000df81270 */
[----:B------:R-:W-:Y:S01]  /*975e0*/  ULDC UR4, c[0x0][0x228] ;  /* 0x00008a0000047ab9 */ /* 0x000fe20000000800 */
[----:B------:R-:W-:-:S02]  /*975f0*/  ISETP.LT.AND P3, PT, R50, UR5, !P3 ;  /* 0x0000000532007c0c */ /* 0x000fc4000df61270 */
[----:B------:R-:W-:Y:S02]  /*97600*/  ISETP.LT.AND P6, PT, R52, UR4, !P2 ;  /* 0x0000000434007c0c */ /* 0x000fe4000d7c1270 */
[----:B------:R-:W-:Y:S01]  /*97610*/  ISETP.LT.AND P1, PT, R51, UR6, !P2 ;  /* 0x0000000633007c0c */ /* 0x000fe2000d721270 */
[----:B------:R-:W-:Y:S01]  /*97620*/  ULDC UR4, c[0x0][0x228] ;  /* 0x00008a0000047ab9 */ /* 0x000fe20000000800 */
[C---:B------:R-:W-:Y:S02]  /*97630*/  PRMT R2, R58.reuse, 0x7770, RZ ;  /* 0x000077703a027816 */ /* 0x040fe400000000ff */
[C---:B------:R-:W-:Y:S02]  /*97640*/  PRMT R3, R58.reuse, 0x7771, RZ ;  /* 0x000077713a037816 */ /* 0x040fe400000000ff */
[C---:B------:R-:W-:Y:S02]  /*97650*/  PRMT R4, R58.reuse, 0x7772, RZ ;  /* 0x000077723a047816 */ /* 0x040fe400000000ff */
[----:B------:R-:W-:Y:S01]  /*97660*/  PRMT R6, R58, 0x7773, RZ ;  /* 0x000077733a067816 */ /* 0x000fe200000000ff */
[----:B------:R-:W-:Y:S01]  /*97670*/  ULDC UR5, c[0x0][0x228] ;  /* 0x00008a0000057ab9 */ /* 0x000fe20000000800 */
[----:B------:R-:W4:Y:S04]  /*97680*/  LDL.LU R58, [R1+0x2fc] ;  /* 0x0002fc00013a7983 */ /* 0x000f280000300800 */
[----:B------:R-:W-:Y:S01]  /*97690*/  @P4 STG.E.U8 desc[UR32][R26.64], R0 ;  /* 0x000000001a004986 */ /* 0x000fe2000c101120 */
[----:B------:R-:W-:-:S03]  /*976a0*/  ISETP.LT.AND P4, PT, R44, UR4, !P2 ;  /* 0x000000042c007c0c */ /* 0x000fc6000d781270 */
[----:B------:R-:W-:Y:S01]  /*976b0*/  @P3 STG.E.U8 desc[UR32][R22.64], R5 ;  /* 0x0000000516003986 */ /* 0x000fe2000c101120 */
[----:B------:R-:W-:Y:S01]  /*976c0*/  ULDC UR4, c[0x0][0x228] ;  /* 0x00008a0000047ab9 */ /* 0x000fe20000000800 */
[----:B------:R-:W-:Y:S01]  /*976d0*/  ULDC UR6, c[0x0][0x228] ;  /* 0x00008a0000067ab9 */ /* 0x000fe20000000800 */
[----:B------:R-:W-:Y:S01]  /*976e0*/  ISETP.LT.AND P3, PT, R15, UR4, !P2 ;  /* 0x000000040f007c0c */ /* 0x000fe2000d761270 */
[----:B------:R-:W-:Y:S01]  /*976f0*/  ULDC UR4, c[0x0][0x228] ;  /* 0x00008a0000047ab9 */ /* 0x000fe20000000800 */
[----:B--2---:R-:W-:Y:S01]  /*97700*/  @P6 STG.E.U8 desc[UR32][R20.64], R2 ;  /* 0x0000000214006986 */ /* 0x004fe2000c101120 */
[----:B------:R-:W-:Y:S01]  /*97710*/  ISETP.LT.AND P6, PT, R54, UR5, !P2 ;  /* 0x0000000536007c0c */ /* 0x000fe2000d7c1270 */
[----:B------:R-:W-:Y:S02]  /*97720*/  ULDC UR5, c[0x0][0x228] ;  /* 0x00008a0000057ab9 */ /* 0x000fe40000000800 */
[----:B---3--:R0:W-:Y:S01]  /*97730*/  @P1 STG.E.U8 desc[UR32][R12.64], R3 ;  /* 0x000000030c001986 */ /* 0x0081e2000c101120 */
[----:B------:R-:W-:Y:S01]  /*97740*/  ISETP.LT.AND P1, PT, R55, UR4, !P2 ;  /* 0x0000000437007c0c */ /* 0x000fe2000d721270 */
[----:B------:R-:W-:-:S02]  /*97750*/  ULDC UR4, c[0x0][0x228] ;  /* 0x00008a0000047ab9 */ /* 0x000fc40000000800 */
[----:B0-----:R-:W2:Y:S04]  /*97760*/  LDL.LU.64 R12, [R1+0x3e0] ;  /* 0x0003e000010c7983 */ /* 0x001ea80000300a00 */
[----:B------:R-:W3:Y:S04]  /*97770*/  LDL.LU.64 R22, [R1+0x3d8] ;  /* 0x0003d80001167983 */ /* 0x000ee80000300a00 */
[----:B------:R-:W3:Y:S04]  /*97780*/  LDL.LU.64 R20, [R1+0x3d0] ;  /* 0x0003d00001147983 */ /* 0x000ee80000300a00 */
[----:B----4-:R0:W-:Y:S01]  /*97790*/  @P4 STG.E.U8 desc[UR32][R16.64], R4 ;  /* 0x0000000410004986 */ /* 0x0101e2000c101120 */
[----:B------:R-:W-:-:S02]  /*977a0*/  ISETP.LT.AND P4, PT, R36, UR5, !P2 ;  /* 0x0000000524007c0c */ /* 0x000fc4000d781270 */
[C---:B------:R-:W-:Y:S02]  /*977b0*/  PRMT R0, R59.reuse, 0x7770, RZ ;  /* 0x000077703b007816 */ /* 0x040fe400000000ff */
[C---:B------:R-:W-:Y:S02]  /*977c0*/  PRMT R2, R59.reuse, 0x7771, RZ ;  /* 0x000077713b027816 */ /* 0x040fe400000000ff */
[C---:B------:R-:W-:Y:S01]  /*977d0*/  PRMT R3, R59.reuse, 0x7772, RZ ;  /* 0x000077723b037816 */ /* 0x040fe200000000ff */
[----:B------:R1:W-:Y:S04]  /*977e0*/  @P3 STG.E.U8 desc[UR32][R18.64], R6 ;  /* 0x0000000612003986 */ /* 0x0003e8000c101120 */
[----:B0-----:R-:W4:Y:S01]  /*977f0*/  LDL.LU.64 R16, [R1+0x3c8] ;  /* 0x0003c80001107983 */ /* 0x001f220000300a00 */
[----:B------:R-:W-:-:S03]  /*97800*/  PRMT R4, R59, 0x7773, RZ ;  /* 0x000077733b047816 */ /* 0x000fc600000000ff */
[----:B------:R-:W4:Y:S04]  /*97810*/  LDL.LU R59, [R1+0x2ec] ;  /* 0x0002ec00013b7983 */ /* 0x000f280000300800 */
[----:B------:R-:W-:Y:S04]  /*97820*/  @P6 STG.E.U8 desc[UR32][R40.64], R0 ;  /* 0x0000000028006986 */ /* 0x000fe8000c101120 */
[----:B------:R-:W-:Y:S04]  /*97830*/  @P1 STG.E.U8 desc[UR32][R32.64], R2 ;  /* 0x0000000220001986 */ /* 0x000fe8000c101120 */
[----:B-1----:R-:W4:Y:S04]  /*97840*/  LDL.LU.64 R18, [R1+0x3f8] ;  /* 0x0003f80001127983 */ /* 0x002f280000300a00 */
[----:B------:R0:W-:Y:S01]  /*97850*/  @P4 STG.E.U8 desc[UR32][R24.64], R3 ;  /* 0x0000000318004986 */ /* 0x0001e2000c101120 */
[----:B------:R-:W-:-:S03]  /*97860*/  ULDC UR5, c[0x0][0x228] ;  /* 0x00008a0000057ab9 */ /* 0x000fc60000000800 */
[----:B0-----:R-:W4:Y:S01]  /*97870*/  LDL.LU.64 R24, [R1+0x3f0] ;  /* 0x0003f00001187983 */ /* 0x001f220000300a00 */
[----:B------:R-:W-:Y:S01]  /*97880*/  ISETP.LT.AND P1, PT, R28, UR4, !P2 ;  /* 0x000000041c007c0c */ /* 0x000fe2000d721270 */
[----:B------:R-:W-:Y:S01]  /*97890*/  ULDC UR4, c[0x0][0x228] ;  /* 0x00008a0000047ab9 */ /* 0x000fe20000000800 */
[----:B------:R-:W-:Y:S02]  /*978a0*/  ISETP.LT.AND P3, PT, R61, UR5, !P2 ;  /* 0x000000053d007c0c */ /* 0x000fe4000d761270 */
[----:B------:R-:W-:Y:S01]  /*978b0*/  ISETP.LT.AND P6, PT, R48, UR4, !P2 ;  /* 0x0000000430007c0c */ /* 0x000fe2000d7c1270 */
[----:B------:R-:W-:Y:S01]  /*978c0*/  ULDC UR4, c[0x0][0x228] ;  /* 0x00008a0000047ab9 */ /* 0x000fe20000000800 */
[C---:B------:R-:W-:Y:S02]  /*978d0*/  PRMT R3, R58.reuse, 0x7770, RZ ;  /* 0x000077703a037816 */ /* 0x040fe400000000ff */
[----:B------:R-:W-:Y:S02]  /*978e0*/  ISETP.LT.AND P4, PT, R11, UR4, !P2 ;  /* 0x000000040b007c0c */ /* 0x000fe4000d781270 */
[C---:B------:R-:W-:Y:S01]  /*978f0*/  PRMT R2, R58.reuse, 0x7771, RZ ;  /* 0x000077713a027816 */ /* 0x040fe200000000ff */
[----:B------:R-:W-:Y:S01]  /*97900*/  ULDC UR4, c[0x0][0x228] ;  /* 0x00008a0000047ab9 */ /* 0x000fe20000000800 */
[----:B------:R-:W4:Y:S01]  /*97910*/  LDL.LU.64 R40, [R1+0x428] ;  /* 0x0004280001287983 */ /* 0x000f220000300a00 */
[----:B------:R-:W-:-:S03]  /*97920*/  PRMT R0, R58, 0x7772, RZ ;  /* 0x000077723a007816 */ /* 0x000fc600000000ff */
[----:B------:R-:W4:Y:S01]  /*97930*/  LDL.LU.64 R32, [R1+0x420] ;  /* 0x0004200001207983 */ /* 0x000f220000300a00 */
[----:B------:R-:W-:Y:S01]  /*97940*/  PRMT R5, R58, 0x7773, RZ ;  /* 0x000077733a057816 */ /* 0x000fe200000000ff */
[----:B------:R-:W-:Y:S02]  /*97950*/  ULDC UR5, c[0x0][0x228] ;  /* 0x00008a0000057ab9 */ /* 0x000fe40000000800 */
[----:B--2---:R0:W-:Y:S01]  /*97960*/  @P1 STG.E.U8 desc[UR32][R12.64], R4 ;  /* 0x000000040c001986 */ /* 0x0041e2000c101120 */
[----:B------:R-:W-:Y:S01]  /*97970*/  ISETP.LT.AND P1, PT, R53, UR4, !P2 ;  /* 0x0000000435007c0c */ /* 0x000fe2000d721270 */
[----:B------:R-:W-:Y:S02]  /*97980*/  ULDC UR4, c[0x0][0x228] ;  /* 0x00008a0000047ab9 */ /* 0x000fe40000000800 */
[----:B---3--:R-:W-:Y:S04]  /*97990*/  @P6 STG.E.U8 desc[UR32][R22.64], R3 ;  /* 0x0000000316006986 */ /* 0x008fe8000c101120 */
[----:B------:R1:W-:Y:S01]  /*979a0*/  @P3 STG.E.U8 desc[UR32][R20.64], R2 ;  /* 0x0000000214003986 */ /* 0x0003e2000c101120 */
[----:B------:R-:W-:Y:S01]  /*979b0*/  ISETP.LT.AND P6, PT, R56, UR4, !P2 ;  /* 0x0000000438007c0c */ /* 0x000fe2000d7c1270 */
[----:B------:R-:W-:-:S02]  /*979c0*/  ULDC UR4, c[0x0][0x228] ;  /* 0x00008a0000047ab9 */ /* 0x000fc40000000800 */
[----:B0-----:R-:W2:Y:S04]  /*979d0*/  LDL.LU R12, [R1+0x240] ;  /* 0x00024000010c7983 */ /* 0x001ea80000300800 */
[----:B-1----:R-:W3:Y:S04]  /*979e0*/  LDL.LU.64 R20, [R1+0x418] ;  /* 0x0004180001147983 */ /* 0x002ee80000300a00 */
[----:B----4-:R0:W-:Y:S01]  /*979f0*/  @P4 STG.E.U8 desc[UR32][R16.64], R0 ;  /* 0x0000000010004986 */ /* 0x0101e2000c101120 */
[----:B------:R-:W-:-:S03]  /*97a00*/  PRMT R2, R59, 0x7770, RZ ;  /* 0x000077703b027816 */ /* 0x000fc600000000ff */
[----:B0-----:R-:W4:Y:S01]  /*97a10*/  LDL.LU.64 R16, [R1+0x400] ;  /* 0x0004000001107983 */ /* 0x001f220000300a00 */
[----:B------:R-:W-:-:S03]  /*97a20*/  VIADD R0, R29, 0x3a ;  /* 0x0000003a1d007836 */ /* 0x000fc60000000000 */
[----:B------:R-:W4:Y:S04]  /*97a30*/  LDL.LU.64 R22, [R1+0x700] ;  /* 0x0007000001167983 */ /* 0x000f280000300a00 */
[----:B------:R-:W-:Y:S04]  /*97a40*/  @P1 STG.E.U8 desc[UR32][R18.64], R5 ;  /* 0x0000000512001986 */ /* 0x000fe8000c101120 */
[----:B------:R0:W-:Y:S01]  /*97a50*/  @P6 STG.E.U8 desc[UR32][R24.64], R2 ;  /* 0x0000000218006986 */ /* 0x0001e2000c101120 */
[----:B------:R-:W-:Y:S02]  /*97a60*/  PRMT R3, R59, 0x7773, RZ ;  /* 0x000077733b037816 */ /* 0x000fe400000000ff */
[----:B------:R-:W-:-:S02]  /*97a70*/  ISETP.GE.AND P1, PT, R0, UR39, PT ;  /* 0x0000002700007c0c */ /* 0x000fc4000bf26270 */
[C---:B------:R-:W-:Y:S01]  /*97a80*/  PRMT R0, R59.reuse, 0x7771, RZ ;  /* 0x000077713b007816 */ /* 0x040fe200000000ff */
[----:B0-----:R-:W4:Y:S04]  /*97a90*/  LDL.LU.64 R24, [R1+0x460] ;  /* 0x0004600001187983 */ /* 0x001f280000300a00 */
[----:B------:R-:W4:Y:S01]  /*97aa0*/  LDL.LU R14, [R1+0x230] ;  /* 0x00023000010e7983 */ /* 0x000f220000300800 */
[----:B------:R-:W-:-:S03]  /*97ab0*/  PRMT R2, R59, 0x7772, RZ ;  /* 0x000077723b027816 */ /* 0x000fc600000000ff */
[----:B------:R-:W4:Y:S01]  /*97ac0*/  LDL.LU.64 R58, [R1+0x7e8] ;  /* 0x0007e800013a7983 */ /* 0x000f220000300a00 */
[----:B------:R-:W-:Y:S02]  /*97ad0*/  ISETP.LT.AND P3, PT, R57, UR4, !P2 ;  /* 0x0000000439007c0c */ /* 0x000fe4000d761270 */
[----:B------:R-:W-:Y:S01]  /*97ae0*/  ISETP.LT.AND P4, PT, R60, UR5, !P2 ;  /* 0x000000053c007c0c */ /* 0x000fe2000d781270 */
[----:B------:R-:W-:Y:S01]  /*97af0*/  ULDC UR4, c[0x0][0x228] ;  /* 0x00008a0000047ab9 */ /* 0x000fe20000000800 */
[----:B------:R-:W-:Y:S01]  /*97b00*/  ULDC UR5, c[0x0][0x228] ;  /* 0x00008a0000057ab9 */ /* 0x000fe20000000800 */
[----:B------:R-:W-:Y:S02]  /*97b10*/  ISETP.LT.AND P2, PT, R50, UR4, !P2 ;  /* 0x0000000432007c0c */ /* 0x000fe4000d741270 */
[----:B------:R-:W-:Y:S01]  /*97b20*/  ISETP.LT.AND P6, PT, R52, UR5, !P5 ;  /* 0x0000000534007c0c */ /* 0x000fe2000efc1270 */
[----:B------:R-:W-:Y:S01]  /*97b30*/  ULDC UR4, c[0x0][0x228] ;  /* 0x00008a0000047ab9 */ /* 0x000fe20000000800 */
[----:B------:R-:W4:Y:S01]  /*97b40*/  LDL.LU.64 R18, [R1+0x7e0] ;  /* 0x0007e00001127983 */ /* 0x000f220000300a00 */
[----:B------:R-:W-:-:S03]  /*97b50*/  ULDC UR5, c[0x0][0x228] ;  /* 0x00008a0000057ab9 */ /* 0x000fc60000000800 */
[----:B------:R2:W-:Y:S04]  /*97b60*/  @P3 STG.E.U8 desc[UR32][R40.64], R0 ;  /* 0x0000000028003986 */ /* 0x0005e8000c101120 */
[----:B------:R0:W-:Y:S01]  /*97b70*/  @P4 STG.E.U8 desc[UR32][R32.64], R2 ;  /* 0x0000000220004986 */ /* 0x0001e2000c101120 */
[----:B------:R-:W-:Y:S02]  /*97b80*/  ISETP.LT.AND P4, PT, R51, UR4, !P5 ;  /* 0x0000000433007c0c */ /* 0x000fe4000ef81270 */
[----:B------:R-:W-:Y:S01]  /*97b90*/  ISETP.LT.AND P3, PT, R44, UR5, !P5 ;  /* 0x000000052c007c0c */ /* 0x000fe2000ef61270 */
[----:B------:R-:W-:Y:S01]  /*97ba0*/  ULDC UR4, c[0x0][0x228] ;  /* 0x00008a0000047ab9 */ /* 0x000fe20000000800 */
[----:B------:R-:W-:Y:S01]  /*97bb0*/  ULDC UR5, c[0x0][0x228] ;  /* 0x00008a0000057ab9 */ /* 0x000fe20000000800 */
[C---:B--2---:R-:W-:Y:S01]  /*97bc0*/  PRMT R0, R12.reuse, 0x7770, RZ ;  /* 0x000077700c007816 */ /* 0x044fe200000000ff */
[----:B---3--:R1:W-:Y:S01]  /*97bd0*/  @P2 STG.E.U8 desc[UR32][R20.64], R3 ;  /* 0x0000000314002986 */ /* 0x0083e2000c101120 */
[----:B0-----:R-:W-:-:S03]  /*97be0*/  PRMT R2, R12, 0x7772, RZ ;  /* 0x000077720c027816 */ /* 0x001fc600000000ff */
[----:B-1----:R-:W2:Y:S04]  /*97bf0*/  LDL.LU.64 R20, [R1+0x7d8] ;  /* 0x0007d80001147983 */ /* 0x002ea80000300a00 */
[----:B------:R-:W3:Y:S04]  /*97c00*/  LDL.LU.64 R40, [R1+0x7d0] ;  /* 0x0007d00001287983 */ /* 0x000ee80000300a00 */
[----:B------:R-:W3:Y:S04]  /*97c10*/  LDL.LU.64 R32, [R1+0x7c8] ;  /* 0x0007c80001207983 */ /* 0x000ee80000300a00 */
[----:B----4-:R0:W-:Y:S01]  /*97c20*/  @P6 STG.E.U8 desc[UR32][R16.64], R0 ;  /* 0x0000000010006986 */ /* 0x0101e2000c101120 */
[----:B------:R-:W-:-:S02]  /*97c30*/  ISETP.LT.AND P6, PT, R15, UR4, !P5 ;  /* 0x000000040f007c0c */ /* 0x000fc4000efc1270 */
[----:B------:R-:W-:Y:S01]  /*97c40*/  ISETP.LT.AND P2, PT, R54, UR5, !P5 ;  /* 0x0000000536007c0c */ /* 0x000fe2000ef41270 */
[----:B------:R-:W-:Y:S01]  /*97c50*/  ULDC UR4, c[0x0][0x228] ;  /* 0x00008a0000047ab9 */ /* 0x000fe20000000800 */
[----:B------:R-:W-:Y:S01]  /*97c60*/  ULDC UR5, c[0x0][0x228] ;  /* 0x00008a0000057ab9 */ /* 0x000fe20000000800 */
[----:B0-----:R-:W4:Y:S01]  /*97c70*/  LDL.LU.64 R16, [R1+0x7c0] ;  /* 0x0007c00001107983 */ /* 0x001f220000300a00 */
[----:B------:R-:W-:-:S03]  /*97c80*/  PRMT R0, R12, 0x7771, RZ ;  /* 0x000077710c007816 */ /* 0x000fc600000000ff */
[----:B------:R-:W4:Y:S04]  /*97c90*/  LDL.LU R13, [R1+0x220] ;  /* 0x00022000010d7983 */ /* 0x000f280000300800 */
[----:B------:R0:W-:Y:S04]  /*97ca0*/  @P4 STG.E.U8 desc[UR32][R22.64], R0 ;  /* 0x0000000016004986 */ /* 0x0001e8000c101120 */
[----:B------:R1:W-:Y:S01]  /*97cb0*/  @P3 STG.E.U8 desc[UR32][R24.64], R2 ;  /* 0x0000000218003986 */ /* 0x0003e2000c101120 */
[----:B0-----:R-:W-:-:S03]  /*97cc0*/  PRMT R0, R12, 0x7773, RZ ;  /* 0x000077730c007816 */ /* 0x001fc600000000ff */
[----:B-1----:R-:W4:Y:S04]  /*97cd0*/  LDL.LU.64 R24, [R1+0x7b8] ;  /* 0x0007b80001187983 */ /* 0x002f280000300a00 */
[----:B------:R0:W-:Y:S04]  /*97ce0*/  @P6 STG.E.U8 desc[UR32][R58.64], R0 ;  /* 0x000000003a006986 */ /* 0x0001e8000c101120 */
[----:B0-----:R-:W4:Y:S01]  /*97cf0*/  LDL.LU.64 R58, [R1+0x7a8] ;  /* 0x0007a800013a7983 */ /* 0x001f220000300a00 */
[----:B------:R-:W-:Y:S02]  /*97d00*/  ISETP.LT.AND P4, PT, R55, UR4, !P5 ;  /* 0x0000000437007c0c */ /* 0x000fe4000ef81270 */
[----:B------:R-:W-:-:S02]  /*97d10*/  ISETP.LT.AND P3, PT, R36, UR5, !P5 ;  /* 0x0000000524007c0c */ /* 0x000fc4000ef61270 */
[C---:B------:R-:W-:Y:S01]  /*97d20*/  PRMT R2, R14.reuse, 0x7770, RZ ;  /* 0x000077700e027816 */ /* 0x040fe200000000ff */
[----:B------:R-:W-:Y:S01]  /*97d30*/  ULDC UR4, c[0x0][0x228] ;  /* 0x00008a0000047ab9 */ /* 0x000fe20000000800 */
[----:B------:R-:W-:Y:S02]  /*97d40*/  PRMT R0, R14, 0x7771, RZ ;  /* 0x000077710e007816 */ /* 0x000fe400000000ff */
[----:B------:R-:W-:Y:S01]  /*97d50*/  ISETP.LT.AND P6, PT, R28, UR4, !P5 ;  /* 0x000000041c007c0c */ /* 0x000fe2000efc1270 */
[----:B------:R-:W-:Y:S01]  /*97d60*/  ULDC UR5, c[0x0][0x228] ;  /* 0x00008a0000057ab9 */ /* 0x000fe20000000800 */
[----:B------:R0:W-:Y:S01]  /*97d70*/  @P2 STG.E.U8 desc[UR32][R18.64], R2 ;  /* 0x0000000212002986 */ /* 0x0001e2000c101120 */
[----:B------:R-:W-:-:S03]  /*97d80*/  ISETP.LT.AND P2, PT, R48, UR5, !P5 ;  /* 0x0000000530007c0c */ /* 0x000fc6000ef41270 */
[----:B------:R-:W4:Y:S01]  /*97d90*/  LDL.LU R12, [R1+0x200] ;  /* 0x00020000010c7983 */ /* 0x000f220000300800 */
[----:B------:R-:W-:Y:S01]  /*97da0*/  ULDC UR4, c[0x0][0x228] ;  /* 0x00008a0000047ab9 */ /* 0x000fe20000000800 */
[----:B------:R-:W-:Y:S01]  /*97db0*/  ULDC UR5, c[0x0][0x228] ;  /* 0x00008a0000057ab9 */ /* 0x000fe20000000800 */
[----:B0-----:R-:W-:Y:S01]  /*97dc0*/  PRMT R2, R14, 0x7772, RZ ;  /* 0x000077720e027816 */ /* 0x001fe200000000ff */
[----:B------:R-:W4:Y:S04]  /*97dd0*/  LDL.LU.64 R18, [R1+0x7b0] ;  /* 0x0007b00001127983 */ /* 0x000f280000300a00 */
[----:B--2---:R0:W-:Y:S01]  /*97de0*/  @P4 STG.E.U8 desc[UR32][R20.64], R0 ;  /* 0x0000000014004986 */ /* 0x0041e2000c101120 */
[----:B------:R-:W-:Y:S01]  /*97df0*/  ISETP.LT.AND P4, PT, R61, UR4, !P5 ;  /* 0x000000043d007c0c */ /* 0x000fe2000ef81270 */
[----:B------:R-:W-:-:S02]  /*97e00*/  ULDC UR4, c[0x0][0x228] ;  /* 0x00008a0000047ab9 */ /* 0x000fc40000000800 */
[----:B---3--:R1:W-:Y:S01]  /*97e10*/  @P3 STG.E.U8 desc[UR32][R40.64], R2 ;  /* 0x0000000228003986 */ /* 0x0083e2000c101120 */
[----:B------:R-:W-:Y:S01]  /*97e20*/  ISETP.LT.AND P3, PT, R11, UR4, !P5 ;  /* 0x000000040b007c0c */ /* 0x000fe2000ef61270 */
[----:B------:R-:W-:Y:S01]  /*97e30*/  ULDC UR4, c[0x0][0x228] ;  /* 0x00008a0000047ab9 */ /* 0x000fe20000000800 */
[----:B0-----:R-:W-:Y:S01]  /*97e40*/  PRMT R0, R14, 0x7773, RZ ;  /* 0x000077730e007816 */ /* 0x001fe200000000ff */
[----:B------:R-:W2:Y:S04]  /*97e50*/  LDL.LU.64 R20, [R1+0x7a0] ;  /* 0x0007a00001147983 */ /* 0x000ea80000300a00 */
[----:B-1----:R-:W3:Y:S04]  /*97e60*/  LDL.LU.64 R40, [R1+0x798] ;  /* 0x0007980001287983 */ /* 0x002ee80000300a00 */
[----:B------:R0:W-:Y:S01]  /*97e70*/  @P6 STG.E.U8 desc[UR32][R32.64], R0 ;  /* 0x0000000020006986 */ /* 0x0001e2000c101120 */
[----:B----4-:R-:W-:-:S05]  /*97e80*/  PRMT R2, R13, 0x7770, RZ ;  /* 0x000077700d027816 */ /* 0x010fca00000000ff */
[----:B------:R1:W-:Y:S04]  /*97e90*/  @P2 STG.E.U8 desc[UR32][R16.64], R2 ;  /* 0x0000000210002986 */ /* 0x0003e8000c101120 */
[----:B0-----:R-:W4:Y:S01]  /*97ea0*/  LDL.LU.64 R32, [R1+0x788] ;  /* 0x0007880001207983 */ /* 0x001f220000300a00 */
[C---:B------:R-:W-:Y:S02]  /*97eb0*/  PRMT R0, R13.reuse, 0x7771, RZ ;  /* 0x000077710d007816 */ /* 0x040fe400000000ff */
[----:B-1----:R-:W-:Y:S01]  /*97ec0*/  PRMT R2, R13, 0x7772, RZ ;  /* 0x000077720d027816 */ /* 0x002fe200000000ff */
[----:B------:R-:W4:Y:S04]  /*97ed0*/  LDL.LU R16, [R1+0x1f0] ;  /* 0x0001f00001107983 */ /* 0x000f280000300800 */
[----:B------:R0:W-:Y:S04]  /*97ee0*/  @P4 STG.E.U8 desc[UR32][R24.64], R0 ;  /* 0x0000000018004986 */ /* 0x0001e8000c101120 */
[----:B0-----:R-:W4:Y:S04]  /*97ef0*/  LDL.LU.64 R24, [R1+0x790] ;  /* 0x0007900001187983 */ /* 0x001f280000300a00 */
[----:B------:R0:W-:Y:S04]  /*97f00*/  @P3 STG.E.U8 desc[UR32][R58.64], R2 ;  /* 0x000000023a003986 */ /* 0x0001e8000c101120 */
[----:B0-----:R-:W4:Y:S01]  /*97f10*/  LDL.LU.64 R58, [R1+0x780] ;  /* 0x00078000013a7983 */ /* 0x001f220000300a00 */
[----:B------:R-:W-:-:S02]  /*97f20*/  ISETP.LT.AND P2, PT, R53, UR4, !P5 ;  /* 0x0000000435007c0c */ /* 0x000fc4000ef41270 */
[----:B------:R-:W-:Y:S01]  /*97f30*/  ISETP.LT.AND P4, PT, R56, UR5, !P5 ;  /* 0x0000000538007c0c */ /* 0x000fe2000ef81270 */
[----:B------:R-:W-:Y:S01]  /*97f40*/  ULDC UR4, c[0x0][0x228] ;  /* 0x00008a0000047ab9 */ /* 0x000fe20000000800 */
[----:B------:R-:W-:Y:S01]  /*97f50*/  ULDC UR5, c[0x0][0x228] ;  /* 0x00008a0000057ab9 */ /* 0x000fe20000000800 */
[----:B------:R-:W-:Y:S02]  /*97f60*/  ISETP.LT.AND P6, PT, R57, UR4, !P5 ;  /* 0x0000000439007c0c */ /* 0x000fe4000efc1270 */
[----:B------:R-:W-:Y:S01]  /*97f70*/  PRMT R2, R13, 0x7773, RZ ;  /* 0x000077730d027816 */ /* 0x000fe200000000ff */
[----:B------:R-:W-:Y:S01]  /*97f80*/  VIADD R0, R29, 0x3b ;  /* 0x0000003b1d007836 */ /* 0x000fe20000000000 */
[----:B------:R-:W-:Y:S02]  /*97f90*/  ISETP.LT.AND P3, PT, R60, UR5, !P5 ;  /* 0x000000053c007c0c */ /* 0x000fe4000ef61270 */
[----:B------:R-:W-:Y:S01]  /*97fa0*/  PRMT R3, R12, 0x7770, RZ ;  /* 0x000077700c037816 */ /* 0x000fe200000000ff */
[----:B------:R-:W-:Y:S01]  /*97fb0*/  ULDC UR4, c[0x0][0x228] ;  /* 0x00008a0000047ab9 */ /* 0x000fe20000000800 */
[----:B------:R-:W-:Y:S01]  /*97fc0*/  ULDC UR5, c[0x0][0x228] ;  /* 0x00008a0000057ab9 */ /* 0x000fe20000000800 */
[----:B------:R-:W-:Y:S01]  /*97fd0*/  ISETP.LT.AND P5, PT, R50, UR4, !P5 ;  /* 0x0000000432007c0c */ /* 0x000fe2000efa1270 */
[----:B------:R-:W4:Y:S04]  /*97fe0*/  LDL.LU.64 R26, [R1+0x770] ;  /* 0x00077000011a7983 */ /* 0x000f280000300a00 */
[----:B------:R0:W-:Y:S01]  /*97ff0*/  @P2 STG.E.U8 desc[UR32][R18.64], R2 ;  /* 0x0000000212002986 */ /* 0x0001e2000c101120 */
[----:B------:R-:W-:-:S02]  /*98000*/  ISETP.GE.AND P2, PT, R0, UR37, PT ;  /* 0x0000002500007c0c */ /* 0x000fc4000bf46270 */
[C---:B------:R-:W-:Y:S01]  /*98010*/  PRMT R0, R12.reuse, 0x7771, RZ ;  /* 0x000077710c007816 */ /* 0x040fe200000000ff */
[----:B------:R-:W-:Y:S01]  /*98020*/  ULDC UR4, c[0x0][0x228] ;  /* 0x00008a0000047ab9 */ /* 0x000fe20000000800 */
[----:B0-----:R-:W-:Y:S01]  /*98030*/  PRMT R2, R12, 0x7772, RZ ;  /* 0x000077720c027816 */ /* 0x001fe200000000ff */
[----:B--2---:R0:W-:Y:S01]  /*98040*/  @P4 STG.E.U8 desc[UR32][R20.64], R3 ;  /* 0x0000000314004986 */ /* 0x0041e2000c101120 */
[----:B------:R-:W-:-:S03]  /*98050*/  ISETP.LT.AND P4, PT, R52, UR5, !P0 ;  /* 0x0000000534007c0c */ /* 0x000fc6000c781270 */
[----:B---3--:R1:W-:Y:S01]  /*98060*/  @P6 STG.E.U8 desc[UR32][R40.64], R0 ;  /* 0x0000000028006986 */ /* 0x0083e2000c101120 */
[----:B------:R-:W-:-:S03]  /*98070*/  ULDC UR5, c[0x0][0x228] ;  /* 0x00008a0000057ab9 */ /* 0x000fc60000000800 */
[----:B0-----:R-:W2:Y:S04]  /*98080*/  LDL.LU.64 R20, [R1+0x768] ;  /* 0x0007680001147983 */ /* 0x001ea80000300a00 */
[----:B------:R-:W3:Y:S04]  /*98090*/  LDL.LU R13, [R1+0x1e0] ;  /* 0x0001e000010d7983 */ /* 0x000ee80000300800 */
[----:B------:R-:W3:Y:S04]  /*980a0*/  LDL.LU R14, [R1+0x14c8] ;  /* 0x0014c800010e7983 */ /* 0x000ee80000300800 */
[----:B------:R-:W3:Y:S01]  /*980b0*/  LDL.LU.64 R22, [R1+0x778] ;  /* 0x0007780001167983 */ /* 0x000ee20000300a00 */
[----:B-1----:R-:W-:-:S03]  /*980c0*/  PRMT R0, R12, 0x7773, RZ ;  /* 0x000077730c007816 */ /* 0x002fc600000000ff */
[----:B------:R-:W3:Y:S04]  /*980d0*/  LDL.LU.64 R40, [R1+0x758] ;  /* 0x0007580001287983 */ /* 0x000ee80000300a00 */
[----:B----4-:R0:W-:Y:S02]  /*980e0*/  @P3 STG.E.U8 desc[UR32][R32.64], R2 ;  /* 0x0000000220003986 */ /* 0x0101e4000c101120 */
[----:B0-----:R-:W-:Y:S02]  /*980f0*/  PRMT R2, R16, 0x7770, RZ ;  /* 0x0000777010027816 */ /* 0x001fe400000000ff */
[----:B------:R0:W-:Y:S04]  /*98100*/  @P5 STG.E.U8 desc[UR32][R24.64], R0 ;  /* 0x0000000018005986 */ /* 0x0001e8000c101120 */
[----:B0-----:R-:W4:Y:S04]  /*98110*/  LDL.LU.64 R24, [R1+0x760] ;  /* 0x0007600001187983 */ /* 0x001f280000300a00 */
[----:B------:R-:W4:Y:S04]  /*98120*/  LDL.LU.64 R18, [R1+0x750] ;  /* 0x0007500001127983 */ /* 0x000f280000300a00 */
[----:B------:R0:W-:Y:S04]  /*98130*/  @P4 STG.E.U8 desc[UR32][R58.64], R2 ;  /* 0x000000023a004986 */ /* 0x0001e8000c101120 */
[----:B------:R-:W4:Y:S04]  /*98140*/  LDL.LU.64 R32, [R1+0x748] ;  /* 0x0007480001207983 */ /* 0x000f280000300a00 */
[----:B0-----:R-:W4:Y:S04]  /*98150*/  LDL.LU.64 R58, [R1+0x730] ;  /* 0x00073000013a7983 */ /* 0x001f280000300a00 */
[----:B------:R-:W4:Y:S01]  /*98160*/  LDL.LU R12, [R1+0x210] ;  /* 0x00021000010c7983 */ /* 0x000f220000300800 */
[----:B------:R-:W-:-:S02]  /*98170*/  ISETP.LT.AND P6, PT, R51, UR4, !P0 ;  /* 0x0000000433007c0c */ /* 0x000fc4000c7c1270 */
[----:B------:R-:W-:Y:S01]  /*98180*/  ISETP.LT.AND P3, PT, R44, UR5, !P0 ;  /* 0x000000052c007c0c */ /* 0x000fe2000c761270 */
[----:B------:R-:W-:Y:S01]  /*98190*/  ULDC UR4, c[0x0][0x228] ;  /* 0x00008a0000047ab9 */ /* 0x000fe20000000800 */
[----:B------:R-:W-:Y:S01]  /*981a0*/  ULDC UR5, c[0x0][0x228] ;  /* 0x00008a0000057ab9 */ /* 0x000fe20000000800 */
[----:B------:R-:W-:Y:S02]  /*981b0*/  ISETP.LT.AND P5, PT, R15, UR4, !P0 ;  /* 0x000000040f007c0c */ /* 0x000fe4000c7a1270 */
[----:B------:R-:W-:Y:S02]  /*981c0*/  ISETP.LT.AND P4, PT, R54, UR5, !P0 ;  /* 0x0000000536007c0c */ /* 0x000fe4000c781270 */
[C---:B------:R-:W-:Y:S02]  /*981d0*/  PRMT R0, R16.reuse, 0x7771, RZ ;  /* 0x0000777110007816 */ /* 0x040fe400000000ff */
[C---:B------:R-:W-:Y:S01]  /*981e0*/  PRMT R2, R16.reuse, 0x7772, RZ ;  /* 0x0000777210027816 */ /* 0x040fe200000000ff */
[----:B------:R-:W-:Y:S01]  /*981f0*/  ULDC UR4, c[0x0][0x228] ;  /* 0x00008a0000047ab9 */ /* 0x000fe20000000800 */
[----:B------:R-:W-:Y:S01]  /*98200*/  ULDC UR5, c[0x0][0x228] ;  /* 0x00008a0000057ab9 */ /* 0x000fe20000000800 */
[----:B------:R0:W-:Y:S01]  /*98210*/  @P6 STG.E.U8 desc[UR32][R26.64], R0 ;  /* 0x000000001a006986 */ /* 0x0001e2000c101120 */
[----:B------:R-:W-:Y:S01]  /*98220*/  ISETP.LT.AND P6, PT, R55, UR4, !P0 ;  /* 0x0000000437007c0c */ /* 0x000fe2000c7c1270 */
[----:B------:R-:W-:Y:S01]  /*98230*/  ULDC UR4, c[0x0][0x228] ;  /* 0x00008a0000047ab9 */ /* 0x000fe20000000800 */
[----:B0-----:R-:W-:Y:S01]  /*98240*/  PRMT R0, R16, 0x7773, RZ ;  /* 0x0000777310007816 */ /* 0x001fe200000000ff */
[----:B--2---:R0:W-:Y:S01]  /*98250*/  @P3 STG.E.U8 desc[UR32][R20.64], R2 ;  /* 0x0000000214003986 */ /* 0x0041e2000c101120 */
[----:B------:R-:W-:-:S03]  /*98260*/  ISETP.LT.AND P3, PT, R36, UR5, !P0 ;  /* 0x0000000524007c0c */ /* 0x000fc6000c761270 */
[----:B---3--:R1:W-:Y:S01]  /*98270*/  @P5 STG.E.U8 desc[UR32][R22.64], R0 ;  /* 0x0000000016005986 */ /* 0x0083e2000c101120 */
[----:B------:R-:W-:Y:S01]  /*98280*/  ULDC UR5, c[0x0][0x228] ;  /* 0x00008a0000057ab9 */ /* 0x000fe20000000800 */
[----:B------:R-:W-:Y:S02]  /*98290*/  ISETP.LT.AND P5, PT, R28, UR4, !P0 ;  /* 0x000000041c007c0c */ /* 0x000fe4000c7a1270 */
[----:B------:R-:W2:Y:S01]  /*982a0*/  LDS.128 R4, [R14] ;  /* 0x000000000e047984 */ /* 0x000ea20000000c00 */
[----:B------:R-:W-:Y:S01]  /*982b0*/  ULDC UR4, c[0x0][0x228] ;  /* 0x00008a0000047ab9 */ /* 0x000fe20000000800 */
[C---:B0-----:R-:W-:Y:S02]  /*982c0*/  PRMT R2, R13.reuse, 0x7770, RZ ;  /* 0x000077700d027816 */ /* 0x041fe400000000ff */
[----:B------:R-:W3:Y:S04]  /*982d0*/  LDL.LU.64 R20, [R1+0x740] ;  /* 0x0007400001147983 */ /* 0x000ee80000300a00 */
[----:B------:R-:W3:Y:S01]  /*982e0*/  LDL.LU.64 R16, [R1+0x720] ;  /* 0x0007200001107983 */ /* 0x000ee20000300a00 */
[----:B-1----:R-:W-:-:S03]  /*982f0*/  PRMT R0, R13, 0x7771, RZ ;  /* 0x000077710d007816 */ /* 0x002fc600000000ff */
[----:B------:R0:W-:Y:S01]  /*98300*/  @P4 STG.E.U8 desc[UR32][R40.64], R2 ;  /* 0x0000000228004986 */ /* 0x0001e2000c101120 */
[----:B------:R-:W-:Y:S01]  /*98310*/  ISETP.LT.AND P4, PT, R48, UR5, !P0 ;  /* 0x0000000530007c0c */ /* 0x000fe2000c781270 */
[----:B------:R-:W-:Y:S01]  /*98320*/  ULDC UR5, c[0x0][0x228] ;  /* 0x00008a0000057ab9 */ /* 0x000fe20000000800 */
[C---:B0-----:R-:W-:Y:S01]  /*98330*/  PRMT R2, R13.reuse, 0x7772, RZ ;  /* 0x000077720d027816 */ /* 0x041fe200000000ff */
[----:B------:R-:W3:Y:S04]  /*98340*/  LDL.LU.64 R40, [R1+0x738] ;  /* 0x0007380001287983 */ /* 0x000ee80000300a00 */
[----:B----4-:R0:W-:Y:S04]  /*98350*/  @P6 STG.E.U8 desc[UR32][R24.64], R0 ;  /* 0x0000000018006986 */ /* 0x0101e8000c101120 */
[----:B------:R1:W-:Y:S01]  /*98360*/  @P3 STG.E.U8 desc[UR32][R18.64], R2 ;  /* 0x0000000212003986 */ /* 0x0003e2000c101120 */
[----:B0-----:R-:W-:-:S03]  /*98370*/  PRMT R0, R13, 0x7773, RZ ;  /* 0x000077730d007816 */ /* 0x001fc600000000ff */
[----:B------:R-:W4:Y:S01]  /*98380*/  LDL.LU.64 R24, [R1+0x718] ;  /* 0x0007180001187983 */ /* 0x000f220000300a00 */
[----:B-1----:R-:W-:-:S03]  /*98390*/  PRMT R2, R12, 0x7770, RZ ;  /* 0x000077700c027816 */ /* 0x002fc600000000ff */
[----:B------:R-:W-:Y:S04]  /*983a0*/  @P5 STG.E.U8 desc[UR32][R32.64], R0 ;  /* 0x0000000020005986 */ /* 0x000fe8000c101120 */
[----:B------:R0:W-:Y:S04]  /*983b0*/  @P4 STG.E.U8 desc[UR32][R58.64], R2 ;  /* 0x000000023a004986 */ /* 0x0001e8000c101120 */
[----:B0-----:R-:W4:Y:S01]  /*983c0*/  LDL.LU.64 R58, [R1+0x728] ;  /* 0x00072800013a7983 */ /* 0x001f220000300a00 */
[----:B------:R-:W-:Y:S01]  /*983d0*/  ISETP.LT.AND P6, PT, R61, UR4, !P0 ;  /* 0x000000043d007c0c */ /* 0x000fe2000c7c1270 */
[----:B------:R-:W-:Y:S01]  /*983e0*/  ULDC UR4, c[0x0][0x228] ;  /* 0x00008a0000047ab9 */ /* 0x000fe20000000800 */
[----:B------:R-:W-:-:S02]  /*983f0*/  PRMT R0, R12, 0x7771, RZ ;  /* 0x000077710c007816 */ /* 0x000fc400000000ff */
[----:B------:R-:W-:Y:S01]  /*98400*/  ISETP.LT.AND P3, PT, R11, UR4, !P0 ;  /* 0x000000040b007c0c */ /* 0x000fe2000c761270 */
[----:B------:R-:W-:Y:S01]  /*98410*/  ULDC UR4, c[0x0][0x228] ;  /* 0x00008a0000047ab9 */ /* 0x000fe20000000800 */
[----:B------:R-:W-:Y:S02]  /*98420*/  PRMT R2, R12, 0x7772, RZ ;  /* 0x000077720c027816 */ /* 0x000fe400000000ff */
[----:B------:R-:W-:Y:S01]  /*98430*/  ISETP.LT.AND P4, PT, R53, UR4, !P0 ;  /* 0x0000000435007c0c */ /* 0x000fe2000c781270 */
[----:B------:R-:W4:Y:S04]  /*98440*/  LDL.LU.64 R32, [R1+0x708] ;  /* 0x0007080001207983 */ /* 0x000f280000300a00 */
[----:B------:R-:W4:Y:S01]  /*98450*/  LDL.LU R13, [R1+0x244] ;  /* 0x00024400010d7983 */ /* 0x000f220000300800 */
[----:B------:R-:W-:Y:S01]  /*98460*/  ISETP.LT.AND P5, PT, R56, UR5, !P0 ;  /* 0x0000000538007c0c */ /* 0x000fe2000c7a1270 */
[----:B------:R-:W-:Y:S01]  /*98470*/  ULDC UR4, c[0x0][0x228] ;  /* 0x00008a0000047ab9 */ /* 0x000fe20000000800 */
[----:B--2---:R-:W-:Y:S01]  /*98480*/  PRMT R3, R4, 0x7770, RZ ;  /* 0x0000777004037816 */ /* 0x004fe200000000ff */
[----:B------:R-:W-:Y:S01]  /*98490*/  ULDC UR5, c[0x0][0x228] ;  /* 0x00008a0000057ab9 */ /* 0x000fe20000000800 */
[----:B---3--:R0:W-:Y:S04]  /*984a0*/  @P6 STG.E.U8 desc[UR32][R20.64], R0 ;  /* 0x0000000014006986 */ /* 0x0081e8000c101120 */
[----:B------:R1:W-:Y:S01]  /*984b0*/  @P3 STG.E.U8 desc[UR32][R16.64], R2 ;  /* 0x0000000210003986 */ /* 0x0003e2000c101120 */
[----:B------:R-:W-:Y:S01]  /*984c0*/  ISETP.LT.AND P3, PT, R57, UR4, !P0 ;  /* 0x0000000439007c0c */ /* 0x000fe2000c761270 */
[----:B0-----:R-:W-:-:S02]  /*984d0*/  VIADD R0, R29, 0x3c ;  /* 0x0000003c1d007836 */ /* 0x001fc40000000000 */
[----:B-1----:R-:W2:Y:S04]  /*984e0*/  LDL.LU.64 R16, [R1+0x710] ;  /* 0x0007100001107983 */ /* 0x002ea80000300a00 */
[----:B------:R-:W3:Y:S01]  /*984f0*/  LDL.LU.64 R20, [R1+0x6f8] ;  /* 0x0006f80001147983 */ /* 0x000ee20000300a00 */
[----:B------:R-:W-:-:S03]  /*98500*/  PRMT R2, R12, 0x7773, RZ ;  /* 0x000077730c027816 */ /* 0x000fc600000000ff */
[----:B------:R-:W3:Y:S01]  /*98510*/  LDL.LU.64 R22, [R1+0x6f0] ;  /* 0x0006f00001167983 */ /* 0x000ee20000300a00 */
[----:B------:R-:W-:Y:S01]  /*98520*/  ISETP.LT.AND P6, PT, R60, UR5, !P0 ;  /* 0x000000053c007c0c */ /* 0x000fe2000c7c1270 */
[----:B------:R-:W-:Y:S01]  /*98530*/  ULDC UR4, c[0x0][0x228] ;  /* 0x00008a0000047ab9 */ /* 0x000fe20000000800 */
[----:B------:R-:W-:Y:S01]  /*98540*/  ULDC UR5, c[0x0][0x228] ;  /* 0x00008a0000057ab9 */ /* 0x000fe20000000800 */
[----:B------:R-:W-:Y:S01]  /*98550*/  @P4 STG.E.U8 desc[UR32][R40.64], R2 ;  /* 0x0000000228004986 */ /* 0x000fe2000c101120 */
[----:B------:R-:W-:Y:S02]  /*98560*/  ISETP.GE.AND P4, PT, R0, UR35, PT ;  /* 0x0000002300007c0c */ /* 0x000fe4000bf86270 */
[----:B------:R-:W-:Y:S01]  /*98570*/  PRMT R0, R4, 0x7771, RZ ;  /* 0x0000777104007816 */ /* 0x000fe200000000ff */
[----:B----4-:R0:W-:Y:S04]  /*98580*/  @P5 STG.E.U8 desc[UR32][R24.64], R3 ;  /* 0x0000000318005986 */ /* 0x0101e8000c101120 */
[----:B0-----:R-:W4:Y:S04]  /*98590*/  LDL.LU.64 R24, [R1+0x6e0] ;  /* 0x0006e00001187983 */ /* 0x001f280000300a00 */
[----:B------:R-:W4:Y:S04]  /*985a0*/  LDL.LU R12, [R1+0x234] ;  /* 0x00023400010c7983 */ /* 0x000f280000300800 */
[----:B------:R0:W-:Y:S04]  /*985b0*/  @P3 STG.E.U8 desc[UR32][R58.64], R0 ;  /* 0x000000003a003986 */ /* 0x0001e8000c101120 */
[----:B0-----:R-:W4:Y:S01]  /*985c0*/  LDL.LU.64 R58, [R1+0x6e8] ;  /* 0x0006e800013a7983 */ /* 0x001f220000300a00 */
[----:B------:R-:W-:-:S02]  /*985d0*/  ISETP.LT.AND P0, PT, R50, UR4, !P0 ;  /* 0x0000000432007c0c */ /* 0x000fc4000c701270 */
[----:B------:R-:W-:Y:S02]  /*985e0*/  ISETP.LT.AND P5, PT, R52, UR5, !P1 ;  /* 0x0000000534007c0c */ /* 0x000fe4000cfa1270 */
[C---:B------:R-:W-:Y:S02]  /*985f0*/  PRMT R2, R4.reuse, 0x7772, RZ ;  /* 0x0000777204027816 */ /* 0x040fe400000000ff */
[----:B------:R-:W-:Y:S01]  /*98600*/  PRMT R4, R4, 0x7773, RZ ;  /* 0x0000777304047816 */ /* 0x000fe200000000ff */
[----:B------:R-:W-:Y:S01]  /*98610*/  ULDC UR4, c[0x0][0x228] ;  /* 0x00008a0000047ab9 */ /* 0x000fe20000000800 */
[----:B------:R-:W4:Y:S04]  /*98620*/  LDL.LU.64 R40, [R1+0x6d0] ;  /* 0x0006d00001287983 */ /* 0x000f280000300a00 */
[----:B------:R0:W-:Y:S01]  /*98630*/  @P6 STG.E.U8 desc[UR32][R32.64], R2 ;  /* 0x0000000220006986 */ /* 0x0001e2000c101120 */
[----:B------:R-:W-:-:S02]  /*98640*/  ISETP.LT.AND P6, PT, R51, UR4, !P1 ;  /* 0x0000000433007c0c */ /* 0x000fc4000cfc1270 */
[C---:B------:R-:W-:Y:S01]  /*98650*/  PRMT R0, R13.reuse, 0x7770, RZ ;  /* 0x000077700d007816 */ /* 0x040fe200000000ff */
[----:B------:R-:W-:Y:S01]  /*98660*/  ULDC UR5, c[0x0][0x228] ;  /* 0x00008a0000057ab9 */ /* 0x000fe20000000800 */
[----:B------:R-:W-:Y:S01]  /*98670*/  ULDC UR4, c[0x0][0x228] ;  /* 0x00008a0000047ab9 */ /* 0x000fe20000000800 */
[----:B------:R-:W-:Y:S01]  /*98680*/  ISETP.LT.AND P3, PT, R44, UR5, !P1 ;  /* 0x000000052c007c0c */ /* 0x000fe2000cf61270 */
[----:B------:R-:W-:Y:S01]  /*98690*/  ULDC UR5, c[0x0][0x228] ;  /* 0x00008a0000057ab9 */ /* 0x000fe20000000800 */
[----:B0-----:R-:W-:Y:S01]  /*986a0*/  PRMT R2, R13, 0x7772, RZ ;  /* 0x000077720d027816 */ /* 0x001fe200000000ff */
[----:B--2---:R0:W-:Y:S04]  /*986b0*/  @P0 STG.E.U8 desc[UR32][R16.64], R4 ;  /* 0x0000000410000986 */ /* 0x0041e8000c101120 */
[----:B---3--:R1:W-:Y:S01]  /*986c0*/  @P5 STG.E.U8 desc[UR32][R20.64], R0 ;  /* 0x0000000014005986 */ /* 0x0083e2000c101120 */
[----:B------:R-:W-:-:S03]  /*986d0*/  ISETP.LT.AND P5, PT, R15, UR4, !P1 ;  /* 0x000000040f007c0c */ /* 0x000fc6000cfa1270 */
[----:B0-----:R-:W2:Y:S04]  /*986e0*/  LDL.LU.64 R16, [R1+0x6d8] ;  /* 0x0006d80001107983 */ /* 0x001ea80000300a00 */
[----:B------:R-:W3:Y:S04]  /*986f0*/  LDL.LU.64 R18, [R1+0x6c0] ;  /* 0x0006c00001127983 */ /* 0x000ee80000300a00 */
[----:B------:R-:W3:Y:S04]  /*98700*/  LDL.LU.64 R32, [R1+0x6c8] ;  /* 0x0006c80001207983 */ /* 0x000ee80000300a00 */
[----:B-1----:R-:W3:Y:S01]  /*98710*/  LDL.LU.64 R20, [R1+0x6b8] ;  /* 0x0006b80001147983 */ /* 0x002ee20000300a00 */
[----:B------:R-:W-:-:S03]  /*98720*/  PRMT R0, R13, 0x7771, RZ ;  /* 0x000077710d007816 */ /* 0x000fc600000000ff */
[----:B------:R-:W3:Y:S01]  /*98730*/  LDL.LU R14, [R1+0x224] ;  /* 0x00022400010e7983 */ /* 0x000ee20000300800 */
[----:B------:R-:W-:Y:S01]  /*98740*/  ISETP.LT.AND P0, PT, R54, UR5, !P1 ;  /* 0x0000000536007c0c */ /* 0x000fe2000cf01270 */
[----:B------:R-:W-:Y:S01]  /*98750*/  ULDC UR4, c[0x0][0x228] ;  /* 0x00008a0000047ab9 */ /* 0x000fe20000000800 */
[----:B------:R-:W-:Y:S01]  /*98760*/  ULDC UR5, c[0x0][0x228] ;  /* 0x00008a0000057ab9 */ /* 0x000fe20000000800 */
[----:B------:R0:W-:Y:S02]  /*98770*/  @P6 STG.E.U8 desc[UR32][R22.64], R0 ;  /* 0x0000000016006986 */ /* 0x0001e4000c101120 */
[----:B0-----:R-:W-:Y:S02]  /*98780*/  PRMT R0, R13, 0x7773, RZ ;  /* 0x000077730d007816 */ /* 0x001fe400000000ff */
[----:B----4-:R0:W-:Y:S04]  /*98790*/  @P3 STG.E.U8 desc[UR32][R24.64], R2 ;  /* 0x0000000218003986 */ /* 0x0101e8000c101120 */
[----:B0-----:R-:W4:Y:S04]  /*987a0*/  LDL.LU.64 R24, [R1+0x6b0] ;  /* 0x0006b00001187983 */ /* 0x001f280000300a00 */
[----:B------:R0:W-:Y:S04]  /*987b0*/  @P5 STG.E.U8 desc[UR32][R58.64], R0 ;  /* 0x000000003a005986 */ /* 0x0001e8000c101120 */
[----:B0-----:R-:W4:Y:S01]  /*987c0*/  LDL.LU.64 R58, [R1+0x6a0] ;  /* 0x0006a000013a7983 */ /* 0x001f220000300a00 */
[----:B------:R-:W-:-:S02]  /*987d0*/  ISETP.LT.AND P6, PT, R55, UR4, !P1 ;  /* 0x0000000437007c0c */ /* 0x000fc4000cfc1270 */
[----:B------:R-:W-:Y:S02]  /*987e0*/  ISETP.LT.AND P3, PT, R36, UR5, !P1 ;  /* 0x0000000524007c0c */ /* 0x000fe4000cf61270 */
[C---:B------:R-:W-:Y:S01]  /*987f0*/  PRMT R2, R12.reuse, 0x7770, RZ ;  /* 0x000077700c027816 */ /* 0x040fe200000000ff */
[----:B------:R-:W-:Y:S01]  /*98800*/  ULDC UR4, c[0x0][0x228] ;  /* 0x00008a0000047ab9 */ /* 0x000fe20000000800 */
[----:B------:R-:W-:Y:S01]  /*98810*/  PRMT R0, R12, 0x7771, RZ ;  /* 0x000077710c007816 */ /* 0x000fe200000000ff */
[----:B------:R-:W-:Y:S01]  /*98820*/  ULDC UR5, c[0x0][0x228] ;  /* 0x00008a0000057ab9 */ /* 0x000fe20000000800 */
[----:B------:R-:W-:Y:S01]  /*98830*/  ISETP.LT.AND P5, PT, R28, UR4, !P1 ;  /* 0x000000041c007c0c */ /* 0x000fe2000cfa1270 */
        /* <DEDUP_REMOVED lines=12> */
[----:B------:R-:W-:Y:S02]  /*98900*/  ULDC UR4, c[0x0][0x228] ;  /* 0x00008a0000047ab9 */ /* 0x000fe40000000800 */
[----:B0-----:R-:W2:Y:S01]  /*98910*/  LDL.LU.64 R16, [R1+0x698] ;  /* 0x0006980001107983 */ /* 0x001ea20000300a00 */
[----:B------:R-:W-:Y:S02]  /*98920*/  PRMT R0, R12, 0x7773, RZ ;  /* 0x000077730c007816 */ /* 0x000fe400000000ff */
[----:B-1----:R-:W-:-:S03]  /*98930*/  PRMT R2, R14, 0x7770, RZ ;  /* 0x000077700e027816 */ /* 0x002fc600000000ff */
[----:B------:R0:W-:Y:S04]  /*98940*/  @P5 STG.E.U8 desc[UR32][R32.64], R0 ;  /* 0x0000000020005986 */ /* 0x0001e8000c101120 */
[----:B------:R1:W-:Y:S04]  /*98950*/  @P0 STG.E.U8 desc[UR32][R20.64], R2 ;  /* 0x0000000214000986 */ /* 0x0003e8000c101120 */
[----:B0-----:R-:W3:Y:S01]  /*98960*/  LDL.LU.64 R32, [R1+0x690] ;  /* 0x0006900001207983 */ /* 0x001ee20000300a00 */
[----:B------:R-:W-:-:S03]  /*98970*/  PRMT R0, R14, 0x7771, RZ ;  /* 0x000077710e007816 */ /* 0x000fc600000000ff */
[----:B-1----:R-:W3:Y:S01]  /*98980*/  LDL.LU.64 R20, [R1+0x680] ;  /* 0x0006800001147983 */ /* 0x002ee20000300a00 */
[----:B------:R-:W-:-:S03]  /*98990*/  PRMT R2, R14, 0x7772, RZ ;  /* 0x000077720e027816 */ /* 0x000fc600000000ff */
[----:B------:R-:W3:Y:S04]  /*989a0*/  LDL.LU R12, [R1+0x1f4] ;  /* 0x0001f400010c7983 */ /* 0x000ee80000300800 */
[----:B----4-:R0:W-:Y:S04]  /*989b0*/  @P6 STG.E.U8 desc[UR32][R24.64], R0 ;  /* 0x0000000018006986 */ /* 0x0101e8000c101120 */
        /* <DEDUP_REMOVED lines=14> */
[----:B------:R-:W4:Y:S04]  /*98aa0*/  LDL.LU.64 R26, [R1+0x658] ;  /* 0x00065800011a7983 */ /* 0x000f280000300a00 */
[----:B------:R0:W-:Y:S01]  /*98ab0*/  @P0 STG.E.U8 desc[UR32][R40.64], R2 ;  /* 0x0000000228000986 */ /* 0x0001e2000c101120 */
[----:B------:R-:W-:-:S02]  /*98ac0*/  ISETP.GE.AND P0, PT, R0, UR31, PT ;  /* 0x0000001f00007c0c */ /* 0x000fc4000bf06270 */
[----:B------:R-:W-:Y:S02]  /*98ad0*/  ISETP.LT.AND P1, PT, R50, UR4, !P1 ;  /* 0x0000000432007c0c */ /* 0x000fe4000cf21270 */
[C---:B------:R-:W-:Y:S01]  /*98ae0*/  PRMT R0, R13.reuse, 0x7771, RZ ;  /* 0x000077710d007816 */ /* 0x040fe200000000ff */
[----:B------:R-:W-:Y:S01]  /*98af0*/  ULDC UR4, c[0x0][0x228] ;  /* 0x00008a0000047ab9 */ /* 0x000fe20000000800 */
[C---:B0-----:R-:W-:Y:S01]  /*98b00*/  PRMT R2, R13.reuse, 0x7772, RZ ;  /* 0x000077720d027816 */ /* 0x041fe200000000ff */
[----:B--2---:R0:W-:Y:S01]  /*98b10*/  @P5 STG.E.U8 desc[UR32][R16.64], R3 ;  /* 0x0000000310005986 */ /* 0x0041e2000c101120 */
[----:B------:R-:W-:Y:S01]  /*98b20*/  ISETP.LT.AND P5, PT, R52, UR5, !P2 ;  /* 0x0000000534007c0c */ /* 0x000fe2000d7a1270 */
[----:B------:R-:W-:Y:S02]  /*98b30*/  ULDC UR5, c[0x0][0x228] ;  /* 0x00008a0000057ab9 */ /* 0x000fe40000000800 */
[----:B0-----:R-:W2:Y:S04]  /*98b40*/  LDL.LU.64 R16, [R1+0x648] ;  /* 0x0006480001107983 */ /* 0x001ea80000300a00 */
[----:B------:R-:W2:Y:S04]  /*98b50*/  LDL.LU R14, [R1+0x1e4] ;  /* 0x0001e400010e7983 */ /* 0x000ea80000300800 */
[----:B------:R-:W2:Y:S04]  /*98b60*/  LDL.LU.64 R22, [R1+0x640] ;  /* 0x0006400001167983 */ /* 0x000ea80000300a00 */
[----:B---3--:R0:W-:Y:S04]  /*98b70*/  @P3 STG.E.U8 desc[UR32][R32.64], R0 ;  /* 0x0000000020003986 */ /* 0x0081e8000c101120 */
[----:B------:R1:W-:Y:S04]  /*98b80*/  @P6 STG.E.U8 desc[UR32][R20.64], R2 ;  /* 0x0000000214006986 */ /* 0x0003e8000c101120 */
[----:B0-----:R-:W3:Y:S01]  /*98b90*/  LDL.LU.64 R32, [R1+0x610] ;  /* 0x0006100001207983 */ /* 0x001ee20000300a00 */
[----:B------:R-:W-:-:S02]  /*98ba0*/  PRMT R0, R13, 0x7773, RZ ;  /* 0x000077730d007816 */ /* 0x000fc400000000ff */
[----:B-1----:R-:W-:Y:S01]  /*98bb0*/  PRMT R2, R12, 0x7770, RZ ;  /* 0x000077700c027816 */ /* 0x002fe200000000ff */
[----:B------:R-:W3:Y:S04]  /*98bc0*/  LDL.LU.64 R20, [R1+0x608] ;  /* 0x0006080001147983 */ /* 0x000ee80000300a00 */
[----:B------:R-:W3:Y:S04]  /*98bd0*/  LDL.LU.64 R18, [R1+0x600] ;  /* 0x0006000001127983 */ /* 0x000ee80000300a00 */
[----:B----4-:R0:W-:Y:S04]  /*98be0*/  @P1 STG.E.U8 desc[UR32][R24.64], R0 ;  /* 0x0000000018001986 */ /* 0x0101e8000c101120 */
[----:B0-----:R-:W4:Y:S04]  /*98bf0*/  LDL.LU.64 R24, [R1+0x5f8] ;  /* 0x0005f80001187983 */ /* 0x001f280000300a00 */
[----:B------:R0:W-:Y:S04]  /*98c00*/  @P5 STG.E.U8 desc[UR32][R58.64], R2 ;  /* 0x000000023a005986 */ /* 0x0001e8000c101120 */
        /* <DEDUP_REMOVED lines=18> */
[----:B------:R1:W-:Y:S01]  /*98d30*/  @P5 STG.E.U8 desc[UR32][R22.64], R0 ;  /* 0x0000000016005986 */ /* 0x0003e2000c101120 */
[----:B------:R-:W-:Y:S01]  /*98d40*/  ULDC UR5, c[0x0][0x228] ;  /* 0x00008a0000057ab9 */ /* 0x000fe20000000800 */
[----:B------:R-:W-:Y:S01]  /*98d50*/  ISETP.LT.AND P5, PT, R28, UR4, !P2 ;  /* 0x000000041c007c0c */ /* 0x000fe2000d7a1270 */
[----:B------:R-:W-:Y:S01]  /*98d60*/  ULDC UR4, c[0x0][0x228] ;  /* 0x00008a0000047ab9 */ /* 0x000fe20000000800 */
[C---:B0-----:R-:W-:Y:S01]  /*98d70*/  PRMT R2, R14.reuse, 0x7770, RZ ;  /* 0x000077700e027816 */ /* 0x041fe200000000ff */
[----:B------:R-:W2:Y:S04]  /*98d80*/  LDL.LU.64 R16, [R1+0x5b8] ;  /* 0x0005b80001107983 */ /* 0x000ea80000300a00 */
[----:B------:R-:W2:Y:S01]  /*98d90*/  LDL.LU.64 R12, [R1+0x5a8] ;  /* 0x0005a800010c7983 */ /* 0x000ea20000300a00 */
[----:B-1----:R-:W-:-:S03]  /*98da0*/  PRMT R0, R14, 0x7771, RZ ;  /* 0x000077710e007816 */ /* 0x002fc600000000ff */
[----:B---3--:R0:W-:Y:S01]  /*98db0*/  @P1 STG.E.U8 desc[UR32][R32.64], R2 ;  /* 0x0000000220001986 */ /* 0x0081e2000c101120 */
[----:B------:R-:W-:-:S03]  /*98dc0*/  ISETP.LT.AND P1, PT, R48, UR5, !P2 ;  /* 0x0000000530007c0c */ /* 0x000fc6000d721270 */
[----:B------:R1:W-:Y:S01]  /*98dd0*/  @P6 STG.E.U8 desc[UR32][R20.64], R0 ;  /* 0x0000000014006986 */ /* 0x0003e2000c101120 */
[----:B------:R-:W-:Y:S01]  /*98de0*/  ULDC UR5, c[0x0][0x228] ;  /* 0x00008a0000057ab9 */ /* 0x000fe20000000800 */
[C---:B0-----:R-:W-:Y:S02]  /*98df0*/  PRMT R2, R14.reuse, 0x7772, RZ ;  /* 0x000077720e027816 */ /* 0x041fe400000000ff */
[----:B------:R-:W3:Y:S01]  /*98e00*/  LDL.LU.64 R32, [R1+0x5b0] ;  /* 0x0005b00001207983 */ /* 0x000ee20000300a00 */
[----:B-1----:R-:W-:-:S03]  /*98e10*/  PRMT R0, R14, 0x7773, RZ ;  /* 0x000077730e007816 */ /* 0x002fc600000000ff */
[----:B------:R-:W3:Y:S04]  /*98e20*/  LDL.LU.64 R20, [R1+0x590] ;  /* 0x0005900001147983 */ /* 0x000ee80000300a00 */
[----:B------:R0:W-:Y:S04]  /*98e30*/  @P3 STG.E.U8 desc[UR32][R18.64], R2 ;  /* 0x0000000212003986 */ /* 0x0001e8000c101120 */
[----:B----4-:R-:W-:Y:S01]  /*98e40*/  @P5 STG.E.U8 desc[UR32][R24.64], R0 ;  /* 0x0000000018005986 */ /* 0x010fe2000c101120 */
[----:B0-----:R-:W-:-:S05]  /*98e50*/  PRMT R2, R40, 0x7770, RZ ;  /* 0x0000777028027816 */ /* 0x001fca00000000ff */
[----:B------:R0:W-:Y:S04]  /*98e60*/  @P1 STG.E.U8 desc[UR32][R58.64], R2 ;  /* 0x000000023a001986 */ /* 0x0001e8000c101120 */
[----:B0-----:R-:W4:Y:S04]  /*98e70*/  LDL.LU.64 R58, [R1+0x588] ;  /* 0x00058800013a7983 */ /* 0x001f280000300a00 */
[----:B------:R-:W4:Y:S01]  /*98e80*/  LDL.LU.64 R24, [R1+0x570] ;  /* 0x0005700001187983 */ /* 0x000f220000300a00 */
[----:B------:R-:W-:Y:S01]  /*98e90*/  ISETP.LT.AND P6, PT, R61, UR4, !P2 ;  /* 0x000000043d007c0c */ /* 0x000fe2000d7c1270 */
[----:B------:R-:W-:Y:S01]  /*98ea0*/  ULDC UR4, c[0x0][0x228] ;  /* 0x00008a0000047ab9 */ /* 0x000fe20000000800 */
[----:B------:R-:W-:-:S02]  /*98eb0*/  PRMT R0, R40, 0x7771, RZ ;  /* 0x0000777128007816 */ /* 0x000fc400000000ff */
[----:B------:R-:W-:Y:S01]  /*98ec0*/  ISETP.LT.AND P3, PT, R11, UR4, !P2 ;  /* 0x000000040b007c0c */ /* 0x000fe2000d761270 */
[----:B------:R-:W-:Y:S01]  /*98ed0*/  ULDC UR4, c[0x0][0x228] ;  /* 0x00008a0000047ab9 */ /* 0x000fe20000000800 */
[----:B------:R-:W-:Y:S02]  /*98ee0*/  PRMT R2, R40, 0x7772, RZ ;  /* 0x0000777228027816 */ /* 0x000fe400000000ff */
[----:B------:R-:W-:Y:S01]  /*98ef0*/  ISETP.LT.AND P1, PT, R53, UR4, !P2 ;  /* 0x0000000435007c0c */ /* 0x000fe2000d721270 */
[----:B------:R-:W4:Y:S01]  /*98f00*/  LDL.LU R14, [R1+0x248] ;  /* 0x00024800010e7983 */ /* 0x000f220000300800 */
[----:B------:R-:W-:Y:S01]  /*98f10*/  ULDC UR4, c[0x0][0x228] ;  /* 0x00008a0000047ab9 */ /* 0x000fe20000000800 */
[----:B------:R-:W-:Y:S02]  /*98f20*/  ISETP.LT.AND P5, PT, R56, UR5, !P2 ;  /* 0x0000000538007c0c */ /* 0x000fe4000d7a1270 */
[----:B------:R-:W-:Y:S01]  /*98f30*/  PRMT R3, R5, 0x7770, RZ ;  /* 0x0000777005037816 */ /* 0x000fe200000000ff */
[----:B------:R-:W-:Y:S01]  /*98f40*/  ULDC UR5, c[0x0][0x228] ;  /* 0x00008a0000057ab9 */ /* 0x000fe20000000800 */
[----:B--2---:R0:W-:Y:S04]  /*98f50*/  @P6 STG.E.U8 desc[UR32][R16.64], R0 ;  /* 0x0000000010006986 */ /* 0x0041e8000c101120 */
[----:B------:R1:W-:Y:S01]  /*98f60*/  @P3 STG.E.U8 desc[UR32][R12.64], R2 ;  /* 0x000000020c003986 */ /* 0x0003e2000c101120 */
[----:B------:R-:W-:-:S03]  /*98f70*/  ISETP.LT.AND P6, PT, R57, UR4, !P2 ;  /* 0x0000000439007c0c */ /* 0x000fc6000d7c1270 */
[----:B0-----:R-:W2:Y:S04]  /*98f80*/  LDL.LU.64 R16, [R1+0x580] ;  /* 0x0005800001107983 */ /* 0x001ea80000300a00 */
[----:B-1----:R-:W2:Y:S01]  /*98f90*/  LDL.LU.64 R12, [R1+0x530] ;  /* 0x00053000010c7983 */ /* 0x002ea20000300a00 */
[----:B------:R-:W-:Y:S01]  /*98fa0*/  PRMT R2, R40, 0x7773, RZ ;  /* 0x0000777328027816 */ /* 0x000fe200000000ff */
[----:B------:R-:W-:Y:S02]  /*98fb0*/  VIADD R0, R29, 0x3e ;  /* 0x0000003e1d007836 */ /* 0x000fe40000000000 */
[----:B------:R-:W2:Y:S04]  /*98fc0*/  LDL.LU.64 R22, [R1+0x548] ;  /* 0x0005480001167983 */ /* 0x000ea80000300a00 */
[----:B---3--:R0:W-:Y:S01]  /*98fd0*/  @P1 STG.E.U8 desc[UR32][R32.64], R2 ;  /* 0x0000000220001986 */ /* 0x0081e2000c101120 */
[----:B------:R-:W-:Y:S01]  /*98fe0*/  ISETP.LT.AND P3, PT, R60, UR5, !P2 ;  /* 0x000000053c007c0c */ /* 0x000fe2000d761270 */
[----:B------:R-:W-:Y:S01]  /*98ff0*/  ULDC UR4, c[0x0][0x228] ;  /* 0x00008a0000047ab9 */ /* 0x000fe20000000800 */
[----:B------:R-:W-:-:S02]  /*99000*/  ISETP.GE.AND P1, PT, R0, UR29, PT ;  /* 0x0000001d00007c0c */ /* 0x000fc4000bf26270 */
[----:B------:R-:W-:Y:S01]  /*99010*/  PRMT R0, R5, 0x7771, RZ ;  /* 0x0000777105007816 */ /* 0x000fe200000000ff */
[----:B------:R1:W-:Y:S01]  /*99020*/  @P5 STG.E.U8 desc[UR32][R20.64], R3 ;  /* 0x0000000314005986 */ /* 0x0003e2000c101120 */
[----:B------:R-:W-:-:S03]  /*99030*/  ULDC UR5, c[0x0][0x228] ;  /* 0x00008a0000057ab9 */ /* 0x000fc60000000800 */
[----:B0-----:R-:W3:Y:S04]  /*99040*/  LDL.LU.64 R32, [R1+0x520] ;  /* 0x0005200001207983 */ /* 0x001ee80000300a00 */
[----:B-1----:R-:W3:Y:S01]  /*99050*/  LDL.LU R20, [R1+0x238] ;  /* 0x0002380001147983 */ /* 0x002ee20000300800 */
[----:B------:R-:W-:-:S03]  /*99060*/  PRMT R2, R5, 0x7772, RZ ;  /* 0x0000777205027816 */ /* 0x000fc600000000ff */
[----:B----4-:R0:W-:Y:S04]  /*99070*/  @P6 STG.E.U8 desc[UR32][R58.64], R0 ;  /* 0x000000003a006986 */ /* 0x0101e8000c101120 */
[----:B0-----:R-:W4:Y:S04]  /*99080*/  LDL.LU.64 R58, [R1+0x518] ;  /* 0x00051800013a7983 */ /* 0x001f280000300a00 */
[----:B------:R0:W-:Y:S04]  /*99090*/  @P3 STG.E.U8 desc[UR32][R24.64], R2 ;  /* 0x0000000218003986 */ /* 0x0001e8000c101120 */
[----:B------:R-:W4:Y:S04]  /*990a0*/  LDL.LU.64 R40, [R1+0x4e8] ;  /* 0x0004e80001287983 */ /* 0x000f280000300a00 */
[----:B0-----:R-:W4:Y:S01]  /*990b0*/  LDL.LU.64 R24, [R1+0x500] ;  /* 0x0005000001187983 */ /* 0x001f220000300a00 */
[----:B------:R-:W-:-:S02]  /*990c0*/  ISETP.LT.AND P2, PT, R50, UR4, !P2 ;  /* 0x0000000432007c0c */ /* 0x000fc4000d741270 */
[----:B------:R-:W-:Y:S01]  /*990d0*/  ISETP.LT.AND P5, PT, R52, UR5, !P4 ;  /* 0x0000000534007c0c */ /* 0x000fe2000e7a1270 */
[----:B------:R-:W-:Y:S01]  /*990e0*/  ULDC UR4, c[0x0][0x228] ;  /* 0x00008a0000047ab9 */ /* 0x000fe20000000800 */
[----:B------:R-:W-:Y:S02]  /*990f0*/  PRMT R5, R5, 0x7773, RZ ;  /* 0x0000777305057816 */ /* 0x000fe400000000ff */
[----:B------:R-:W-:Y:S02]  /*99100*/  ISETP.LT.AND P6, PT, R51, UR4, !P4 ;  /* 0x0000000433007c0c */ /* 0x000fe4000e7c1270 */
[----:B------:R-:W-:Y:S01]  /*99110*/  PRMT R0, R14, 0x7770, RZ ;  /* 0x000077700e007816 */ /* 0x000fe200000000ff */
[----:B------:R-:W-:Y:S01]  /*99120*/  ULDC UR5, c[0x0][0x228] ;  /* 0x00008a0000057ab9 */ /* 0x000fe20000000800 */
[----:B------:R-:W4:Y:S01]  /*99130*/  LDL.LU.64 R18, [R1+0x4c8] ;  /* 0x0004c80001127983 */ /* 0x000f220000300a00 */
[----:B------:R-:W-:Y:S01]  /*99140*/  ULDC UR4, c[0x0][0x228] ;  /* 0x00008a0000047ab9 */ /* 0x000fe20000000800 */
[----:B------:R-:W-:-:S02]  /*99150*/  ISETP.LT.AND P3, PT, R44, UR5, !P4 ;  /* 0x000000052c007c0c */ /* 0x000fc4000e761270 */
[C---:B------:R-:W-:Y:S01]  /*99160*/  PRMT R2, R14.reuse, 0x7772, RZ ;  /* 0x000077720e027816 */ /* 0x040fe200000000ff */
[----:B------:R-:W-:Y:S01]  /*99170*/  ULDC UR5, c[0x0][0x228] ;  /* 0x00008a0000057ab9 */ /* 0x000fe20000000800 */
[----:B--2---:R0:W-:Y:S04]  /*99180*/  @P2 STG.E.U8 desc[UR32][R16.64], R5 ;  /* 0x0000000510002986 */ /* 0x0041e8000c101120 */
[----:B------:R1:W-:Y:S01]  /*99190*/  @P5 STG.E.U8 desc[UR32][R12.64], R0 ;  /* 0x000000000c005986 */ /* 0x0003e2000c101120 */
[----:B------:R-:W-:Y:S01]  /*991a0*/  ISETP.LT.AND P5, PT, R15, UR4, !P4 ;  /* 0x000000040f007c0c */ /* 0x000fe2000e7a1270 */
[----:B------:R-:W-:Y:S02]  /*991b0*/  ULDC UR4, c[0x0][0x228] ;  /* 0x00008a0000047ab9 */ /* 0x000fe40000000800 */
[----:B0-----:R-:W2:Y:S04]  /*991c0*/  LDL.LU.64 R16, [R1+0x4e0] ;  /* 0x0004e00001107983 */ /* 0x001ea80000300a00 */
[----:B-1----:R-:W2:Y:S04]  /*991d0*/  LDL.LU.64 R12, [R1+0x498] ;  /* 0x00049800010c7983 */ /* 0x002ea80000300a00 */
[----:B------:R-:W2:Y:S01]  /*991e0*/  LDL.LU R21, [R1+0x228] ;  /* 0x0002280001157983 */ /* 0x000ea20000300800 */
[----:B------:R-:W-:-:S05]  /*991f0*/  PRMT R0, R14, 0x7771, RZ ;  /* 0x000077710e007816 */ /* 0x000fca00000000ff */
[----:B------:R0:W-:Y:S04]  /*99200*/  @P6 STG.E.U8 desc[UR32][R22.64], R0 ;  /* 0x0000000016006986 */ /* 0x0001e8000c101120 */
[----:B---3--:R1:W-:Y:S01]  /*99210*/  @P3 STG.E.U8 desc[UR32][R32.64], R2 ;  /* 0x0000000220003986 */ /* 0x0083e2000c101120 */
[----:B------:R-:W-:Y:S02]  /*99220*/  ISETP.LT.AND P2, PT, R54, UR5, !P4 ;  /* 0x0000000536007c0c */ /* 0x000fe4000e741270 */
[----:B0-----:R-:W-:Y:S01]  /*99230*/  PRMT R0, R14, 0x7773, RZ ;  /* 0x000077730e007816 */ /* 0x001fe200000000ff */
[----:B-1----:R-:W3:Y:S01]  /*99240*/  LDL.LU.64 R32, [R1+0x4c0] ;  /* 0x0004c00001207983 */ /* 0x002ee20000300a00 */
[----:B------:R-:W-:Y:S02]  /*99250*/  ISETP.LT.AND P6, PT, R55, UR4, !P4 ;  /* 0x0000000437007c0c */ /* 0x000fe4000e7c1270 */
[C---:B------:R-:W-:Y:S01]  /*99260*/  PRMT R2, R20.reuse, 0x7770, RZ ;  /* 0x0000777014027816 */ /* 0x040fe200000000ff */
[----:B------:R-:W-:Y:S01]  /*99270*/  ULDC UR5, c[0x0][0x228] ;  /* 0x00008a0000057ab9 */ /* 0x000fe20000000800 */
[----:B------:R-:W-:Y:S01]  /*99280*/  ULDC UR4, c[0x0][0x228] ;  /* 0x00008a0000047ab9 */ /* 0x000fe20000000800 */
[----:B----4-:R0:W-:Y:S04]  /*99290*/  @P5 STG.E.U8 desc[UR32][R58.64], R0 ;  /* 0x000000003a005986 */ /* 0x0101e8000c101120 */
[----:B0-----:R-:W4:Y:S01]  /*992a0*/  LDL.LU.64 R58, [R1+0x490] ;  /* 0x00049000013a7983 */ /* 0x001f220000300a00 */
[----:B------:R-:W-:-:S03]  /*992b0*/  PRMT R0, R20, 0x7771, RZ ;  /* 0x0000777114007816 */ /* 0x000fc600000000ff */
[----:B------:R-:W4:Y:S04]  /*992c0*/  LDL.LU R14, [R1+0x208] ;  /* 0x00020800010e7983 */ /* 0x000f280000300800 */
[----:B------:R0:W-:Y:S04]  /*992d0*/  @P2 STG.E.U8 desc[UR32][R40.64], R2 ;  /* 0x0000000228002986 */ /* 0x0001e8000c101120 */
[----:B------:R1:W-:Y:S04]  /*992e0*/  @P6 STG.E.U8 desc[UR32][R24.64], R0 ;  /* 0x0000000018006986 */ /* 0x0003e8000c101120 */
[----:B0-----:R-:W4:Y:S04]  /*992f0*/  LDL.LU.64 R40, [R1+0x488] ;  /* 0x0004880001287983 */ /* 0x001f280000300a00 */
[----:B-1----:R-:W4:Y:S01]  /*99300*/  LDL.LU.64 R24, [R1+0x480] ;  /* 0x0004800001187983 */ /* 0x002f220000300a00 */
[----:B------:R-:W-:-:S02]  /*99310*/  ISETP.LT.AND P3, PT, R36, UR5, !P4 ;  /* 0x0000000524007c0c */ /* 0x000fc4000e761270 */
        /* <DEDUP_REMOVED lines=8> */
[----:B------:R-:W-:Y:S01]  /*993a0*/  ULDC UR5, c[0x0][0x228] ;  /* 0x00008a0000057ab9 */ /* 0x000fe20000000800 */
[----:B------:R0:W-:Y:S01]  /*993b0*/  @P3 STG.E.U8 desc[UR32][R18.64], R2 ;  /* 0x0000000212003986 */ /* 0x0001e2000c101120 */
[----:B------:R-:W-:Y:S01]  /*993c0*/  ISETP.LT.AND P3, PT, R11, UR4, !P4 ;  /* 0x000000040b007c0c */ /* 0x000fe2000e761270 */
[----:B------:R-:W-:-:S02]  /*993d0*/  ULDC UR4, c[0x0][0x228] ;  /* 0x00008a0000047ab9 */ /* 0x000fc40000000800 */
[----:B--2---:R1:W-:Y:S01]  /*993e0*/  @P5 STG.E.U8 desc[UR32][R16.64], R0 ;  /* 0x0000000010005986 */ /* 0x0043e2000c101120 */
[----:B0-----:R-:W-:-:S05]  /*993f0*/  PRMT R2, R21, 0x7770, RZ ;  /* 0x0000777015027816 */ /* 0x001fca00000000ff */
[----:B------:R0:W-:Y:S04]  /*99400*/  @P2 STG.E.U8 desc[UR32][R12.64], R2 ;  /* 0x000000020c002986 */ /* 0x0001e8000c101120 */
[----:B-1----:R-:W2:Y:S01]  /*99410*/  LDL.LU.64 R16, [R1+0x4b0] ;  /* 0x0004b00001107983 */ /* 0x002ea20000300a00 */
[----:B------:R-:W-:-:S03]  /*99420*/  PRMT R0, R21, 0x7771, RZ ;  /* 0x0000777115007816 */ /* 0x000fc600000000ff */
[----:B0-----:R-:W2:Y:S01]  /*99430*/  LDL.LU.64 R12, [R1+0x4a8] ;  /* 0x0004a800010c7983 */ /* 0x001ea20000300a00 */
[----:B------:R-:W-:-:S03]  /*99440*/  PRMT R2, R21, 0x7772, RZ ;  /* 0x0000777215027816 */ /* 0x000fc600000000ff */
[----:B------:R-:W2:Y:S04]  /*99450*/  LDL.LU R20, [R1+0x1f8] ;  /* 0x0001f80001147983 */ /* 0x000ea80000300800 */
[----:B---3--:R0:W-:Y:S01]  /*99460*/  @P6 STG.E.U8 desc[UR32][R32.64], R0 ;  /* 0x0000000020006986 */ /* 0x0081e2000c101120 */
[----:B------:R-:W-:Y:S02]  /*99470*/  ISETP.LT.AND P2, PT, R53, UR4, !P4 ;  /* 0x0000000435007c0c */ /* 0x000fe4000e741270 */
[----:B------:R-:W-:Y:S01]  /*99480*/  ISETP.LT.AND P5, PT, R56, UR5, !P4 ;  /* 0x0000000538007c0c */ /* 0x000fe2000e7a1270 */
[----:B------:R-:W-:Y:S01]  /*99490*/  ULDC UR4, c[0x0][0x228] ;  /* 0x00008a0000047ab9 */ /* 0x000fe20000000800 */
[----:B------:R-:W-:Y:S01]  /*994a0*/  ULDC UR5, c[0x0][0x228] ;  /* 0x00008a0000057ab9 */ /* 0x000fe20000000800 */
[----:B0-----:R-:W3:Y:S04]  /*994b0*/  LDL.LU.64 R32, [R1+0x4b8] ;  /* 0x0004b80001207983 */ /* 0x001ee80000300a00 */
[----:B----4-:R0:W-:Y:S04]  /*994c0*/  @P3 STG.E.U8 desc[UR32][R58.64], R2 ;  /* 0x000000023a003986 */ /* 0x0101e8000c101120 */
[----:B0-----:R-:W4:Y:S01]  /*994d0*/  LDL.LU.64 R58, [R1+0x4a0] ;  /* 0x0004a000013a7983 */ /* 0x001f220000300a00 */
[----:B------:R-:W-:-:S02]  /*994e0*/  PRMT R2, R21, 0x7773, RZ ;  /* 0x0000777315027816 */ /* 0x000fc400000000ff */
[----:B------:R-:W-:Y:S01]  /*994f0*/  PRMT R3, R14, 0x7770, RZ ;  /* 0x000077700e037816 */ /* 0x000fe200000000ff */
[----:B------:R-:W4:Y:S04]  /*99500*/  LDL.LU.64 R26, [R1+0x4d8] ;  /* 0x0004d800011a7983 */ /* 0x000f280000300a00 */
[----:B------:R-:W-:Y:S04]  /*99510*/  @P2 STG.E.U8 desc[UR32][R40.64], R2 ;  /* 0x0000000228002986 */ /* 0x000fe8000c101120 */
[----:B------:R0:W-:Y:S04]  /*99520*/  @P5 STG.E.U8 desc[UR32][R24.64], R3 ;  /* 0x0000000318005986 */ /* 0x0001e8000c101120 */
[----:B0-----:R-:W4:Y:S01]  /*99530*/  LDL.LU.64 R24, [R1+0x4d0] ;  /* 0x0004d00001187983 */ /* 0x001f220000300a00 */
[----:B------:R-:W-:Y:S01]  /*99540*/  ISETP.LT.AND P3, PT, R57, UR4, !P4 ;  /* 0x0000000439007c0c */ /* 0x000fe2000e761270 */
[----:B------:R-:W-:Y:S01]  /*99550*/  VIADD R0, R29, 0x3f ;  /* 0x0000003f1d007836 */ /* 0x000fe20000000000 */
[----:B------:R-:W-:Y:S01]  /*99560*/  ISETP.LT.AND P6, PT, R60, UR5, !P4 ;  /* 0x000000053c007c0c */ /* 0x000fe2000e7c1270 */
[----:B------:R-:W-:Y:S01]  /*99570*/  ULDC UR4, c[0x0][0x228] ;  /* 0x00008a0000047ab9 */ /* 0x000fe20000000800 */
[----:B------:R-:W-:Y:S01]  /*99580*/  ULDC UR5, c[0x0][0x228] ;  /* 0x00008a0000057ab9 */ /* 0x000fe20000000800 */
[----:B------:R-:W4:Y:S01]  /*99590*/  LDL.LU R40, [R1+0x1e8] ;  /* 0x0001e80001287983 */ /* 0x000f220000300800 */
[----:B------:R-:W-:-:S02]  /*995a0*/  ISETP.GE.AND P2, PT, R0, UR27, PT ;  /* 0x0000001b00007c0c */ /* 0x000fc4000bf46270 */
[----:B------:R-:W-:Y:S02]  /*995b0*/  PRMT R0, R14, 0x7771, RZ ;  /* 0x000077710e007816 */ /* 0x000fe400000000ff */
[----:B------:R-:W-:Y:S02]  /*995c0*/  ISETP.LT.AND P4, PT, R50, UR4, !P4 ;  /* 0x0000000432007c0c */ /* 0x000fe4000e781270 */
[----:B------:R-:W-:Y:S02]  /*995d0*/  PRMT R2, R14, 0x7772, RZ ;  /* 0x000077720e027816 */ /* 0x000fe400000000ff */
[----:B------:R-:W-:Y:S01]  /*995e0*/  ISETP.LT.AND P5, PT, R52, UR5, !P0 ;  /* 0x0000000534007c0c */ /* 0x000fe2000c7a1270 */
[----:B------:R-:W-:Y:S01]  /*995f0*/  ULDC UR4, c[0x0][0x228] ;  /* 0x00008a0000047ab9 */ /* 0x000fe20000000800 */
[----:B------:R-:W-:Y:S01]  /*99600*/  ULDC UR5, c[0x0][0x228] ;  /* 0x00008a0000057ab9 */ /* 0x000fe20000000800 */
[----:B--2---:R0:W-:Y:S04]  /*99610*/  @P3 STG.E.U8 desc[UR32][R16.64], R0 ;  /* 0x0000000010003986 */ /* 0x0041e8000c101120 */
[----:B------:R1:W-:Y:S04]  /*99620*/  @P6 STG.E.U8 desc[UR32][R12.64], R2 ;  /* 0x000000020c006986 */ /* 0x0003e8000c101120 */
[----:B0-----:R-:W2:Y:S01]  /*99630*/  LDL.LU.64 R16, [R1+0x4f8] ;  /* 0x0004f80001107983 */ /* 0x001ea20000300a00 */
[----:B------:R-:W-:-:S03]  /*99640*/  PRMT R0, R14, 0x7773, RZ ;  /* 0x000077730e007816 */ /* 0x000fc600000000ff */
[----:B-1----:R-:W2:Y:S01]  /*99650*/  LDL.LU.64 R12, [R1+0x4f0] ;  /* 0x0004f000010c7983 */ /* 0x002ea20000300a00 */
[----:B------:R-:W-:-:S03]  /*99660*/  PRMT R2, R20, 0x7770, RZ ;  /* 0x0000777014027816 */ /* 0x000fc600000000ff */
[----:B------:R-:W2:Y:S04]  /*99670*/  LDL.LU.64 R22, [R1+0x510] ;  /* 0x0005100001167983 */ /* 0x000ea80000300a00 */
[----:B---3--:R0:W-:Y:S04]  /*99680*/  @P4 STG.E.U8 desc[UR32][R32.64], R0 ;  /* 0x0000000020004986 */ /* 0x0081e8000c101120 */
[----:B------:R-:W3:Y:S01]  /*99690*/  LDL.LU.64 R18, [R1+0x508] ;  /* 0x0005080001127983 */ /* 0x000ee20000300a00 */
[----:B------:R-:W-:Y:S02]  /*996a0*/  ISETP.LT.AND P6, PT, R51, UR4, !P0 ;  /* 0x0000000433007c0c */ /* 0x000fe4000c7c1270 */
[----:B------:R-:W-:Y:S01]  /*996b0*/  ISETP.LT.AND P3, PT, R44, UR5, !P0 ;  /* 0x000000052c007c0c */ /* 0x000fe2000c761270 */
[----:B------:R-:W-:Y:S01]  /*996c0*/  ULDC UR4, c[0x0][0x228] ;  /* 0x00008a0000047ab9 */ /* 0x000fe20000000800 */
[----:B------:R-:W-:Y:S01]  /*996d0*/  ULDC UR5, c[0x0][0x228] ;  /* 0x00008a0000057ab9 */ /* 0x000fe20000000800 */
[----:B0-----:R-:W3:Y:S01]  /*996e0*/  LDL.LU.64 R32, [R1+0x540] ;  /* 0x0005400001207983 */ /* 0x001ee20000300a00 */
[----:B------:R-:W-:-:S03]  /*996f0*/  PRMT R0, R20, 0x7771, RZ ;  /* 0x0000777114007816 */ /* 0x000fc600000000ff */
[----:B----4-:R0:W-:Y:S04]  /*99700*/  @P5 STG.E.U8 desc[UR32][R58.64], R2 ;  /* 0x000000023a005986 */ /* 0x0101e8000c101120 */
[----:B0-----:R-:W4:Y:S04]  /*99710*/  LDL.LU.64 R58, [R1+0x538] ;  /* 0x00053800013a7983 */ /* 0x001f280000300a00 */
[----:B------:R-:W4:Y:S01]  /*99720*/  LDL.LU R14, [R1+0x218] ;  /* 0x00021800010e7983 */ /* 0x000f220000300800 */
[----:B------:R-:W-:-:S03]  /*99730*/  PRMT R2, R20, 0x7772, RZ ;  /* 0x0000777214027816 */ /* 0x000fc600000000ff */
[----:B------:R0:W-:Y:S04]  /*99740*/  @P6 STG.E.U8 desc[UR32][R26.64], R0 ;  /* 0x000000001a006986 */ /* 0x0001e8000c101120 */
[----:B------:R1:W-:Y:S01]  /*99750*/  @P3 STG.E.U8 desc[UR32][R24.64], R2 ;  /* 0x0000000218003986 */ /* 0x0003e2000c101120 */
[----:B0-----:R-:W-:-:S03]  /*99760*/  PRMT R0, R20, 0x7773, RZ ;  /* 0x0000777314007816 */ /* 0x001fc600000000ff */
[----:B-1----:R-:W4:Y:S04]  /*99770*/  LDL.LU.64 R24, [R1+0x558] ;  /* 0x0005580001187983 */ /* 0x002f280000300a00 */
[----:B------:R-:W4:Y:S01]  /*99780*/  LDL.LU.64 R20, [R1+0x550] ;  /* 0x0005500001147983 */ /* 0x000f220000300a00 */
[----:B------:R-:W-:Y:S02]  /*99790*/  ISETP.LT.AND P5, PT, R15, UR4, !P0 ;  /* 0x000000040f007c0c */ /* 0x000fe4000c7a1270 */
[----:B------:R-:W-:Y:S01]  /*997a0*/  ISETP.LT.AND P4, PT, R54, UR5, !P0 ;  /* 0x0000000536007c0c */ /* 0x000fe2000c781270 */
[----:B------:R-:W-:Y:S01]  /*997b0*/  ULDC UR4, c[0x0][0x228] ;  /* 0x00008a0000047ab9 */ /* 0x000fe20000000800 */
[----:B------:R-:W-:Y:S01]  /*997c0*/  ULDC UR5, c[0x0][0x228] ;  /* 0x00008a0000057ab9 */ /* 0x000fe20000000800 */
[----:B------:R-:W-:-:S02]  /*997d0*/  ISETP.LT.AND P6, PT, R55, UR4, !P0 ;  /* 0x0000000437007c0c */ /* 0x000fc4000c7c1270 */
[----:B------:R-:W-:Y:S02]  /*997e0*/  PRMT R2, R40, 0x7770, RZ ;  /* 0x0000777028027816 */ /* 0x000fe400000000ff */
[----:B------:R-:W-:Y:S01]  /*997f0*/  ISETP.LT.AND P3, PT, R36, UR5, !P0 ;  /* 0x0000000524007c0c */ /* 0x000fe2000c761270 */
[----:B------:R-:W-:Y:S01]  /*99800*/  ULDC UR4, c[0x0][0x228] ;  /* 0x00008a0000047ab9 */ /* 0x000fe20000000800 */
[----:B------:R-:W-:Y:S02]  /*99810*/  ULDC UR5, c[0x0][0x228] ;  /* 0x00008a0000057ab9 */ /* 0x000fe40000000800 */
[----:B--2---:R0:W-:Y:S01]  /*99820*/  @P5 STG.E.U8 desc[UR32][R16.64], R0 ;  /* 0x0000000010005986 */ /* 0x0041e2000c101120 */
[----:B------:R-:W-:Y:S01]  /*99830*/  ISETP.LT.AND P5, PT, R28, UR4, !P0 ;  /* 0x000000041c007c0c */ /* 0x000fe2000c7a1270 */
[----:B------:R-:W-:Y:S02]  /*99840*/  ULDC UR4, c[0x0][0x228] ;  /* 0x00008a0000047ab9 */ /* 0x000fe40000000800 */
[----:B------:R1:W-:Y:S04]  /*99850*/  @P4 STG.E.U8 desc[UR32][R12.64], R2 ;  /* 0x000000020c004986 */ /* 0x0003e8000c101120 */
[----:B0-----:R-:W2:Y:S01]  /*99860*/  LDL.LU.64 R16, [R1+0x568] ;  /* 0x0005680001107983 */ /* 0x001ea20000300a00 */
[----:B------:R-:W-:-:S02]  /*99870*/  ISETP.LT.AND P4, PT, R48, UR5, !P0 ;  /* 0x0000000530007c0c */ /* 0x000fc4000c781270 */
[C---:B------:R-:W-:Y:S01]  /*99880*/  PRMT R0, R40.reuse, 0x7771, RZ ;  /* 0x0000777128007816 */ /* 0x040fe200000000ff */
[----:B------:R-:W-:Y:S01]  /*99890*/  ULDC UR5, c[0x0][0x228] ;  /* 0x00008a0000057ab9 */ /* 0x000fe20000000800 */
[----:B-1----:R-:W-:-:S03]  /*998a0*/  PRMT R2, R40, 0x7772, RZ ;  /* 0x0000777228027816 */ /* 0x002fc600000000ff */
[----:B------:R0:W-:Y:S04]  /*998b0*/  @P6 STG.E.U8 desc[UR32][R22.64], R0 ;  /* 0x0000000016006986 */ /* 0x0001e8000c101120 */
[----:B------:R-:W2:Y:S04]  /*998c0*/  LDL.LU.64 R12, [R1+0x560] ;  /* 0x00056000010c7983 */ /* 0x000ea80000300a00 */
[----:B---3--:R-:W-:Y:S01]  /*998d0*/  @P3 STG.E.U8 desc[UR32][R18.64], R2 ;  /* 0x0000000212003986 */ /* 0x008fe2000c101120 */
[----:B------:R-:W-:Y:S02]  /*998e0*/  ISETP.LT.AND P6, PT, R61, UR4, !P0 ;  /* 0x000000043d007c0c */ /* 0x000fe4000c7c1270 */
[----:B------:R-:W-:Y:S01]  /*998f0*/  ISETP.LT.AND P3, PT, R11, UR5, !P0 ;  /* 0x000000050b007c0c */ /* 0x000fe2000c761270 */
[----:B------:R-:W-:Y:S01]  /*99900*/  ULDC UR4, c[0x0][0x228] ;  /* 0x00008a0000047ab9 */ /* 0x000fe20000000800 */
[----:B------:R-:W-:Y:S01]  /*99910*/  ULDC UR5, c[0x0][0x228] ;  /* 0x00008a0000057ab9 */ /* 0x000fe20000000800 */
[----:B0-----:R-:W-:-:S05]  /*99920*/  PRMT R0, R40, 0x7773, RZ ;  /* 0x0000777328007816 */ /* 0x001fca00000000ff */
[----:B------:R0:W-:Y:S04]  /*99930*/  @P5 STG.E.U8 desc[UR32][R32.64], R0 ;  /* 0x0000000020005986 */ /* 0x0001e8000c101120 */
[----:B0-----:R-:W3:Y:S01]  /*99940*/  LDL.LU.64 R32, [R1+0x5a0] ;  /* 0x0005a00001207983 */ /* 0x001ee20000300a00 */
[----:B----4-:R-:W-:-:S05]  /*99950*/  PRMT R2, R14, 0x7770, RZ ;  /* 0x000077700e027816 */ /* 0x010fca00000000ff */
[----:B------:R0:W-:Y:S01]  /*99960*/  @P4 STG.E.U8 desc[UR32][R58.64], R2 ;  /* 0x000000023a004986 */ /* 0x0001e2000c101120 */
[----:B------:R-:W-:-:S03]  /*99970*/  PRMT R0, R14, 0x7771, RZ ;  /* 0x000077710e007816 */ /* 0x000fc600000000ff */
[----:B0-----:R-:W4:Y:S01]  /*99980*/  LDL.LU.64 R58, [R1+0x598] ;  /* 0x00059800013a7983 */ /* 0x001f220000300a00 */
[----:B------:R-:W-:-:S03]  /*99990*/  PRMT R2, R14, 0x7772, RZ ;  /* 0x000077720e027816 */ /* 0x000fc600000000ff */
[----:B------:R-:W-:Y:S04]  /*999a0*/  @P6 STG.E.U8 desc[UR32][R24.64], R0 ;  /* 0x0000000018006986 */ /* 0x000fe8000c101120 */
[----:B------:R0:W-:Y:S04]  /*999b0*/  @P3 STG.E.U8 desc[UR32][R20.64], R2 ;  /* 0x0000000214003986 */ /* 0x0001e8000c101120 */
[----:B0-----:R-:W4:Y:S01]  /*999c0*/  LDL.LU.64 R20, [R1+0x578] ;  /* 0x0005780001147983 */ /* 0x001f220000300a00 */
[----:B------:R-:W-:Y:S02]  /*999d0*/  ISETP.LT.AND P5, PT, R53, UR4, !P0 ;  /* 0x0000000435007c0c */ /* 0x000fe4000c7a1270 */
[----:B------:R-:W-:Y:S01]  /*999e0*/  PRMT R0, R14, 0x7773, RZ ;  /* 0x000077730e007816 */ /* 0x000fe200000000ff */
[----:B------:R-:W-:-:S02]  /*999f0*/  ULDC UR4, c[0x0][0x228] ;  /* 0x00008a0000047ab9 */ /* 0x000fc40000000800 */
[----:B------:R-:W-:Y:S01]  /*99a00*/  ISETP.LT.AND P4, PT, R56, UR4, !P0 ;  /* 0x0000000438007c0c */ /* 0x000fe2000c781270 */
[----:B------:R-:W-:Y:S02]  /*99a10*/  ULDC UR4, c[0x0][0x228] ;  /* 0x00008a0000047ab9 */ /* 0x000fe40000000800 */
[----:B------:R-:W-:Y:S02]  /*99a20*/  ISETP.LT.AND P3, PT, R57, UR4, !P0 ;  /* 0x0000000439007c0c */ /* 0x000fe4000c761270 */
[----:B------:R-:W-:Y:S01]  /*99a30*/  PRMT R2, R6, 0x7770, RZ ;  /* 0x0000777006027816 */ /* 0x000fe200000000ff */
[----:B------:R-:W-:Y:S02]  /*99a40*/  ULDC UR4, c[0x0][0x228] ;  /* 0x00008a0000047ab9 */ /* 0x000fe40000000800 */
[----:B--2---:R0:W-:Y:S01]  /*99a50*/  @P5 STG.E.U8 desc[UR32][R16.64], R0 ;  /* 0x0000000010005986 */ /* 0x0041e2000c101120 */
[----:B------:R-:W-:-:S03]  /*99a60*/  ISETP.LT.AND P5, PT, R60, UR5, !P0 ;  /* 0x000000053c007c0c */ /* 0x000fc6000c7a1270 */
[----:B0-----:R-:W2:Y:S04]  /*99a70*/  LDL.LU R16, [R1+0x24c] ;  /* 0x00024c0001107983 */ /* 0x001ea80000300800 */
[----:B------:R-:W2:Y:S04]  /*99a80*/  LDL.LU.64 R22, [R1+0x5e0] ;  /* 0x0005e00001167983 */ /* 0x000ea80000300a00 */
[----:B------:R-:W2:Y:S04]  /*99a90*/  LDL.LU.64 R18, [R1+0x5d8] ;  /* 0x0005d80001127983 */ /* 0x000ea80000300a00 */
[----:B------:R0:W-:Y:S04]  /*99aa0*/  @P4 STG.E.U8 desc[UR32][R12.64], R2 ;  /* 0x000000020c004986 */ /* 0x0001e8000c101120 */
[----:B------:R-:W2:Y:S01]  /*99ab0*/  LDL.LU.64 R24, [R1+0x5d0] ;  /* 0x0005d00001187983 */ /* 0x000ea20000300a00 */
[----:B------:R-:W-:-:S02]  /*99ac0*/  PRMT R0, R6, 0x7771, RZ ;  /* 0x0000777106007816 */ /* 0x000fc400000000ff */
[----:B------:R-:W-:Y:S01]  /*99ad0*/  ISETP.LT.AND P0, PT, R50, UR4, !P0 ;  /* 0x0000000432007c0c */ /* 0x000fe2000c701270 */
[----:B------:R-:W-:Y:S01]  /*99ae0*/  ULDC UR5, c[0x0][0x228] ;  /* 0x00008a0000057ab9 */ /* 0x000fe20000000800 */
[----:B------:R-:W-:Y:S01]  /*99af0*/  ULDC UR4, c[0x0][0x228] ;  /* 0x00008a0000047ab9 */ /* 0x000fe20000000800 */
[----:B0-----:R-:W2:Y:S01]  /*99b00*/  LDL.LU.64 R12, [R1+0x5f0] ;  /* 0x0005f000010c7983 */ /* 0x001ea20000300a00 */
[----:B------:R-:W-:-:S03]  /*99b10*/  PRMT R2, R6, 0x7772, RZ ;  /* 0x0000777206027816 */ /* 0x000fc600000000ff */
[----:B------:R-:W2:Y:S04]  /*99b20*/  LDL.LU R14, [R1+0x23c] ;  /* 0x00023c00010e7983 */ /* 0x000ea80000300800 */
[----:B---3--:R-:W-:Y:S01]  /*99b30*/  @P3 STG.E.U8 desc[UR32][R32.64], R0 ;  /* 0x0000000020003986 */ /* 0x008fe2000c101120 */
[----:B------:R-:W-:-:S03]  /*99b40*/  PRMT R6, R6, 0x7773, RZ ;  /* 0x0000777306067816 */ /* 0x000fc600000000ff */
[----:B----4-:R0:W-:Y:S04]  /*99b50*/  @P5 STG.E.U8 desc[UR32][R58.64], R2 ;  /* 0x000000023a005986 */ /* 0x0101e8000c101120 */
[----:B0-----:R-:W3:Y:S04]  /*99b60*/  LDL.LU.64 R58, [R1+0x5e8] ;  /* 0x0005e800013a7983 */ /* 0x001ee80000300a00 */
[----:B------:R-:W4:Y:S04]  /*99b70*/  LDL.LU.64 R40, [R1+0x628] ;  /* 0x0006280001287983 */ /* 0x000f280000300a00 */
[----:B------:R-:W4:Y:S04]  /*99b80*/  LDL.LU.64 R32, [R1+0x620] ;  /* 0x0006200001207983 */ /* 0x000f280000300a00 */
[----:B------:R0:W-:Y:S04]  /*99b90*/  @P0 STG.E.U8 desc[UR32][R20.64], R6 ;  /* 0x0000000614000986 */ /* 0x0001e8000c101120 */
[----:B0-----:R-:W4:Y:S01]  /*99ba0*/  LDL.LU.64 R20, [R1+0x638] ;  /* 0x0006380001147983 */ /* 0x001f220000300a00 */
[----:B------:R-:W-:-:S02]  /*99bb0*/  ISETP.LT.AND P6, PT, R52, UR5, !P1 ;  /* 0x0000000534007c0c */ /* 0x000fc4000cfc1270 */
[----:B------:R-:W-:Y:S01]  /*99bc0*/  ISETP.LT.AND P4, PT, R52, UR6, !P2 ;  /* 0x0000000634007c0c */ /* 0x000fe2000d781270 */
[----:B------:R-:W-:Y:S01]  /*99bd0*/  ULDC UR5, c[0x0][0x228] ;  /* 0x00008a0000057ab9 */ /* 0x000fe20000000800 */
[----:B------:R-:W-:Y:S01]  /*99be0*/  ULDC UR6, c[0x0][0x228] ;  /* 0x00008a0000067ab9 */ /* 0x000fe20000000800 */
[----:B------:R-:W-:Y:S02]  /*99bf0*/  ISETP.LT.AND P3, PT, R51, UR4, !P1 ;  /* 0x0000000433007c0c */ /* 0x000fe4000cf61270 */
[----:B------:R-:W-:Y:S01]  /*99c00*/  ISETP.LT.AND P5, PT, R44, UR5, !P1 ;  /* 0x000000052c007c0c */ /* 0x000fe2000cfa1270 */
[----:B------:R-:W-:Y:S01]  /*99c10*/  ULDC UR4, c[0x0][0x228] ;  /* 0x00008a0000047ab9 */ /* 0x000fe20000000800 */
[----:B------:R-:W-:Y:S01]  /*99c20*/  ISETP.LT.AND P0, PT, R15, UR6, !P1 ;  /* 0x000000060f007c0c */ /* 0x000fe2000cf01270 */
[----:B------:R-:W4:Y:S01]  /*99c30*/  LDL.LU R52, [R1+0x22c] ;  /* 0x00022c0001347983 */ /* 0x000f220000300800 */
[----:B------:R-:W-:Y:S01]  /*99c40*/  ULDC UR5, c[0x0][0x228] ;  /* 0x00008a0000057ab9 */ /* 0x000fe20000000800 */
[----:B------:R-:W-:Y:S01]  /*99c50*/  ULDC UR6, c[0x0][0x228] ;  /* 0x00008a0000067ab9 */ /* 0x000fe20000000800 */
[----:B--2---:R-:W-:-:S05]  /*99c60*/  PRMT R0, R16, 0x7770, RZ ;  /* 0x0000777010007816 */ /* 0x004fca00000000ff */
[----:B------:R0:W-:Y:S01]  /*99c70*/  @P6 STG.E.U8 desc[UR32][R22.64], R0 ;  /* 0x0000000016006986 */ /* 0x0001e2000c101120 */
[----:B------:R-:W-:Y:S02]  /*99c80*/  ISETP.LT.AND P6, PT, R54, UR4, !P1 ;  /* 0x0000000436007c0c */ /* 0x000fe4000cfc1270 */
[C---:B------:R-:W-:Y:S02]  /*99c90*/  PRMT R2, R16.reuse, 0x7771, RZ ;  /* 0x0000777110027816 */ /* 0x040fe400000000ff */
[C---:B------:R-:W-:Y:S02]  /*99ca0*/  PRMT R3, R16.reuse, 0x7772, RZ ;  /* 0x0000777210037816 */ /* 0x040fe400000000ff */
[----:B------:R-:W-:Y:S01]  /*99cb0*/  PRMT R4, R16, 0x7773, RZ ;  /* 0x0000777310047816 */ /* 0x000fe200000000ff */
[----:B------:R-:W-:Y:S01]  /*99cc0*/  ULDC UR4, c[0x0][0x228] ;  /* 0x00008a0000047ab9 */ /* 0x000fe20000000800 */
[----:B------:R-:W2:Y:S04]  /*99cd0*/  LDL.LU.64 R16, [R1+0x630] ;  /* 0x0006300001107983 */ /* 0x000ea80000300a00 */
[----:B------:R-:W-:Y:S04]  /*99ce0*/  @P3 STG.E.U8 desc[UR32][R18.64], R2 ;  /* 0x0000000212003986 */ /* 0x000fe8000c101120 */
[----:B------:R-:W-:Y:S01]  /*99cf0*/  @P5 STG.E.U8 desc[UR32][R24.64], R3 ;  /* 0x0000000318005986 */ /* 0x000fe2000c101120 */
[----:B------:R-:W-:-:S02]  /*99d00*/  ISETP.LT.AND P3, PT, R55, UR4, !P1 ;  /* 0x0000000437007c0c */ /* 0x000fc4000cf61270 */
[----:B0-----:R-:W-:Y:S01]  /*99d10*/  PRMT R0, R14, 0x7770, RZ ;  /* 0x000077700e007816 */ /* 0x001fe200000000ff */
[----:B------:R0:W-:Y:S01]  /*99d20*/  @P0 STG.E.U8 desc[UR32][R12.64], R4 ;  /* 0x000000040c000986 */ /* 0x0001e2000c101120 */
[----:B------:R-:W-:Y:S01]  /*99d30*/  ULDC UR4, c[0x0][0x228] ;  /* 0x00008a0000047ab9 */ /* 0x000fe20000000800 */
[----:B------:R-:W-:Y:S01]  /*99d40*/  ISETP.LT.AND P0, PT, R36, UR5, !P1 ;  /* 0x0000000524007c0c */ /* 0x000fe2000cf01270 */
[----:B------:R-:W-:Y:S01]  /*99d50*/  ULDC UR5, c[0x0][0x228] ;  /* 0x00008a0000057ab9 */ /* 0x000fe20000000800 */
[----:B0-----:R-:W2:Y:S04]  /*99d60*/  LDL.LU.64 R12, [R1+0x678] ;  /* 0x00067800010c7983 */ /* 0x001ea80000300a00 */
[----:B------:R-:W2:Y:S01]  /*99d70*/  LDL.LU.64 R24, [R1+0x670] ;  /* 0x0006700001187983 */ /* 0x000ea20000300a00 */
[----:B------:R-:W-:-:S02]  /*99d80*/  PRMT R2, R14, 0x7772, RZ ;  /* 0x000077720e027816 */ /* 0x000fc400000000ff */
[----:B------:R-:W-:Y:S01]  /*99d90*/  PRMT R3, R14, 0x7773, RZ ;  /* 0x000077730e037816 */ /* 0x000fe200000000ff */
[----:B---3--:R0:W-:Y:S01]  /*99da0*/  @P6 STG.E.U8 desc[UR32][R58.64], R0 ;  /* 0x000000003a006986 */ /* 0x0081e2000c101120 */
[----:B------:R-:W-:Y:S01]  /*99db0*/  ISETP.LT.AND P6, PT, R28, UR4, !P1 ;  /* 0x000000041c007c0c */ /* 0x000fe2000cfc1270 */
[----:B------:R-:W-:Y:S02]  /*99dc0*/  ULDC UR4, c[0x0][0x228] ;  /* 0x00008a0000047ab9 */ /* 0x000fe40000000800 */
[----:B0-----:R-:W3:Y:S01]  /*99dd0*/  LDL.LU.64 R58, [R1+0x668] ;  /* 0x00066800013a7983 */ /* 0x001ee20000300a00 */
[----:B------:R-:W-:-:S03]  /*99de0*/  PRMT R0, R14, 0x7771, RZ ;  /* 0x000077710e007816 */ /* 0x000fc600000000ff */
[----:B------:R-:W3:Y:S04]  /*99df0*/  LDL.LU R14, [R1+0x20c] ;  /* 0x00020c00010e7983 */ /* 0x000ee80000300800 */
[----:B----4-:R-:W-:Y:S04]  /*99e00*/  @P3 STG.E.U8 desc[UR32][R40.64], R0 ;  /* 0x0000000028003986 */ /* 0x010fe8000c101120 */
[----:B------:R-:W-:Y:S04]  /*99e10*/  @P0 STG.E.U8 desc[UR32][R32.64], R2 ;  /* 0x0000000220000986 */ /* 0x000fe8000c101120 */
[----:B------:R0:W-:Y:S04]  /*99e20*/  @P6 STG.E.U8 desc[UR32][R20.64], R3 ;  /* 0x0000000314006986 */ /* 0x0001e8000c101120 */
[----:B0-----:R-:W4:Y:S01]  /*99e30*/  LDL.LU.64 R20, [R1+0x660] ;  /* 0x0006600001147983 */ /* 0x001f220000300a00 */
[----:B------:R-:W-:Y:S01]  /*99e40*/  ISETP.LT.AND P5, PT, R48, UR4, !P1 ;  /* 0x0000000430007c0c */ /* 0x000fe2000cfa1270 */
[----:B------:R-:W-:Y:S01]  /*99e50*/  ULDC UR4, c[0x0][0x228] ;  /* 0x00008a0000047ab9 */ /* 0x000fe20000000800 */
[----:B------:R-:W-:-:S02]  /*99e60*/  PRMT R0, R52, 0x7770, RZ ;  /* 0x0000777034007816 */ /* 0x000fc400000000ff */
[----:B------:R-:W-:Y:S01]  /*99e70*/  ISETP.LT.AND P0, PT, R61, UR4, !P1 ;  /* 0x000000043d007c0c */ /* 0x000fe2000cf01270 */
[----:B------:R-:W-:Y:S02]  /*99e80*/  ULDC UR4, c[0x0][0x228] ;  /* 0x00008a0000047ab9 */ /* 0x000fe40000000800 */
[----:B------:R-:W-:Y:S01]  /*99e90*/  ISETP.LT.AND P6, PT, R11, UR4, !P1 ;  /* 0x000000040b007c0c */ /* 0x000fe2000cfc1270 */
[----:B------:R-:W-:Y:S01]  /*99ea0*/  ULDC UR4, c[0x0][0x228] ;  /* 0x00008a0000047ab9 */ /* 0x000fe20000000800 */
[C---:B------:R-:W-:Y:S02]  /*99eb0*/  PRMT R2, R52.reuse, 0x7772, RZ ;  /* 0x0000777234027816 */ /* 0x040fe400000000ff */
[----:B------:R-:W-:Y:S02]  /*99ec0*/  ISETP.LT.AND P3, PT, R51, UR5, !P2 ;  /* 0x0000000533007c0c */ /* 0x000fe4000d761270 */
[C---:B------:R-:W-:Y:S01]  /*99ed0*/  PRMT R3, R52.reuse, 0x7773, RZ ;  /* 0x0000777334037816 */ /* 0x040fe200000000ff */
[----:B------:R-:W-:Y:S01]  /*99ee0*/  ULDC UR5, c[0x0][0x228] ;  /* 0x00008a0000057ab9 */ /* 0x000fe20000000800 */
[----:B--2---:R0:W-:Y:S01]  /*99ef0*/  @P5 STG.E.U8 desc[UR32][R16.64], R0 ;  /* 0x0000000010005986 */ /* 0x0041e2000c101120 */
[----:B------:R-:W-:Y:S01]  /*99f00*/  ISETP.LT.AND P5, PT, R53, UR4, !P1 ;  /* 0x0000000435007c0c */ /* 0x000fe2000cfa1270 */
[----:B------:R-:W-:Y:S01]  /*99f10*/  ULDC UR4, c[0x0][0x228] ;  /* 0x00008a0000047ab9 */ /* 0x000fe20000000800 */
[----:B0-----:R-:W-:Y:S01]  /*99f20*/  PRMT R0, R52, 0x7771, RZ ;  /* 0x0000777134007816 */ /* 0x001fe200000000ff */
[----:B------:R-:W2:Y:S04]  /*99f30*/  LDL.LU.64 R16, [R1+0x618] ;  /* 0x0006180001107983 */ /* 0x000ea80000300a00 */
[----:B------:R-:W2:Y:S04]  /*99f40*/  LDL.LU.64 R40, [R1+0x5c8] ;  /* 0x0005c80001287983 */ /* 0x000ea80000300a00 */
[----:B------:R0:W-:Y:S01]  /*99f50*/  @P0 STG.E.U8 desc[UR32][R12.64], R0 ;  /* 0x000000000c000986 */ /* 0x0001e2000c101120 */
[----:B------:R-:W-:-:S03]  /*99f60*/  ISETP.LT.AND P0, PT, R56, UR4, !P1 ;  /* 0x0000000438007c0c */ /* 0x000fc6000cf01270 */
[----:B------:R-:W-:Y:S01]  /*99f70*/  @P6 STG.E.U8 desc[UR32][R24.64], R2 ;  /* 0x0000000218006986 */ /* 0x000fe2000c101120 */
[----:B------:R-:W-:-:S03]  /*99f80*/  ULDC UR4, c[0x0][0x228] ;  /* 0x00008a0000047ab9 */ /* 0x000fc60000000800 */
[----:B0-----:R-:W2:Y:S04]  /*99f90*/  LDL.LU.64 R12, [R1+0x528] ;  /* 0x00052800010c7983 */ /* 0x001ea80000300a00 */
[----:B------:R-:W2:Y:S04]  /*99fa0*/  LDL.LU R51, [R1+0x1fc] ;  /* 0x0001fc0001337983 */ /* 0x000ea80000300800 */
[----:B---3--:R0:W-:Y:S01]  /*99fb0*/  @P5 STG.E.U8 desc[UR32][R58.64], R3 ;  /* 0x000000033a005986 */ /* 0x0081e2000c101120 */
[----:B------:R-:W-:-:S03]  /*99fc0*/  PRMT R4, R14, 0x7770, RZ ;  /* 0x000077700e047816 */ /* 0x000fc600000000ff */
[----:B0-----:R-:W3:Y:S04]  /*99fd0*/  LDL.LU.64 R58, [R1+0x478] ;  /* 0x00047800013a7983 */ /* 0x001ee80000300a00 */
[----:B------:R-:W3:Y:S04]  /*99fe0*/  LDL.LU.64 R32, [R1+0x470] ;  /* 0x0004700001207983 */ /* 0x000ee80000300a00 */
[----:B------:R-:W3:Y:S04]  /*99ff0*/  LDL.LU.64 R24, [R1+0x468] ;  /* 0x0004680001187983 */ /* 0x000ee80000300a00 */
[----:B----4-:R0:W-:Y:S04]  /*9a000*/  @P0 STG.E.U8 desc[UR32][R20.64], R4 ;  /* 0x0000000414000986 */ /* 0x0101e8000c101120 */
[----:B0-----:R-:W4:Y:S01]  /*9a010*/  LDL.LU.64 R20, [R1+0x458] ;  /* 0x0004580001147983 */ /* 0x001f220000300a00 */
[----:B------:R-:W-:-:S02]  /*9a020*/  ISETP.LT.AND P6, PT, R57, UR5, !P1 ;  /* 0x0000000539007c0c */ /* 0x000fc4000cfc1270 */
[----:B------:R-:W-:Y:S01]  /*9a030*/  ISETP.LT.AND P5, PT, R60, UR4, !P1 ;  /* 0x000000043c007c0c */ /* 0x000fe2000cfa1270 */
[----:B------:R-:W-:Y:S01]  /*9a040*/  ULDC UR5, c[0x0][0x228] ;  /* 0x00008a0000057ab9 */ /* 0x000fe20000000800 */
[----:B------:R-:W-:Y:S02]  /*9a050*/  PRMT R0, R14, 0x7771, RZ ;  /* 0x000077710e007816 */ /* 0x000fe400000000ff */
[----:B------:R-:W-:Y:S02]  /*9a060*/  ISETP.LT.AND P1, PT, R50, UR5, !P1 ;  /* 0x0000000532007c0c */ /* 0x000fe4000cf21270 */
[C---:B------:R-:W-:Y:S01]  /*9a070*/  PRMT R2, R14.reuse, 0x7772, RZ ;  /* 0x000077720e027816 */ /* 0x040fe200000000ff */
[----:B------:R-:W-:Y:S01]  /*9a080*/  ULDC UR4, c[0x0][0x228] ;  /* 0x00008a0000047ab9 */ /* 0x000fe20000000800 */
[----:B------:R-:W-:Y:S02]  /*9a090*/  PRMT R3, R14, 0x7773, RZ ;  /* 0x000077730e037816 */ /* 0x000fe400000000ff */
[----:B------:R-:W-:Y:S01]  /*9a0a0*/  ISETP.LT.AND P0, PT, R44, UR6, !P2 ;  /* 0x000000062c007c0c */ /* 0x000fe2000d701270 */
[----:B------:R-:W4:Y:S04]  /*9a0b0*/  LDL.LU R52, [R1+0x1ec] ;  /* 0x0001ec0001347983 */ /* 0x000f280000300800 */
[----:B--2---:R0:W-:Y:S01]  /*9a0c0*/  @P6 STG.E.U8 desc[UR32][R16.64], R0 ;  /* 0x0000000010006986 */ /* 0x0041e2000c101120 */
[----:B------:R-:W-:Y:S01]  /*9a0d0*/  ISETP.LT.AND P6, PT, R15, UR4, !P2 ;  /* 0x000000040f007c0c */ /* 0x000fe2000d7c1270 */
[----:B------:R-:W-:-:S02]  /*9a0e0*/  ULDC UR4, c[0x0][0x228] ;  /* 0x00008a0000047ab9 */ /* 0x000fc40000000800 */
[----:B------:R1:W-:Y:S01]  /*9a0f0*/  @P5 STG.E.U8 desc[UR32][R40.64], R2 ;  /* 0x0000000228005986 */ /* 0x0003e2000c101120 */
[----:B------:R-:W-:Y:S01]  /*9a100*/  ISETP.LT.AND P5, PT, R54, UR4, !P2 ;  /* 0x0000000436007c0c */ /* 0x000fe2000d7a1270 */
[----:B------:R-:W-:Y:S02]  /*9a110*/  ULDC UR4, c[0x0][0x228] ;  /* 0x00008a0000047ab9 */ /* 0x000fe40000000800 */
[----:B0-----:R-:W2:Y:S04]  /*9a120*/  LDL.LU.64 R16, [R1+0x450] ;  /* 0x0004500001107983 */ /* 0x001ea80000300a00 */
[----:B------:R-:W2:Y:S01]  /*9a130*/  LDL.LU.64 R14, [R1+0x448] ;  /* 0x00044800010e7983 */ /* 0x000ea20000300a00 */
[----:B------:R-:W-:-:S03]  /*9a140*/  PRMT R4, R51, 0x7770, RZ ;  /* 0x0000777033047816 */ /* 0x000fc600000000ff */
[----:B------:R0:W-:Y:S01]  /*9a150*/  @P1 STG.E.U8 desc[UR32][R12.64], R3 ;  /* 0x000000030c001986 */ /* 0x0001e2000c101120 */
[----:B------:R-:W-:Y:S02]  /*9a160*/  ISETP.LT.AND P1, PT, R55, UR4, !P2 ;  /* 0x0000000437007c0c */ /* 0x000fe4000d721270 */
[C---:B------:R-:W-:Y:S01]  /*9a170*/  PRMT R0, R51.reuse, 0x7771, RZ ;  /* 0x0000777133007816 */ /* 0x040fe200000000ff */
[----:B------:R-:W-:Y:S01]  /*9a180*/  ULDC UR4, c[0x0][0x228] ;  /* 0x00008a0000047ab9 */ /* 0x000fe20000000800 */
[C---:B-1----:R-:W-:Y:S02]  /*9a190*/  PRMT R2, R51.reuse, 0x7772, RZ ;  /* 0x0000777233027816 */ /* 0x042fe400000000ff */
[----:B0-----:R-:W-:Y:S01]  /*9a1a0*/  PRMT R3, R51, 0x7773, RZ ;  /* 0x0000777333037816 */ /* 0x001fe200000000ff */
[----:B------:R-:W2:Y:S04]  /*9a1b0*/  LDL.LU.64 R12, [R1+0x440] ;  /* 0x00044000010c7983 */ /* 0x000ea80000300a00 */
[----:B------:R-:W2:Y:S04]  /*9a1c0*/  LDL.LU.64 R54, [R1+0x410] ;  /* 0x0004100001367983 */ /* 0x000ea80000300a00 */
[----:B---3--:R0:W-:Y:S01]  /*9a1d0*/  @P4 STG.E.U8 desc[UR32][R58.64], R4 ;  /* 0x000000043a004986 */ /* 0x0081e2000c101120 */
[----:B------:R-:W-:Y:S01]  /*9a1e0*/  ISETP.LT.AND P4, PT, R36, UR4, !P2 ;  /* 0x0000000424007c0c */ /* 0x000fe2000d781270 */
[----:B------:R-:W-:-:S02]  /*9a1f0*/  ULDC UR4, c[0x0][0x228] ;  /* 0x00008a0000047ab9 */ /* 0x000fc40000000800 */
[----:B------:R1:W-:Y:S01]  /*9a200*/  @P3 STG.E.U8 desc[UR32][R32.64], R0 ;  /* 0x0000000020003986 */ /* 0x0003e2000c101120 */
[----:B------:R-:W-:Y:S01]  /*9a210*/  ISETP.LT.AND P3, PT, R28, UR4, !P2 ;  /* 0x000000041c007c0c */ /* 0x000fe2000d761270 */
[----:B------:R-:W-:Y:S02]  /*9a220*/  ULDC UR4, c[0x0][0x228] ;  /* 0x00008a0000047ab9 */ /* 0x000fe40000000800 */
[----:B------:R3:W-:Y:S01]  /*9a230*/  @P0 STG.E.U8 desc[UR32][R24.64], R2 ;  /* 0x0000000218000986 */ /* 0x0007e2000c101120 */
[----:B------:R-:W-:Y:S01]  /*9a240*/  ISETP.LT.AND P0, PT, R48, UR4, !P2 ;  /* 0x0000000430007c0c */ /* 0x000fe2000d701270 */
[----:B------:R-:W-:Y:S02]  /*9a250*/  ULDC UR4, c[0x0][0x228] ;  /* 0x00008a0000047ab9 */ /* 0x000fe40000000800 */
[----:B0-----:R-:W2:Y:S04]  /*9a260*/  LDL.LU.64 R58, [R1+0x390] ;  /* 0x00039000013a7983 */ /* 0x001ea80000300a00 */
[----:B----4-:R0:W-:Y:S01]  /*9a270*/  @P6 STG.E.U8 desc[UR32][R20.64], R3 ;  /* 0x0000000314006986 */ /* 0x0101e2000c101120 */
[----:B------:R-:W-:-:S03]  /*9a280*/  ISETP.LT.AND P6, PT, R61, UR4, !P2 ;  /* 0x000000043d007c0c */ /* 0x000fc6000d7c1270 */
[----:B------:R-:W4:Y:S01]  /*9a290*/  LDL.LU R61, [R1+0x2b08] ;  /* 0x002b0800013d7983 */ /* 0x000f220000300800 */
[----:B------:R-:W-:Y:S01]  /*9a2a0*/  ULDC UR4, c[0x0][0x228] ;  /* 0x00008a0000047ab9 */ /* 0x000fe20000000800 */
[C---:B------:R-:W-:Y:S02]  /*9a2b0*/  PRMT R4, R52.reuse, 0x7770, RZ ;  /* 0x0000777034047816 */ /* 0x040fe400000000ff */
[C---:B-1----:R-:W-:Y:S02]  /*9a2c0*/  PRMT R0, R52.reuse, 0x7771, RZ ;  /* 0x0000777134007816 */ /* 0x042fe400000000ff */
[C---:B---3--:R-:W-:Y:S02]  /*9a2d0*/  PRMT R2, R52.reuse, 0x7772, RZ ;  /* 0x0000777234027816 */ /* 0x048fe400000000ff */
[----:B0-----:R-:W-:Y:S01]  /*9a2e0*/  PRMT R3, R52, 0x7773, RZ ;  /* 0x0000777334037816 */ /* 0x001fe200000000ff */
[----:B--2---:R4:W-:Y:S01]  /*9a2f0*/  @P5 STG.E.U8 desc[UR32][R16.64], R4 ;  /* 0x0000000410005986 */ /* 0x0049e2000c101120 */
        /* <DEDUP_REMOVED lines=11> */
[----:B----4-:R-:W-:-:S02]  /*9a3b0*/  PRMT R4, R61, 0x7770, RZ ;  /* 0x000077703d047816 */ /* 0x010fc400000000ff */
[C---:B0-----:R-:W-:Y:S02]  /*9a3c0*/  PRMT R0, R61.reuse, 0x7771, RZ ;  /* 0x000077713d007816 */ /* 0x041fe400000000ff */
[C---:B------:R-:W-:Y:S02]  /*9a3d0*/  PRMT R5, R61.reuse, 0x7772, RZ ;  /* 0x000077723d057816 */ /* 0x040fe400000000ff */
[----:B-1----:R-:W-:Y:S01]  /*9a3e0*/  PRMT R2, R61, 0x7773, RZ ;  /* 0x000077733d027816 */ /* 0x002fe200000000ff */
[----:B------:R0:W-:Y:S01]  /*9a3f0*/  @P0 STG.E.U8 desc[UR32][R58.64], R4 ;  /* 0x000000043a000986 */ /* 0x0001e2000c101120 */
[----:B------:R-:W-:-:S03]  /*9a400*/  ISETP.LT.AND P0, PT, R60, UR4, !P2 ;  /* 0x000000043c007c0c */ /* 0x000fc6000d701270 */
[----:B------:R1:W5:Y:S04]  /*9a410*/  LDL.LU R60, [R1+0x2b04] ;  /* 0x002b0400013c7983 */ /* 0x0003680000300800 */
[----:B------:R1:W5:Y:S04]  /*9a420*/  LDL.LU R61, [R1+0x2b00] ;  /* 0x002b0000013d7983 */ /* 0x0003680000300800 */
[----:B------:R-:W3:Y:S04]  /*9a430*/  LDL.LU.64 R14, [R1+0x388] ;  /* 0x00038800010e7983 */ /* 0x000ee80000300a00 */
[----:B------:R-:W4:Y:S04]  /*9a440*/  LDL.LU.64 R52, [R1+0x380] ;  /* 0x0003800001347983 */ /* 0x000f280000300a00 */
[----:B------:R-:W4:Y:S04]  /*9a450*/  LDL.LU.64 R12, [R1+0x378] ;  /* 0x00037800010c7983 */ /* 0x000f280000300a00 */
[----:B------:R-:W4:Y:S04]  /*9a460*/  LDL.LU.64 R56, [R1+0x370] ;  /* 0x0003700001387983 */ /* 0x000f280000300a00 */
[----:B--2---:R-:W2:Y:S04]  /*9a470*/  LDL.LU.64 R54, [R1+0x368] ;  /* 0x0003680001367983 */ /* 0x004ea80000300a00 */
[----:B0-----:R-:W2:Y:S01]  /*9a480*/  LDL.LU.64 R58, [R1+0x360] ;  /* 0x00036000013a7983 */ /* 0x001ea20000300a00 */
[----:B------:R-:W-:-:S02]  /*9a490*/  ISETP.LT.AND P2, PT, R50, UR4, !P2 ;  /* 0x0000000432007c0c */ /* 0x000fc4000d741270 */
[C---:B------:R-:W-:Y:S02]  /*9a4a0*/  PRMT R3, R7.reuse, 0x7770, RZ ;  /* 0x0000777007037816 */ /* 0x040fe400000000ff */
[C---:B------:R-:W-:Y:S02]  /*9a4b0*/  PRMT R4, R7.reuse, 0x7771, RZ ;  /* 0x0000777107047816 */ /* 0x040fe400000000ff */
[C---:B------:R-:W-:Y:S02]  /*9a4c0*/  PRMT R6, R7.reuse, 0x7772, RZ ;  /* 0x0000777207067816 */ /* 0x040fe400000000ff */
[----:B------:R-:W-:Y:S01]  /*9a4d0*/  PRMT R7, R7, 0x7773, RZ ;  /* 0x0000777307077816 */ /* 0x000fe200000000ff */
[----:B---3--:R1:W-:Y:S04]  /*9a4e0*/  @P6 STG.E.U8 desc[UR32][R14.64], R0 ;  /* 0x000000000e006986 */ /* 0x0083e8000c101120 */
[----:B----4-:R1:W-:Y:S04]  /*9a4f0*/  @P5 STG.E.U8 desc[UR32][R52.64], R5 ;  /* 0x0000000534005986 */ /* 0x0103e8000c101120 */
[----:B------:R1:W-:Y:S04]  /*9a500*/  @P1 STG.E.U8 desc[UR32][R12.64], R2 ;  /* 0x000000020c001986 */ /* 0x0003e8000c101120 */
[----:B------:R1:W-:Y:S04]  /*9a510*/  @P4 STG.E.U8 desc[UR32][R56.64], R3 ;  /* 0x0000000338004986 */ /* 0x0003e8000c101120 */
[----:B--2---:R1:W-:Y:S04]  /*9a520*/  @P3 STG.E.U8 desc[UR32][R54.64], R4 ;  /* 0x0000000436003986 */ /* 0x0043e8000c101120 */
[----:B------:R1:W-:Y:S01]  /*9a530*/  @P0 STG.E.U8 desc[UR32][R58.64], R6 ;  /* 0x000000063a000986 */ /* 0x0003e2000c101120 */
[----:B------:R-:W-:Y:S05]  /*9a540*/  @!P2 EXIT ;  /* 0x000000000000a94d */ /* 0x000fea0003800000 */
[----:B-----5:R-:W-:Y:S01]  /*9a550*/  STG.E.U8 desc[UR32][R60.64], R7 ;  /* 0x000000073c007986 */ /* 0x020fe2000c101120 */
[----:B------:R-:W-:Y:S05]  /*9a560*/  EXIT ;  /* 0x000000000000794d */ /* 0x000fea0003800000 */
.L_x_2:
[----:B------:R-:W-:-:S00]  /*9a570*/  BRA `(.L_x_2) ;  /* 0xfffffffc00fc7947 */ /* 0x000fc0000383ffff */
[----:B------:R-:W-:-:S00]  /*9a580*/  NOP ;  /* 0x0000000000007918 */ /* 0x000fc00000000000 */
[----:B------:R-:W-:-:S00]  /*9a590*/  NOP ;  /* 0x0000000000007918 */ /* 0x000fc00000000000 */
[----:B------:R-:W-:-:S00]  /*9a5a0*/  NOP ;  /* 0x0000000000007918 */ /* 0x000fc00000000000 */
[----:B------:R-:W-:-:S00]  /*9a5b0*/  NOP ;  /* 0x0000000000007918 */ /* 0x000fc00000000000 */
[----:B------:R-:W-:-:S00]  /*9a5c0*/  NOP ;  /* 0x0000000000007918 */ /* 0x000fc00000000000 */
[----:B------:R-:W-:-:S00]  /*9a5d0*/  NOP ;  /* 0x0000000000007918 */ /* 0x000fc00000000000 */
[----:B------:R-:W-:-:S00]  /*9a5e0*/  NOP ;  /* 0x0000000000007918 */ /* 0x000fc00000000000 */
[----:B------:R-:W-:-:S00]  /*9a5f0*/  NOP ;  /* 0x0000000000007918 */ /* 0x000fc00000000000 */
.L_x_3:


//--------------------- .nv.shared.matmul_kernel  --------------------------
	.section	.nv.shared.matmul_kernel,"aw",@nobits
	.sectionflags	@""
	.align	16
	.zero		1024


//--------------------- .nv.shared.reserved.0     --------------------------
	.section	.nv.shared.reserved.0,"aw",@nobits
	.weak		__nv_reservedSMEM_offset_0_alias
	.size		__nv_reservedSMEM_offset_0_alias, 0, 0
	.other		__nv_reservedSMEM_offset_0_alias,@"STO_CUDA_RESERVED_SHARED STV_DEFAULT"
__nv_reservedSMEM_offset_0_alias:
	.zero		0


//--------------------- .nv.constant0.matmul_kernel --------------------------
	.section	.nv.constant0.matmul_kernel,"a",@progbits
	.sectionflags	@""
	.align	4
.nv.constant0.matmul_kernel:
	.zero		608


//--------------------- SYMBOLS --------------------------

	.type		.nv.reservedSmem.offset0,@object
	.size		.nv.reservedSmem.offset0,0x4
